	.target	sm_80

	.elftype	@"ET_EXEC"


//--------------------- .note.nv.tkinfo           --------------------------
	.section	.note.nv.tkinfo,"",@"SHT_NOTE"
	.sectionflags	@"SHF_NOTE_NV_TKINFO"
	.tkinfo
        /*0018*/ 	.word	0x00000002
        /*0030*/ 	.string	""
        /*0030*/ 	.string	"ptxas"
        /*0030*/ 	.string	"Cuda compilation tools, release 13.0, V13.0.88"
        /*0030*/ 	.string	"Build cuda_13.0.r13.0/compiler.36424714_0"
        /*0030*/ 	.string	"-arch sm_80 -m 64 "



//--------------------- .note.nv.cuinfo           --------------------------
	.section	.note.nv.cuinfo,"",@"SHT_NOTE"
	.sectionflags	@"SHF_NOTE_NV_CUINFO"
        /*0018*/ 	.short	0x0002
        /*001a*/ 	.short	0x0050
        /*001c*/ 	.short	0x0082
	.zero		2


//--------------------- .nv.info                  --------------------------
	.section	.nv.info,"",@"SHT_CUDA_INFO"
	.align	4


	//----- nvinfo : EIATTR_REGCOUNT
	.align		4
        /*0000*/ 	.byte	0x04, 0x2f
        /*0002*/ 	.short	(.L_41 - .L_40)
	.align		4
.L_40:
        /*0004*/ 	.word	index@(_Z35group_norm_nhwc_fwd_one_pass_kernelI11Fp32IOFp16WLi512ELi80ELi640EEv26Group_norm_nhwc_fwd_params)
        /*0008*/ 	.word	0x00000060


	//----- nvinfo : EIATTR_FRAME_SIZE
	.align		4
.L_41:
        /*000c*/ 	.byte	0x04, 0x11
        /*000e*/ 	.short	(.L_43 - .L_42)
	.align		4
.L_42:
        /*0010*/ 	.word	index@(_Z35group_norm_nhwc_fwd_one_pass_kernelI11Fp32IOFp16WLi512ELi80ELi640EEv26Group_norm_nhwc_fwd_params)
        /*0014*/ 	.word	0x00000000


	//----- nvinfo : EIATTR_REGCOUNT
	.align		4
.L_43:
        /*0018*/ 	.byte	0x04, 0x2f
        /*001a*/ 	.short	(.L_45 - .L_44)
	.align		4
.L_44:
        /*001c*/ 	.word	index@(_Z35group_norm_nhwc_fwd_one_pass_kernelI11Fp32IOFp16WLi256ELi80ELi640EEv26Group_norm_nhwc_fwd_params)
        /*0020*/ 	.word	0x00000060


	//----- nvinfo : EIATTR_FRAME_SIZE
	.align		4
.L_45:
        /*0024*/ 	.byte	0x04, 0x11
        /*0026*/ 	.short	(.L_47 - .L_46)
	.align		4
.L_46:
        /*0028*/ 	.word	index@(_Z35group_norm_nhwc_fwd_one_pass_kernelI11Fp32IOFp16WLi256ELi80ELi640EEv26Group_norm_nhwc_fwd_params)
        /*002c*/ 	.word	0x00000000


	//----- nvinfo : EIATTR_REGCOUNT
	.align		4
.L_47:
        /*0030*/ 	.byte	0x04, 0x2f
        /*0032*/ 	.short	(.L_49 - .L_48)
	.align		4
.L_48:
        /*0034*/ 	.word	index@(_Z35group_norm_nhwc_fwd_one_pass_kernelI11Fp32IOFp16WLi128ELi80ELi640EEv26Group_norm_nhwc_fwd_params)
        /*0038*/ 	.word	0x00000040


	//----- nvinfo : EIATTR_FRAME_SIZE
	.align		4
.L_49:
        /*003c*/ 	.byte	0x04, 0x11
        /*003e*/ 	.short	(.L_51 - .L_50)
	.align		4
.L_50:
        /*0040*/ 	.word	index@(_Z35group_norm_nhwc_fwd_one_pass_kernelI11Fp32IOFp16WLi128ELi80ELi640EEv26Group_norm_nhwc_fwd_params)
        /*0044*/ 	.word	0x00000000


	//----- nvinfo : EIATTR_REGCOUNT
	.align		4
.L_51:
        /*0048*/ 	.byte	0x04, 0x2f
        /*004a*/ 	.short	(.L_53 - .L_52)
	.align		4
.L_52:
        /*004c*/ 	.word	index@(_Z35group_norm_nhwc_fwd_one_pass_kernelI11Fp32IOFp16WLi64ELi80ELi640EEv26Group_norm_nhwc_fwd_params)
        /*0050*/ 	.word	0x00000030


	//----- nvinfo : EIATTR_FRAME_SIZE
	.align		4
.L_53:
        /*0054*/ 	.byte	0x04, 0x11
        /*0056*/ 	.short	(.L_55 - .L_54)
	.align		4
.L_54:
        /*0058*/ 	.word	index@(_Z35group_norm_nhwc_fwd_one_pass_kernelI11Fp32IOFp16WLi64ELi80ELi640EEv26Group_norm_nhwc_fwd_params)
        /*005c*/ 	.word	0x00000000


	//----- nvinfo : EIATTR_REGCOUNT
	.align		4
.L_55:
        /*0060*/ 	.byte	0x04, 0x2f
        /*0062*/ 	.short	(.L_57 - .L_56)
	.align		4
.L_56:
        /*0064*/ 	.word	index@(_Z35group_norm_nhwc_fwd_one_pass_kernelI11Fp32IOBf16WLi512ELi80ELi640EEv26Group_norm_nhwc_fwd_params)
        /*0068*/ 	.word	0x00000060


	//----- nvinfo : EIATTR_FRAME_SIZE
	.align		4
.L_57:
        /*006c*/ 	.byte	0x04, 0x11
        /*006e*/ 	.short	(.L_59 - .L_58)
	.align		4
.L_58:
        /*0070*/ 	.word	index@(_Z35group_norm_nhwc_fwd_one_pass_kernelI11Fp32IOBf16WLi512ELi80ELi640EEv26Group_norm_nhwc_fwd_params)
        /*0074*/ 	.word	0x00000000


	//----- nvinfo : EIATTR_REGCOUNT
	.align		4
.L_59:
        /*0078*/ 	.byte	0x04, 0x2f
        /*007a*/ 	.short	(.L_61 - .L_60)
	.align		4
.L_60:
        /*007c*/ 	.word	index@(_Z35group_norm_nhwc_fwd_one_pass_kernelI11Fp32IOBf16WLi256ELi80ELi640EEv26Group_norm_nhwc_fwd_params)
        /*0080*/ 	.word	0x00000060


	//----- nvinfo : EIATTR_FRAME_SIZE
	.align		4
.L_61:
        /*0084*/ 	.byte	0x04, 0x11
        /*0086*/ 	.short	(.L_63 - .L_62)
	.align		4
.L_62:
        /*0088*/ 	.word	index@(_Z35group_norm_nhwc_fwd_one_pass_kernelI11Fp32IOBf16WLi256ELi80ELi640EEv26Group_norm_nhwc_fwd_params)
        /*008c*/ 	.word	0x00000000


	//----- nvinfo : EIATTR_REGCOUNT
	.align		4
.L_63:
        /*0090*/ 	.byte	0x04, 0x2f
        /*0092*/ 	.short	(.L_65 - .L_64)
	.align		4
.L_64:
        /*0094*/ 	.word	index@(_Z35group_norm_nhwc_fwd_one_pass_kernelI11Fp32IOBf16WLi128ELi80ELi640EEv26Group_norm_nhwc_fwd_params)
        /*0098*/ 	.word	0x00000040


	//----- nvinfo : EIATTR_FRAME_SIZE
	.align		4
.L_65:
        /*009c*/ 	.byte	0x04, 0x11
        /*009e*/ 	.short	(.L_67 - .L_66)
	.align		4
.L_66:
        /*00a0*/ 	.word	index@(_Z35group_norm_nhwc_fwd_one_pass_kernelI11Fp32IOBf16WLi128ELi80ELi640EEv26Group_norm_nhwc_fwd_params)
        /*00a4*/ 	.word	0x00000000


	//----- nvinfo : EIATTR_REGCOUNT
	.align		4
.L_67:
        /*00a8*/ 	.byte	0x04, 0x2f
        /*00aa*/ 	.short	(.L_69 - .L_68)
	.align		4
.L_68:
        /*00ac*/ 	.word	index@(_Z35group_norm_nhwc_fwd_one_pass_kernelI11Fp32IOBf16WLi64ELi80ELi640EEv26Group_norm_nhwc_fwd_params)
        /*00b0*/ 	.word	0x00000030


	//----- nvinfo : EIATTR_FRAME_SIZE
	.align		4
.L_69:
        /*00b4*/ 	.byte	0x04, 0x11
        /*00b6*/ 	.short	(.L_71 - .L_70)
	.align		4
.L_70:
        /*00b8*/ 	.word	index@(_Z35group_norm_nhwc_fwd_one_pass_kernelI11Fp32IOBf16WLi64ELi80ELi640EEv26Group_norm_nhwc_fwd_params)
        /*00bc*/ 	.word	0x00000000


	//----- nvinfo : EIATTR_REGCOUNT
	.align		4
.L_71:
        /*00c0*/ 	.byte	0x04, 0x2f
        /*00c2*/ 	.short	(.L_73 - .L_72)
	.align		4
.L_72:
        /*00c4*/ 	.word	index@(_Z35group_norm_nhwc_fwd_one_pass_kernelI11Fp32IOFp32WLi512ELi80ELi640EEv26Group_norm_nhwc_fwd_params)
        /*00c8*/ 	.word	0x00000060


	//----- nvinfo : EIATTR_FRAME_SIZE
	.align		4
.L_73:
        /*00cc*/ 	.byte	0x04, 0x11
        /*00ce*/ 	.short	(.L_75 - .L_74)
	.align		4
.L_74:
        /*00d0*/ 	.word	index@(_Z35group_norm_nhwc_fwd_one_pass_kernelI11Fp32IOFp32WLi512ELi80ELi640EEv26Group_norm_nhwc_fwd_params)
        /*00d4*/ 	.word	0x00000000


	//----- nvinfo : EIATTR_REGCOUNT
	.align		4
.L_75:
        /*00d8*/ 	.byte	0x04, 0x2f
        /*00da*/ 	.short	(.L_77 - .L_76)
	.align		4
.L_76:
        /*00dc*/ 	.word	index@(_Z35group_norm_nhwc_fwd_one_pass_kernelI11Fp32IOFp32WLi256ELi80ELi640EEv26Group_norm_nhwc_fwd_params)
        /*00e0*/ 	.word	0x00000060


	//----- nvinfo : EIATTR_FRAME_SIZE
	.align		4
.L_77:
        /*00e4*/ 	.byte	0x04, 0x11
        /*00e6*/ 	.short	(.L_79 - .L_78)
	.align		4
.L_78:
        /*00e8*/ 	.word	index@(_Z35group_norm_nhwc_fwd_one_pass_kernelI11Fp32IOFp32WLi256ELi80ELi640EEv26Group_norm_nhwc_fwd_params)
        /*00ec*/ 	.word	0x00000000


	//----- nvinfo : EIATTR_REGCOUNT
	.align		4
.L_79:
        /*00f0*/ 	.byte	0x04, 0x2f
        /*00f2*/ 	.short	(.L_81 - .L_80)
	.align		4
.L_80:
        /*00f4*/ 	.word	index@(_Z35group_norm_nhwc_fwd_one_pass_kernelI11Fp32IOFp32WLi128ELi80ELi640EEv26Group_norm_nhwc_fwd_params)
        /*00f8*/ 	.word	0x00000048


	//----- nvinfo : EIATTR_FRAME_SIZE
	.align		4
.L_81:
        /*00fc*/ 	.byte	0x04, 0x11
        /*00fe*/ 	.short	(.L_83 - .L_82)
	.align		4
.L_82:
        /*0100*/ 	.word	index@(_Z35group_norm_nhwc_fwd_one_pass_kernelI11Fp32IOFp32WLi128ELi80ELi640EEv26Group_norm_nhwc_fwd_params)
        /*0104*/ 	.word	0x00000000


	//----- nvinfo : EIATTR_REGCOUNT
	.align		4
.L_83:
        /*0108*/ 	.byte	0x04, 0x2f
        /*010a*/ 	.short	(.L_85 - .L_84)
	.align		4
.L_84:
        /*010c*/ 	.word	index@(_Z35group_norm_nhwc_fwd_one_pass_kernelI11Fp32IOFp32WLi64ELi80ELi640EEv26Group_norm_nhwc_fwd_params)
        /*0110*/ 	.word	0x00000030


	//----- nvinfo : EIATTR_FRAME_SIZE
	.align		4
.L_85:
        /*0114*/ 	.byte	0x04, 0x11
        /*0116*/ 	.short	(.L_87 - .L_86)
	.align		4
.L_86:
        /*0118*/ 	.word	index@(_Z35group_norm_nhwc_fwd_one_pass_kernelI11Fp32IOFp32WLi64ELi80ELi640EEv26Group_norm_nhwc_fwd_params)
        /*011c*/ 	.word	0x00000000


	//----- nvinfo : EIATTR_REGCOUNT
	.align		4
.L_87:
        /*0120*/ 	.byte	0x04, 0x2f
        /*0122*/ 	.short	(.L_89 - .L_88)
	.align		4
.L_88:
        /*0124*/ 	.word	index@(_Z35group_norm_nhwc_fwd_one_pass_kernelI11Fp16IOFp16WLi512ELi80ELi640EEv26Group_norm_nhwc_fwd_params)
        /*0128*/ 	.word	0x00000060


	//----- nvinfo : EIATTR_FRAME_SIZE
	.align		4
.L_89:
        /*012c*/ 	.byte	0x04, 0x11
        /*012e*/ 	.short	(.L_91 - .L_90)
	.align		4
.L_90:
        /*0130*/ 	.word	index@(_Z35group_norm_nhwc_fwd_one_pass_kernelI11Fp16IOFp16WLi512ELi80ELi640EEv26Group_norm_nhwc_fwd_params)
        /*0134*/ 	.word	0x00000000


	//----- nvinfo : EIATTR_REGCOUNT
	.align		4
.L_91:
        /*0138*/ 	.byte	0x04, 0x2f
        /*013a*/ 	.short	(.L_93 - .L_92)
	.align		4
.L_92:
        /*013c*/ 	.word	index@(_Z35group_norm_nhwc_fwd_one_pass_kernelI11Fp16IOFp16WLi256ELi80ELi640EEv26Group_norm_nhwc_fwd_params)
        /*0140*/ 	.word	0x0000005c


	//----- nvinfo : EIATTR_FRAME_SIZE
	.align		4
.L_93:
        /*0144*/ 	.byte	0x04, 0x11
        /*0146*/ 	.short	(.L_95 - .L_94)
	.align		4
.L_94:
        /*0148*/ 	.word	index@(_Z35group_norm_nhwc_fwd_one_pass_kernelI11Fp16IOFp16WLi256ELi80ELi640EEv26Group_norm_nhwc_fwd_params)
        /*014c*/ 	.word	0x00000000


	//----- nvinfo : EIATTR_REGCOUNT
	.align		4
.L_95:
        /*0150*/ 	.byte	0x04, 0x2f
        /*0152*/ 	.short	(.L_97 - .L_96)
	.align		4
.L_96:
        /*0154*/ 	.word	index@(_Z35group_norm_nhwc_fwd_one_pass_kernelI11Fp16IOFp16WLi128ELi80ELi640EEv26Group_norm_nhwc_fwd_params)
        /*0158*/ 	.word	0x00000030


	//----- nvinfo : EIATTR_FRAME_SIZE
	.align		4
.L_97:
        /*015c*/ 	.byte	0x04, 0x11
        /*015e*/ 	.short	(.L_99 - .L_98)
	.align		4
.L_98:
        /*0160*/ 	.word	index@(_Z35group_norm_nhwc_fwd_one_pass_kernelI11Fp16IOFp16WLi128ELi80ELi640EEv26Group_norm_nhwc_fwd_params)
        /*0164*/ 	.word	0x00000000


	//----- nvinfo : EIATTR_REGCOUNT
	.align		4
.L_99:
        /*0168*/ 	.byte	0x04, 0x2f
        /*016a*/ 	.short	(.L_101 - .L_100)
	.align		4
.L_100:
        /*016c*/ 	.word	index@(_Z35group_norm_nhwc_fwd_one_pass_kernelI11Fp16IOFp16WLi64ELi80ELi640EEv26Group_norm_nhwc_fwd_params)
        /*0170*/ 	.word	0x00000030


	//----- nvinfo : EIATTR_FRAME_SIZE
	.align		4
.L_101:
        /*0174*/ 	.byte	0x04, 0x11
        /*0176*/ 	.short	(.L_103 - .L_102)
	.align		4
.L_102:
        /*0178*/ 	.word	index@(_Z35group_norm_nhwc_fwd_one_pass_kernelI11Fp16IOFp16WLi64ELi80ELi640EEv26Group_norm_nhwc_fwd_params)
        /*017c*/ 	.word	0x00000000


	//----- nvinfo : EIATTR_REGCOUNT
	.align		4
.L_103:
        /*0180*/ 	.byte	0x04, 0x2f
        /*0182*/ 	.short	(.L_105 - .L_104)
	.align		4
.L_104:
        /*0184*/ 	.word	index@(_Z35group_norm_nhwc_fwd_one_pass_kernelI11Fp16IOBf16WLi512ELi80ELi640EEv26Group_norm_nhwc_fwd_params)
        /*0188*/ 	.word	0x00000060


	//----- nvinfo : EIATTR_FRAME_SIZE
	.align		4
.L_105:
        /*018c*/ 	.byte	0x04, 0x11
        /*018e*/ 	.short	(.L_107 - .L_106)
	.align		4
.L_106:
        /*0190*/ 	.word	index@(_Z35group_norm_nhwc_fwd_one_pass_kernelI11Fp16IOBf16WLi512ELi80ELi640EEv26Group_norm_nhwc_fwd_params)
        /*0194*/ 	.word	0x00000000


	//----- nvinfo : EIATTR_REGCOUNT
	.align		4
.L_107:
        /*0198*/ 	.byte	0x04, 0x2f
        /*019a*/ 	.short	(.L_109 - .L_108)
	.align		4
.L_108:
        /*019c*/ 	.word	index@(_Z35group_norm_nhwc_fwd_one_pass_kernelI11Fp16IOBf16WLi256ELi80ELi640EEv26Group_norm_nhwc_fwd_params)
        /*01a0*/ 	.word	0x0000005c


	//----- nvinfo : EIATTR_FRAME_SIZE
	.align		4
.L_109:
        /*01a4*/ 	.byte	0x04, 0x11
        /*01a6*/ 	.short	(.L_111 - .L_110)
	.align		4
.L_110:
        /*01a8*/ 	.word	index@(_Z35group_norm_nhwc_fwd_one_pass_kernelI11Fp16IOBf16WLi256ELi80ELi640EEv26Group_norm_nhwc_fwd_params)
        /*01ac*/ 	.word	0x00000000


	//----- nvinfo : EIATTR_REGCOUNT
	.align		4
.L_111:
        /*01b0*/ 	.byte	0x04, 0x2f
        /*01b2*/ 	.short	(.L_113 - .L_112)
	.align		4
.L_112:
        /*01b4*/ 	.word	index@(_Z35group_norm_nhwc_fwd_one_pass_kernelI11Fp16IOBf16WLi128ELi80ELi640EEv26Group_norm_nhwc_fwd_params)
        /*01b8*/ 	.word	0x00000030


	//----- nvinfo : EIATTR_FRAME_SIZE
	.align		4
.L_113:
        /*01bc*/ 	.byte	0x04, 0x11
        /*01be*/ 	.short	(.L_115 - .L_114)
	.align		4
.L_114:
        /*01c0*/ 	.word	index@(_Z35group_norm_nhwc_fwd_one_pass_kernelI11Fp16IOBf16WLi128ELi80ELi640EEv26Group_norm_nhwc_fwd_params)
        /*01c4*/ 	.word	0x00000000


	//----- nvinfo : EIATTR_REGCOUNT
	.align		4
.L_115:
        /*01c8*/ 	.byte	0x04, 0x2f
        /*01ca*/ 	.short	(.L_117 - .L_116)
	.align		4
.L_116:
        /*01cc*/ 	.word	index@(_Z35group_norm_nhwc_fwd_one_pass_kernelI11Fp16IOBf16WLi64ELi80ELi640EEv26Group_norm_nhwc_fwd_params)
        /*01d0*/ 	.word	0x00000030


	//----- nvinfo : EIATTR_FRAME_SIZE
	.align		4
.L_117:
        /*01d4*/ 	.byte	0x04, 0x11
        /*01d6*/ 	.short	(.L_119 - .L_118)
	.align		4
.L_118:
        /*01d8*/ 	.word	index@(_Z35group_norm_nhwc_fwd_one_pass_kernelI11Fp16IOBf16WLi64ELi80ELi640EEv26Group_norm_nhwc_fwd_params)
        /*01dc*/ 	.word	0x00000000


	//----- nvinfo : EIATTR_REGCOUNT
	.align		4
.L_119:
        /*01e0*/ 	.byte	0x04, 0x2f
        /*01e2*/ 	.short	(.L_121 - .L_120)
	.align		4
.L_120:
        /*01e4*/ 	.word	index@(_Z35group_norm_nhwc_fwd_one_pass_kernelI11Fp16IOFp32WLi512ELi80ELi640EEv26Group_norm_nhwc_fwd_params)
        /*01e8*/ 	.word	0x00000060


	//----- nvinfo : EIATTR_FRAME_SIZE
	.align		4
.L_121:
        /*01ec*/ 	.byte	0x04, 0x11
        /*01ee*/ 	.short	(.L_123 - .L_122)
	.align		4
.L_122:
        /*01f0*/ 	.word	index@(_Z35group_norm_nhwc_fwd_one_pass_kernelI11Fp16IOFp32WLi512ELi80ELi640EEv26Group_norm_nhwc_fwd_params)
        /*01f4*/ 	.word	0x00000000


	//----- nvinfo : EIATTR_REGCOUNT
	.align		4
.L_123:
        /*01f8*/ 	.byte	0x04, 0x2f
        /*01fa*/ 	.short	(.L_125 - .L_124)
	.align		4
.L_124:
        /*01fc*/ 	.word	index@(_Z35group_norm_nhwc_fwd_one_pass_kernelI11Fp16IOFp32WLi256ELi80ELi640EEv26Group_norm_nhwc_fwd_params)
        /*0200*/ 	.word	0x0000005a


	//----- nvinfo : EIATTR_FRAME_SIZE
	.align		4
.L_125:
        /*0204*/ 	.byte	0x04, 0x11
        /*0206*/ 	.short	(.L_127 - .L_126)
	.align		4
.L_126:
        /*0208*/ 	.word	index@(_Z35group_norm_nhwc_fwd_one_pass_kernelI11Fp16IOFp32WLi256ELi80ELi640EEv26Group_norm_nhwc_fwd_params)
        /*020c*/ 	.word	0x00000000


	//----- nvinfo : EIATTR_REGCOUNT
	.align		4
.L_127:
        /*0210*/ 	.byte	0x04, 0x2f
        /*0212*/ 	.short	(.L_129 - .L_128)
	.align		4
.L_128:
        /*0214*/ 	.word	index@(_Z35group_norm_nhwc_fwd_one_pass_kernelI11Fp16IOFp32WLi128ELi80ELi640EEv26Group_norm_nhwc_fwd_params)
        /*0218*/ 	.word	0x00000030


	//----- nvinfo : EIATTR_FRAME_SIZE
	.align		4
.L_129:
        /*021c*/ 	.byte	0x04, 0x11
        /*021e*/ 	.short	(.L_131 - .L_130)
	.align		4
.L_130:
        /*0220*/ 	.word	index@(_Z35group_norm_nhwc_fwd_one_pass_kernelI11Fp16IOFp32WLi128ELi80ELi640EEv26Group_norm_nhwc_fwd_params)
        /*0224*/ 	.word	0x00000000


	//----- nvinfo : EIATTR_REGCOUNT
	.align		4
.L_131:
        /*0228*/ 	.byte	0x04, 0x2f
        /*022a*/ 	.short	(.L_133 - .L_132)
	.align		4
.L_132:
        /*022c*/ 	.word	index@(_Z35group_norm_nhwc_fwd_one_pass_kernelI11Fp16IOFp32WLi64ELi80ELi640EEv26Group_norm_nhwc_fwd_params)
        /*0230*/ 	.word	0x0000002d


	//----- nvinfo : EIATTR_FRAME_SIZE
	.align		4
.L_133:
        /*0234*/ 	.byte	0x04, 0x11
        /*0236*/ 	.short	(.L_135 - .L_134)
	.align		4
.L_134:
        /*0238*/ 	.word	index@(_Z35group_norm_nhwc_fwd_one_pass_kernelI11Fp16IOFp32WLi64ELi80ELi640EEv26Group_norm_nhwc_fwd_params)
        /*023c*/ 	.word	0x00000000


	//----- nvinfo : EIATTR_REGCOUNT
	.align		4
.L_135:
        /*0240*/ 	.byte	0x04, 0x2f
        /*0242*/ 	.short	(.L_137 - .L_136)
	.align		4
.L_136:
        /*0244*/ 	.word	index@(_Z35group_norm_nhwc_fwd_one_pass_kernelI11Bf16IOFp16WLi512ELi80ELi640EEv26Group_norm_nhwc_fwd_params)
        /*0248*/ 	.word	0x00000060


	//----- nvinfo : EIATTR_FRAME_SIZE
	.align		4
.L_137:
        /*024c*/ 	.byte	0x04, 0x11
        /*024e*/ 	.short	(.L_139 - .L_138)
	.align		4
.L_138:
        /*0250*/ 	.word	index@(_Z35group_norm_nhwc_fwd_one_pass_kernelI11Bf16IOFp16WLi512ELi80ELi640EEv26Group_norm_nhwc_fwd_params)
        /*0254*/ 	.word	0x00000000


	//----- nvinfo : EIATTR_REGCOUNT
	.align		4
.L_139:
        /*0258*/ 	.byte	0x04, 0x2f
        /*025a*/ 	.short	(.L_141 - .L_140)
	.align		4
.L_140:
        /*025c*/ 	.word	index@(_Z35group_norm_nhwc_fwd_one_pass_kernelI11Bf16IOFp16WLi256ELi80ELi640EEv26Group_norm_nhwc_fwd_params)
        /*0260*/ 	.word	0x00000058


	//----- nvinfo : EIATTR_FRAME_SIZE
	.align		4
.L_141:
        /*0264*/ 	.byte	0x04, 0x11
        /*0266*/ 	.short	(.L_143 - .L_142)
	.align		4
.L_142:
        /*0268*/ 	.word	index@(_Z35group_norm_nhwc_fwd_one_pass_kernelI11Bf16IOFp16WLi256ELi80ELi640EEv26Group_norm_nhwc_fwd_params)
        /*026c*/ 	.word	0x00000000


	//----- nvinfo : EIATTR_REGCOUNT
	.align		4
.L_143:
        /*0270*/ 	.byte	0x04, 0x2f
        /*0272*/ 	.short	(.L_145 - .L_144)
	.align		4
.L_144:
        /*0274*/ 	.word	index@(_Z35group_norm_nhwc_fwd_one_pass_kernelI11Bf16IOFp16WLi128ELi80ELi640EEv26Group_norm_nhwc_fwd_params)
        /*0278*/ 	.word	0x00000030


	//----- nvinfo : EIATTR_FRAME_SIZE
	.align		4
.L_145:
        /*027c*/ 	.byte	0x04, 0x11
        /*027e*/ 	.short	(.L_147 - .L_146)
	.align		4
.L_146:
        /*0280*/ 	.word	index@(_Z35group_norm_nhwc_fwd_one_pass_kernelI11Bf16IOFp16WLi128ELi80ELi640EEv26Group_norm_nhwc_fwd_params)
        /*0284*/ 	.word	0x00000000


	//----- nvinfo : EIATTR_REGCOUNT
	.align		4
.L_147:
        /*0288*/ 	.byte	0x04, 0x2f
        /*028a*/ 	.short	(.L_149 - .L_148)
	.align		4
.L_148:
        /*028c*/ 	.word	index@(_Z35group_norm_nhwc_fwd_one_pass_kernelI11Bf16IOFp16WLi64ELi80ELi640EEv26Group_norm_nhwc_fwd_params)
        /*0290*/ 	.word	0x0000002c


	//----- nvinfo : EIATTR_FRAME_SIZE
	.align		4
.L_149:
        /*0294*/ 	.byte	0x04, 0x11
        /*0296*/ 	.short	(.L_151 - .L_150)
	.align		4
.L_150:
        /*0298*/ 	.word	index@(_Z35group_norm_nhwc_fwd_one_pass_kernelI11Bf16IOFp16WLi64ELi80ELi640EEv26Group_norm_nhwc_fwd_params)
        /*029c*/ 	.word	0x00000000


	//----- nvinfo : EIATTR_REGCOUNT
	.align		4
.L_151:
        /*02a0*/ 	.byte	0x04, 0x2f
        /*02a2*/ 	.short	(.L_153 - .L_152)
	.align		4
.L_152:
        /*02a4*/ 	.word	index@(_Z35group_norm_nhwc_fwd_one_pass_kernelI11Bf16IOBf16WLi512ELi80ELi640EEv26Group_norm_nhwc_fwd_params)
        /*02a8*/ 	.word	0x00000060


	//----- nvinfo : EIATTR_FRAME_SIZE
	.align		4
.L_153:
        /*02ac*/ 	.byte	0x04, 0x11
        /*02ae*/ 	.short	(.L_155 - .L_154)
	.align		4
.L_154:
        /*02b0*/ 	.word	index@(_Z35group_norm_nhwc_fwd_one_pass_kernelI11Bf16IOBf16WLi512ELi80ELi640EEv26Group_norm_nhwc_fwd_params)
        /*02b4*/ 	.word	0x00000000


	//----- nvinfo : EIATTR_REGCOUNT
	.align		4
.L_155:
        /*02b8*/ 	.byte	0x04, 0x2f
        /*02ba*/ 	.short	(.L_157 - .L_156)
	.align		4
.L_156:
        /*02bc*/ 	.word	index@(_Z35group_norm_nhwc_fwd_one_pass_kernelI11Bf16IOBf16WLi256ELi80ELi640EEv26Group_norm_nhwc_fwd_params)
        /*02c0*/ 	.word	0x00000058


	//----- nvinfo : EIATTR_FRAME_SIZE
	.align		4
.L_157:
        /*02c4*/ 	.byte	0x04, 0x11
        /*02c6*/ 	.short	(.L_159 - .L_158)
	.align		4
.L_158:
        /*02c8*/ 	.word	index@(_Z35group_norm_nhwc_fwd_one_pass_kernelI11Bf16IOBf16WLi256ELi80ELi640EEv26Group_norm_nhwc_fwd_params)
        /*02cc*/ 	.word	0x00000000


	//----- nvinfo : EIATTR_REGCOUNT
	.align		4
.L_159:
        /*02d0*/ 	.byte	0x04, 0x2f
        /*02d2*/ 	.short	(.L_161 - .L_160)
	.align		4
.L_160:
        /*02d4*/ 	.word	index@(_Z35group_norm_nhwc_fwd_one_pass_kernelI11Bf16IOBf16WLi128ELi80ELi640EEv26Group_norm_nhwc_fwd_params)
        /*02d8*/ 	.word	0x00000030


	//----- nvinfo : EIATTR_FRAME_SIZE
	.align		4
.L_161:
        /*02dc*/ 	.byte	0x04, 0x11
        /*02de*/ 	.short	(.L_163 - .L_162)
	.align		4
.L_162:
        /*02e0*/ 	.word	index@(_Z35group_norm_nhwc_fwd_one_pass_kernelI11Bf16IOBf16WLi128ELi80ELi640EEv26Group_norm_nhwc_fwd_params)
        /*02e4*/ 	.word	0x00000000


	//----- nvinfo : EIATTR_REGCOUNT
	.align		4
.L_163:
        /*02e8*/ 	.byte	0x04, 0x2f
        /*02ea*/ 	.short	(.L_165 - .L_164)
	.align		4
.L_164:
        /*02ec*/ 	.word	index@(_Z35group_norm_nhwc_fwd_one_pass_kernelI11Bf16IOBf16WLi64ELi80ELi640EEv26Group_norm_nhwc_fwd_params)
        /*02f0*/ 	.word	0x0000002c


	//----- nvinfo : EIATTR_FRAME_SIZE
	.align		4
.L_165:
        /*02f4*/ 	.byte	0x04, 0x11
        /*02f6*/ 	.short	(.L_167 - .L_166)
	.align		4
.L_166:
        /*02f8*/ 	.word	index@(_Z35group_norm_nhwc_fwd_one_pass_kernelI11Bf16IOBf16WLi64ELi80ELi640EEv26Group_norm_nhwc_fwd_params)
        /*02fc*/ 	.word	0x00000000


	//----- nvinfo : EIATTR_REGCOUNT
	.align		4
.L_167:
        /*0300*/ 	.byte	0x04, 0x2f
        /*0302*/ 	.short	(.L_169 - .L_168)
	.align		4
.L_168:
        /*0304*/ 	.word	index@(_Z35group_norm_nhwc_fwd_one_pass_kernelI11Bf16IOFp32WLi512ELi80ELi640EEv26Group_norm_nhwc_fwd_params)
        /*0308*/ 	.word	0x00000060


	//----- nvinfo : EIATTR_FRAME_SIZE
	.align		4
.L_169:
        /*030c*/ 	.byte	0x04, 0x11
        /*030e*/ 	.short	(.L_171 - .L_170)
	.align		4
.L_170:
        /*0310*/ 	.word	index@(_Z35group_norm_nhwc_fwd_one_pass_kernelI11Bf16IOFp32WLi512ELi80ELi640EEv26Group_norm_nhwc_fwd_params)
        /*0314*/ 	.word	0x00000000


	//----- nvinfo : EIATTR_REGCOUNT
	.align		4
.L_171:
        /*0318*/ 	.byte	0x04, 0x2f
        /*031a*/ 	.short	(.L_173 - .L_172)
	.align		4
.L_172:
        /*031c*/ 	.word	index@(_Z35group_norm_nhwc_fwd_one_pass_kernelI11Bf16IOFp32WLi256ELi80ELi640EEv26Group_norm_nhwc_fwd_params)
        /*0320*/ 	.word	0x0000005a


	//----- nvinfo : EIATTR_FRAME_SIZE
	.align		4
.L_173:
        /*0324*/ 	.byte	0x04, 0x11
        /*0326*/ 	.short	(.L_175 - .L_174)
	.align		4
.L_174:
        /*0328*/ 	.word	index@(_Z35group_norm_nhwc_fwd_one_pass_kernelI11Bf16IOFp32WLi256ELi80ELi640EEv26Group_norm_nhwc_fwd_params)
        /*032c*/ 	.word	0x00000000


	//----- nvinfo : EIATTR_REGCOUNT
	.align		4
.L_175:
        /*0330*/ 	.byte	0x04, 0x2f
        /*0332*/ 	.short	(.L_177 - .L_176)
	.align		4
.L_176:
        /*0334*/ 	.word	index@(_Z35group_norm_nhwc_fwd_one_pass_kernelI11Bf16IOFp32WLi128ELi80ELi640EEv26Group_norm_nhwc_fwd_params)
        /*0338*/ 	.word	0x00000030


	//----- nvinfo : EIATTR_FRAME_SIZE
	.align		4
.L_177:
        /*033c*/ 	.byte	0x04, 0x11
        /*033e*/ 	.short	(.L_179 - .L_178)
	.align		4
.L_178:
        /*0340*/ 	.word	index@(_Z35group_norm_nhwc_fwd_one_pass_kernelI11Bf16IOFp32WLi128ELi80ELi640EEv26Group_norm_nhwc_fwd_params)
        /*0344*/ 	.word	0x00000000


	//----- nvinfo : EIATTR_REGCOUNT
	.align		4
.L_179:
        /*0348*/ 	.byte	0x04, 0x2f
        /*034a*/ 	.short	(.L_181 - .L_180)
	.align		4
.L_180:
        /*034c*/ 	.word	index@(_Z35group_norm_nhwc_fwd_one_pass_kernelI11Bf16IOFp32WLi64ELi80ELi640EEv26Group_norm_nhwc_fwd_params)
        /*0350*/ 	.word	0x0000002d


	//----- nvinfo : EIATTR_FRAME_SIZE
	.align		4
.L_181:
        /*0354*/ 	.byte	0x04, 0x11
        /*0356*/ 	.short	(.L_183 - .L_182)
	.align		4
.L_182:
        /*0358*/ 	.word	index@(_Z35group_norm_nhwc_fwd_one_pass_kernelI11Bf16IOFp32WLi64ELi80ELi640EEv26Group_norm_nhwc_fwd_params)
        /*035c*/ 	.word	0x00000000


	//----- nvinfo : EIATTR_REGCOUNT
	.align		4
.L_183:
        /*0360*/ 	.byte	0x04, 0x2f
        /*0362*/ 	.short	(.L_185 - .L_184)
	.align		4
.L_184:
        /*0364*/ 	.word	index@(_Z35group_norm_nhwc_bwd_one_pass_kernelI11Fp32IOFp16WLi512ELi80ELi640EEv26Group_norm_nhwc_bwd_params)
        /*0368*/ 	.word	0x00000020


	//----- nvinfo : EIATTR_FRAME_SIZE
	.align		4
.L_185:
        /*036c*/ 	.byte	0x04, 0x11
        /*036e*/ 	.short	(.L_187 - .L_186)
	.align		4
.L_186:
        /*0370*/ 	.word	index@(_Z35group_norm_nhwc_bwd_one_pass_kernelI11Fp32IOFp16WLi512ELi80ELi640EEv26Group_norm_nhwc_bwd_params)
        /*0374*/ 	.word	0x00000260


	//----- nvinfo : EIATTR_REGCOUNT
	.align		4
.L_187:
        /*0378*/ 	.byte	0x04, 0x2f
        /*037a*/ 	.short	(.L_189 - .L_188)
	.align		4
.L_188:
        /*037c*/ 	.word	index@(_Z35group_norm_nhwc_bwd_one_pass_kernelI11Fp32IOFp16WLi256ELi80ELi640EEv26Group_norm_nhwc_bwd_params)
        /*0380*/ 	.word	0x00000060


	//----- nvinfo : EIATTR_FRAME_SIZE
	.align		4
.L_189:
        /*0384*/ 	.byte	0x04, 0x11
        /*0386*/ 	.short	(.L_191 - .L_190)
	.align		4
.L_190:
        /*0388*/ 	.word	index@(_Z35group_norm_nhwc_bwd_one_pass_kernelI11Fp32IOFp16WLi256ELi80ELi640EEv26Group_norm_nhwc_bwd_params)
        /*038c*/ 	.word	0x00000008


	//----- nvinfo : EIATTR_REGCOUNT
	.align		4
.L_191:
        /*0390*/ 	.byte	0x04, 0x2f
        /*0392*/ 	.short	(.L_193 - .L_192)
	.align		4
.L_192:
        /*0394*/ 	.word	index@(_Z35group_norm_nhwc_bwd_one_pass_kernelI11Fp32IOFp16WLi128ELi80ELi640EEv26Group_norm_nhwc_bwd_params)
        /*0398*/ 	.word	0x00000060


	//----- nvinfo : EIATTR_FRAME_SIZE
	.align		4
.L_193:
        /*039c*/ 	.byte	0x04, 0x11
        /*039e*/ 	.short	(.L_195 - .L_194)
	.align		4
.L_194:
        /*03a0*/ 	.word	index@(_Z35group_norm_nhwc_bwd_one_pass_kernelI11Fp32IOFp16WLi128ELi80ELi640EEv26Group_norm_nhwc_bwd_params)
        /*03a4*/ 	.word	0x00000000


	//----- nvinfo : EIATTR_REGCOUNT
	.align		4
.L_195:
        /*03a8*/ 	.byte	0x04, 0x2f
        /*03aa*/ 	.short	(.L_197 - .L_196)
	.align		4
.L_196:
        /*03ac*/ 	.word	index@(_Z35group_norm_nhwc_bwd_one_pass_kernelI11Fp32IOFp16WLi64ELi80ELi640EEv26Group_norm_nhwc_bwd_params)
        /*03b0*/ 	.word	0x0000003b


	//----- nvinfo : EIATTR_FRAME_SIZE
	.align		4
.L_197:
        /*03b4*/ 	.byte	0x04, 0x11
        /*03b6*/ 	.short	(.L_199 - .L_198)
	.align		4
.L_198:
        /*03b8*/ 	.word	index@(_Z35group_norm_nhwc_bwd_one_pass_kernelI11Fp32IOFp16WLi64ELi80ELi640EEv26Group_norm_nhwc_bwd_params)
        /*03bc*/ 	.word	0x00000000


	//----- nvinfo : EIATTR_REGCOUNT
	.align		4
.L_199:
        /*03c0*/ 	.byte	0x04, 0x2f
        /*03c2*/ 	.short	(.L_201 - .L_200)
	.align		4
.L_200:
        /*03c4*/ 	.word	index@(_Z35group_norm_nhwc_bwd_one_pass_kernelI11Fp32IOBf16WLi512ELi80ELi640EEv26Group_norm_nhwc_bwd_params)
        /*03c8*/ 	.word	0x00000020


	//----- nvinfo : EIATTR_FRAME_SIZE
	.align		4
.L_201:
        /*03cc*/ 	.byte	0x04, 0x11
        /*03ce*/ 	.short	(.L_203 - .L_202)
	.align		4
.L_202:
        /*03d0*/ 	.word	index@(_Z35group_norm_nhwc_bwd_one_pass_kernelI11Fp32IOBf16WLi512ELi80ELi640EEv26Group_norm_nhwc_bwd_params)
        /*03d4*/ 	.word	0x00000260


	//----- nvinfo : EIATTR_REGCOUNT
	.align		4
.L_203:
        /*03d8*/ 	.byte	0x04, 0x2f
        /*03da*/ 	.short	(.L_205 - .L_204)
	.align		4
.L_204:
        /*03dc*/ 	.word	index@(_Z35group_norm_nhwc_bwd_one_pass_kernelI11Fp32IOBf16WLi256ELi80ELi640EEv26Group_norm_nhwc_bwd_params)
        /*03e0*/ 	.word	0x00000060


	//----- nvinfo : EIATTR_FRAME_SIZE
	.align		4
.L_205:
        /*03e4*/ 	.byte	0x04, 0x11
        /*03e6*/ 	.short	(.L_207 - .L_206)
	.align		4
.L_206:
        /*03e8*/ 	.word	index@(_Z35group_norm_nhwc_bwd_one_pass_kernelI11Fp32IOBf16WLi256ELi80ELi640EEv26Group_norm_nhwc_bwd_params)
        /*03ec*/ 	.word	0x00000008


	//----- nvinfo : EIATTR_REGCOUNT
	.align		4
.L_207:
        /*03f0*/ 	.byte	0x04, 0x2f
        /*03f2*/ 	.short	(.L_209 - .L_208)
	.align		4
.L_208:
        /*03f4*/ 	.word	index@(_Z35group_norm_nhwc_bwd_one_pass_kernelI11Fp32IOBf16WLi128ELi80ELi640EEv26Group_norm_nhwc_bwd_params)
        /*03f8*/ 	.word	0x00000060


	//----- nvinfo : EIATTR_FRAME_SIZE
	.align		4
.L_209:
        /*03fc*/ 	.byte	0x04, 0x11
        /*03fe*/ 	.short	(.L_211 - .L_210)
	.align		4
.L_210:
        /*0400*/ 	.word	index@(_Z35group_norm_nhwc_bwd_one_pass_kernelI11Fp32IOBf16WLi128ELi80ELi640EEv26Group_norm_nhwc_bwd_params)
        /*0404*/ 	.word	0x00000000


	//----- nvinfo : EIATTR_REGCOUNT
	.align		4
.L_211:
        /*0408*/ 	.byte	0x04, 0x2f
        /*040a*/ 	.short	(.L_213 - .L_212)
	.align		4
.L_212:
        /*040c*/ 	.word	index@(_Z35group_norm_nhwc_bwd_one_pass_kernelI11Fp32IOBf16WLi64ELi80ELi640EEv26Group_norm_nhwc_bwd_params)
        /*0410*/ 	.word	0x0000003b


	//----- nvinfo : EIATTR_FRAME_SIZE
	.align		4
.L_213:
        /*0414*/ 	.byte	0x04, 0x11
        /*0416*/ 	.short	(.L_215 - .L_214)
	.align		4
.L_214:
        /*0418*/ 	.word	index@(_Z35group_norm_nhwc_bwd_one_pass_kernelI11Fp32IOBf16WLi64ELi80ELi640EEv26Group_norm_nhwc_bwd_params)
        /*041c*/ 	.word	0x00000000


	//----- nvinfo : EIATTR_REGCOUNT
	.align		4
.L_215:
        /*0420*/ 	.byte	0x04, 0x2f
        /*0422*/ 	.short	(.L_217 - .L_216)
	.align		4
.L_216:
        /*0424*/ 	.word	index@(_Z35group_norm_nhwc_bwd_one_pass_kernelI11Fp32IOFp32WLi512ELi80ELi640EEv26Group_norm_nhwc_bwd_params)
        /*0428*/ 	.word	0x00000020


	//----- nvinfo : EIATTR_FRAME_SIZE
	.align		4
.L_217:
        /*042c*/ 	.byte	0x04, 0x11
        /*042e*/ 	.short	(.L_219 - .L_218)
	.align		4
.L_218:
        /*0430*/ 	.word	index@(_Z35group_norm_nhwc_bwd_one_pass_kernelI11Fp32IOFp32WLi512ELi80ELi640EEv26Group_norm_nhwc_bwd_params)
        /*0434*/ 	.word	0x00000260


	//----- nvinfo : EIATTR_REGCOUNT
	.align		4
.L_219:
        /*0438*/ 	.byte	0x04, 0x2f
        /*043a*/ 	.short	(.L_221 - .L_220)
	.align		4
.L_220:
        /*043c*/ 	.word	index@(_Z35group_norm_nhwc_bwd_one_pass_kernelI11Fp32IOFp32WLi256ELi80ELi640EEv26Group_norm_nhwc_bwd_params)
        /*0440*/ 	.word	0x00000060


	//----- nvinfo : EIATTR_FRAME_SIZE
	.align		4
.L_221:
        /*0444*/ 	.byte	0x04, 0x11
        /*0446*/ 	.short	(.L_223 - .L_222)
	.align		4
.L_222:
        /*0448*/ 	.word	index@(_Z35group_norm_nhwc_bwd_one_pass_kernelI11Fp32IOFp32WLi256ELi80ELi640EEv26Group_norm_nhwc_bwd_params)
        /*044c*/ 	.word	0x00000008


	//----- nvinfo : EIATTR_REGCOUNT
	.align		4
.L_223:
        /*0450*/ 	.byte	0x04, 0x2f
        /*0452*/ 	.short	(.L_225 - .L_224)
	.align		4
.L_224:
        /*0454*/ 	.word	index@(_Z35group_norm_nhwc_bwd_one_pass_kernelI11Fp32IOFp32WLi128ELi80ELi640EEv26Group_norm_nhwc_bwd_params)
        /*0458*/ 	.word	0x00000060


	//----- nvinfo : EIATTR_FRAME_SIZE
	.align		4
.L_225:
        /*045c*/ 	.byte	0x04, 0x11
        /*045e*/ 	.short	(.L_227 - .L_226)
	.align		4
.L_226:
        /*0460*/ 	.word	index@(_Z35group_norm_nhwc_bwd_one_pass_kernelI11Fp32IOFp32WLi128ELi80ELi640EEv26Group_norm_nhwc_bwd_params)
        /*0464*/ 	.word	0x00000000


	//----- nvinfo : EIATTR_REGCOUNT
	.align		4
.L_227:
        /*0468*/ 	.byte	0x04, 0x2f
        /*046a*/ 	.short	(.L_229 - .L_228)
	.align		4
.L_228:
        /*046c*/ 	.word	index@(_Z35group_norm_nhwc_bwd_one_pass_kernelI11Fp32IOFp32WLi64ELi80ELi640EEv26Group_norm_nhwc_bwd_params)
        /*0470*/ 	.word	0x0000003b


	//----- nvinfo : EIATTR_FRAME_SIZE
	.align		4
.L_229:
        /*0474*/ 	.byte	0x04, 0x11
        /*0476*/ 	.short	(.L_231 - .L_230)
	.align		4
.L_230:
        /*0478*/ 	.word	index@(_Z35group_norm_nhwc_bwd_one_pass_kernelI11Fp32IOFp32WLi64ELi80ELi640EEv26Group_norm_nhwc_bwd_params)
        /*047c*/ 	.word	0x00000000


	//----- nvinfo : EIATTR_REGCOUNT
	.align		4
.L_231:
        /*0480*/ 	.byte	0x04, 0x2f
        /*0482*/ 	.short	(.L_233 - .L_232)
	.align		4
.L_232:
        /*0484*/ 	.word	index@(_Z35group_norm_nhwc_bwd_one_pass_kernelI11Fp16IOFp16WLi512ELi80ELi640EEv26Group_norm_nhwc_bwd_params)
        /*0488*/ 	.word	0x00000060


	//----- nvinfo : EIATTR_FRAME_SIZE
	.align		4
.L_233:
        /*048c*/ 	.byte	0x04, 0x11
        /*048e*/ 	.short	(.L_235 - .L_234)
	.align		4
.L_234:
        /*0490*/ 	.word	index@(_Z35group_norm_nhwc_bwd_one_pass_kernelI11Fp16IOFp16WLi512ELi80ELi640EEv26Group_norm_nhwc_bwd_params)
        /*0494*/ 	.word	0x00000008


	//----- nvinfo : EIATTR_REGCOUNT
	.align		4
.L_235:
        /*0498*/ 	.byte	0x04, 0x2f
        /*049a*/ 	.short	(.L_237 - .L_236)
	.align		4
.L_236:
        /*049c*/ 	.word	index@(_Z35group_norm_nhwc_bwd_one_pass_kernelI11Fp16IOFp16WLi256ELi80ELi640EEv26Group_norm_nhwc_bwd_params)
        /*04a0*/ 	.word	0x00000060


	//----- nvinfo : EIATTR_FRAME_SIZE
	.align		4
.L_237:
        /*04a4*/ 	.byte	0x04, 0x11
        /*04a6*/ 	.short	(.L_239 - .L_238)
	.align		4
.L_238:
        /*04a8*/ 	.word	index@(_Z35group_norm_nhwc_bwd_one_pass_kernelI11Fp16IOFp16WLi256ELi80ELi640EEv26Group_norm_nhwc_bwd_params)
        /*04ac*/ 	.word	0x00000000


	//----- nvinfo : EIATTR_REGCOUNT
	.align		4
.L_239:
        /*04b0*/ 	.byte	0x04, 0x2f
        /*04b2*/ 	.short	(.L_241 - .L_240)
	.align		4
.L_240:
        /*04b4*/ 	.word	index@(_Z35group_norm_nhwc_bwd_one_pass_kernelI11Fp16IOFp16WLi128ELi80ELi640EEv26Group_norm_nhwc_bwd_params)
        /*04b8*/ 	.word	0x0000004a


	//----- nvinfo : EIATTR_FRAME_SIZE
	.align		4
.L_241:
        /*04bc*/ 	.byte	0x04, 0x11
        /*04be*/ 	.short	(.L_243 - .L_242)
	.align		4
.L_242:
        /*04c0*/ 	.word	index@(_Z35group_norm_nhwc_bwd_one_pass_kernelI11Fp16IOFp16WLi128ELi80ELi640EEv26Group_norm_nhwc_bwd_params)
        /*04c4*/ 	.word	0x00000000


	//----- nvinfo : EIATTR_REGCOUNT
	.align		4
.L_243:
        /*04c8*/ 	.byte	0x04, 0x2f
        /*04ca*/ 	.short	(.L_245 - .L_244)
	.align		4
.L_244:
        /*04cc*/ 	.word	index@(_Z35group_norm_nhwc_bwd_one_pass_kernelI11Fp16IOFp16WLi64ELi80ELi640EEv26Group_norm_nhwc_bwd_params)
        /*04d0*/ 	.word	0x00000030


	//----- nvinfo : EIATTR_FRAME_SIZE
	.align		4
.L_245:
        /*04d4*/ 	.byte	0x04, 0x11
        /*04d6*/ 	.short	(.L_247 - .L_246)
	.align		4
.L_246:
        /*04d8*/ 	.word	index@(_Z35group_norm_nhwc_bwd_one_pass_kernelI11Fp16IOFp16WLi64ELi80ELi640EEv26Group_norm_nhwc_bwd_params)
        /*04dc*/ 	.word	0x00000000


	//----- nvinfo : EIATTR_REGCOUNT
	.align		4
.L_247:
        /*04e0*/ 	.byte	0x04, 0x2f
        /*04e2*/ 	.short	(.L_249 - .L_248)
	.align		4
.L_248:
        /*04e4*/ 	.word	index@(_Z35group_norm_nhwc_bwd_one_pass_kernelI11Fp16IOBf16WLi512ELi80ELi640EEv26Group_norm_nhwc_bwd_params)
        /*04e8*/ 	.word	0x00000060


	//----- nvinfo : EIATTR_FRAME_SIZE
	.align		4
.L_249:
        /*04ec*/ 	.byte	0x04, 0x11
        /*04ee*/ 	.short	(.L_251 - .L_250)
	.align		4
.L_250:
        /*04f0*/ 	.word	index@(_Z35group_norm_nhwc_bwd_one_pass_kernelI11Fp16IOBf16WLi512ELi80ELi640EEv26Group_norm_nhwc_bwd_params)
        /*04f4*/ 	.word	0x00000008


	//----- nvinfo : EIATTR_REGCOUNT
	.align		4
.L_251:
        /*04f8*/ 	.byte	0x04, 0x2f
        /*04fa*/ 	.short	(.L_253 - .L_252)
	.align		4
.L_252:
        /*04fc*/ 	.word	index@(_Z35group_norm_nhwc_bwd_one_pass_kernelI11Fp16IOBf16WLi256ELi80ELi640EEv26Group_norm_nhwc_bwd_params)
        /*0500*/ 	.word	0x00000060


	//----- nvinfo : EIATTR_FRAME_SIZE
	.align		4
.L_253:
        /*0504*/ 	.byte	0x04, 0x11
        /*0506*/ 	.short	(.L_255 - .L_254)
	.align		4
.L_254:
        /*0508*/ 	.word	index@(_Z35group_norm_nhwc_bwd_one_pass_kernelI11Fp16IOBf16WLi256ELi80ELi640EEv26Group_norm_nhwc_bwd_params)
        /*050c*/ 	.word	0x00000000


	//----- nvinfo : EIATTR_REGCOUNT
	.align		4
.L_255:
        /*0510*/ 	.byte	0x04, 0x2f
        /*0512*/ 	.short	(.L_257 - .L_256)
	.align		4
.L_256:
        /*0514*/ 	.word	index@(_Z35group_norm_nhwc_bwd_one_pass_kernelI11Fp16IOBf16WLi128ELi80ELi640EEv26Group_norm_nhwc_bwd_params)
        /*0518*/ 	.word	0x0000004a


	//----- nvinfo : EIATTR_FRAME_SIZE
	.align		4
.L_257:
        /*051c*/ 	.byte	0x04, 0x11
        /*051e*/ 	.short	(.L_259 - .L_258)
	.align		4
.L_258:
        /*0520*/ 	.word	index@(_Z35group_norm_nhwc_bwd_one_pass_kernelI11Fp16IOBf16WLi128ELi80ELi640EEv26Group_norm_nhwc_bwd_params)
        /*0524*/ 	.word	0x00000000


	//----- nvinfo : EIATTR_REGCOUNT
	.align		4
.L_259:
        /*0528*/ 	.byte	0x04, 0x2f
        /*052a*/ 	.short	(.L_261 - .L_260)
	.align		4
.L_260:
        /*052c*/ 	.word	index@(_Z35group_norm_nhwc_bwd_one_pass_kernelI11Fp16IOBf16WLi64ELi80ELi640EEv26Group_norm_nhwc_bwd_params)
        /*0530*/ 	.word	0x00000030


	//----- nvinfo : EIATTR_FRAME_SIZE
	.align		4
.L_261:
        /*0534*/ 	.byte	0x04, 0x11
        /*0536*/ 	.short	(.L_263 - .L_262)
	.align		4
.L_262:
        /*0538*/ 	.word	index@(_Z35group_norm_nhwc_bwd_one_pass_kernelI11Fp16IOBf16WLi64ELi80ELi640EEv26Group_norm_nhwc_bwd_params)
        /*053c*/ 	.word	0x00000000


	//----- nvinfo : EIATTR_REGCOUNT
	.align		4
.L_263:
        /*0540*/ 	.byte	0x04, 0x2f
        /*0542*/ 	.short	(.L_265 - .L_264)
	.align		4
.L_264:
        /*0544*/ 	.word	index@(_Z35group_norm_nhwc_bwd_one_pass_kernelI11Fp16IOFp32WLi512ELi80ELi640EEv26Group_norm_nhwc_bwd_params)
        /*0548*/ 	.word	0x00000060


	//----- nvinfo : EIATTR_FRAME_SIZE
	.align		4
.L_265:
        /*054c*/ 	.byte	0x04, 0x11
        /*054e*/ 	.short	(.L_267 - .L_266)
	.align		4
.L_266:
        /*0550*/ 	.word	index@(_Z35group_norm_nhwc_bwd_one_pass_kernelI11Fp16IOFp32WLi512ELi80ELi640EEv26Group_norm_nhwc_bwd_params)
        /*0554*/ 	.word	0x00000008


	//----- nvinfo : EIATTR_REGCOUNT
	.align		4
.L_267:
        /*0558*/ 	.byte	0x04, 0x2f
        /*055a*/ 	.short	(.L_269 - .L_268)
	.align		4
.L_268:
        /*055c*/ 	.word	index@(_Z35group_norm_nhwc_bwd_one_pass_kernelI11Fp16IOFp32WLi256ELi80ELi640EEv26Group_norm_nhwc_bwd_params)
        /*0560*/ 	.word	0x00000060


	//----- nvinfo : EIATTR_FRAME_SIZE
	.align		4
.L_269:
        /*0564*/ 	.byte	0x04, 0x11
        /*0566*/ 	.short	(.L_271 - .L_270)
	.align		4
.L_270:
        /*0568*/ 	.word	index@(_Z35group_norm_nhwc_bwd_one_pass_kernelI11Fp16IOFp32WLi256ELi80ELi640EEv26Group_norm_nhwc_bwd_params)
        /*056c*/ 	.word	0x00000000


	//----- nvinfo : EIATTR_REGCOUNT
	.align		4
.L_271:
        /*0570*/ 	.byte	0x04, 0x2f
        /*0572*/ 	.short	(.L_273 - .L_272)
	.align		4
.L_272:
        /*0574*/ 	.word	index@(_Z35group_norm_nhwc_bwd_one_pass_kernelI11Fp16IOFp32WLi128ELi80ELi640EEv26Group_norm_nhwc_bwd_params)
        /*0578*/ 	.word	0x0000004c


	//----- nvinfo : EIATTR_FRAME_SIZE
	.align		4
.L_273:
        /*057c*/ 	.byte	0x04, 0x11
        /*057e*/ 	.short	(.L_275 - .L_274)
	.align		4
.L_274:
        /*0580*/ 	.word	index@(_Z35group_norm_nhwc_bwd_one_pass_kernelI11Fp16IOFp32WLi128ELi80ELi640EEv26Group_norm_nhwc_bwd_params)
        /*0584*/ 	.word	0x00000000


	//----- nvinfo : EIATTR_REGCOUNT
	.align		4
.L_275:
        /*0588*/ 	.byte	0x04, 0x2f
        /*058a*/ 	.short	(.L_277 - .L_276)
	.align		4
.L_276:
        /*058c*/ 	.word	index@(_Z35group_norm_nhwc_bwd_one_pass_kernelI11Fp16IOFp32WLi64ELi80ELi640EEv26Group_norm_nhwc_bwd_params)
        /*0590*/ 	.word	0x00000030


	//----- nvinfo : EIATTR_FRAME_SIZE
	.align		4
.L_277:
        /*0594*/ 	.byte	0x04, 0x11
        /*0596*/ 	.short	(.L_279 - .L_278)
	.align		4
.L_278:
        /*0598*/ 	.word	index@(_Z35group_norm_nhwc_bwd_one_pass_kernelI11Fp16IOFp32WLi64ELi80ELi640EEv26Group_norm_nhwc_bwd_params)
        /*059c*/ 	.word	0x00000000


	//----- nvinfo : EIATTR_REGCOUNT
	.align		4
.L_279:
        /*05a0*/ 	.byte	0x04, 0x2f
        /*05a2*/ 	.short	(.L_281 - .L_280)
	.align		4
.L_280:
        /*05a4*/ 	.word	index@(_Z35group_norm_nhwc_bwd_one_pass_kernelI11Bf16IOFp16WLi512ELi80ELi640EEv26Group_norm_nhwc_bwd_params)
        /*05a8*/ 	.word	0x00000060


	//----- nvinfo : EIATTR_FRAME_SIZE
	.align		4
.L_281:
        /*05ac*/ 	.byte	0x04, 0x11
        /*05ae*/ 	.short	(.L_283 - .L_282)
	.align		4
.L_282:
        /*05b0*/ 	.word	index@(_Z35group_norm_nhwc_bwd_one_pass_kernelI11Bf16IOFp16WLi512ELi80ELi640EEv26Group_norm_nhwc_bwd_params)
        /*05b4*/ 	.word	0x00000008


	//----- nvinfo : EIATTR_REGCOUNT
	.align		4
.L_283:
        /*05b8*/ 	.byte	0x04, 0x2f
        /*05ba*/ 	.short	(.L_285 - .L_284)
	.align		4
.L_284:
        /*05bc*/ 	.word	index@(_Z35group_norm_nhwc_bwd_one_pass_kernelI11Bf16IOFp16WLi256ELi80ELi640EEv26Group_norm_nhwc_bwd_params)
        /*05c0*/ 	.word	0x00000060


	//----- nvinfo : EIATTR_FRAME_SIZE
	.align		4
.L_285:
        /*05c4*/ 	.byte	0x04, 0x11
        /*05c6*/ 	.short	(.L_287 - .L_286)
	.align		4
.L_286:
        /*05c8*/ 	.word	index@(_Z35group_norm_nhwc_bwd_one_pass_kernelI11Bf16IOFp16WLi256ELi80ELi640EEv26Group_norm_nhwc_bwd_params)
        /*05cc*/ 	.word	0x00000000


	//----- nvinfo : EIATTR_REGCOUNT
	.align		4
.L_287:
        /*05d0*/ 	.byte	0x04, 0x2f
        /*05d2*/ 	.short	(.L_289 - .L_288)
	.align		4
.L_288:
        /*05d4*/ 	.word	index@(_Z35group_norm_nhwc_bwd_one_pass_kernelI11Bf16IOFp16WLi128ELi80ELi640EEv26Group_norm_nhwc_bwd_params)
        /*05d8*/ 	.word	0x0000004a


	//----- nvinfo : EIATTR_FRAME_SIZE
	.align		4
.L_289:
        /*05dc*/ 	.byte	0x04, 0x11
        /*05de*/ 	.short	(.L_291 - .L_290)
	.align		4
.L_290:
        /*05e0*/ 	.word	index@(_Z35group_norm_nhwc_bwd_one_pass_kernelI11Bf16IOFp16WLi128ELi80ELi640EEv26Group_norm_nhwc_bwd_params)
        /*05e4*/ 	.word	0x00000000


	//----- nvinfo : EIATTR_REGCOUNT
	.align		4
.L_291:
        /*05e8*/ 	.byte	0x04, 0x2f
        /*05ea*/ 	.short	(.L_293 - .L_292)
	.align		4
.L_292:
        /*05ec*/ 	.word	index@(_Z35group_norm_nhwc_bwd_one_pass_kernelI11Bf16IOFp16WLi64ELi80ELi640EEv26Group_norm_nhwc_bwd_params)
        /*05f0*/ 	.word	0x00000030


	//----- nvinfo : EIATTR_FRAME_SIZE
	.align		4
.L_293:
        /*05f4*/ 	.byte	0x04, 0x11
        /*05f6*/ 	.short	(.L_295 - .L_294)
	.align		4
.L_294:
        /*05f8*/ 	.word	index@(_Z35group_norm_nhwc_bwd_one_pass_kernelI11Bf16IOFp16WLi64ELi80ELi640EEv26Group_norm_nhwc_bwd_params)
        /*05fc*/ 	.word	0x00000000


	//----- nvinfo : EIATTR_REGCOUNT
	.align		4
.L_295:
        /*0600*/ 	.byte	0x04, 0x2f
        /*0602*/ 	.short	(.L_297 - .L_296)
	.align		4
.L_296:
        /*0604*/ 	.word	index@(_Z35group_norm_nhwc_bwd_one_pass_kernelI11Bf16IOBf16WLi512ELi80ELi640EEv26Group_norm_nhwc_bwd_params)
        /*0608*/ 	.word	0x00000060


	//----- nvinfo : EIATTR_FRAME_SIZE
	.align		4
.L_297:
        /*060c*/ 	.byte	0x04, 0x11
        /*060e*/ 	.short	(.L_299 - .L_298)
	.align		4
.L_298:
        /*0610*/ 	.word	index@(_Z35group_norm_nhwc_bwd_one_pass_kernelI11Bf16IOBf16WLi512ELi80ELi640EEv26Group_norm_nhwc_bwd_params)
        /*0614*/ 	.word	0x00000008


	//----- nvinfo : EIATTR_REGCOUNT
	.align		4
.L_299:
        /*0618*/ 	.byte	0x04, 0x2f
        /*061a*/ 	.short	(.L_301 - .L_300)
	.align		4
.L_300:
        /*061c*/ 	.word	index@(_Z35group_norm_nhwc_bwd_one_pass_kernelI11Bf16IOBf16WLi256ELi80ELi640EEv26Group_norm_nhwc_bwd_params)
        /*0620*/ 	.word	0x00000060


	//----- nvinfo : EIATTR_FRAME_SIZE
	.align		4
.L_301:
        /*0624*/ 	.byte	0x04, 0x11
        /*0626*/ 	.short	(.L_303 - .L_302)
	.align		4
.L_302:
        /*0628*/ 	.word	index@(_Z35group_norm_nhwc_bwd_one_pass_kernelI11Bf16IOBf16WLi256ELi80ELi640EEv26Group_norm_nhwc_bwd_params)
        /*062c*/ 	.word	0x00000000


	//----- nvinfo : EIATTR_REGCOUNT
	.align		4
.L_303:
        /*0630*/ 	.byte	0x04, 0x2f
        /*0632*/ 	.short	(.L_305 - .L_304)
	.align		4
.L_304:
        /*0634*/ 	.word	index@(_Z35group_norm_nhwc_bwd_one_pass_kernelI11Bf16IOBf16WLi128ELi80ELi640EEv26Group_norm_nhwc_bwd_params)
        /*0638*/ 	.word	0x0000004a


	//----- nvinfo : EIATTR_FRAME_SIZE
	.align		4
.L_305:
        /*063c*/ 	.byte	0x04, 0x11
        /*063e*/ 	.short	(.L_307 - .L_306)
	.align		4
.L_306:
        /*0640*/ 	.word	index@(_Z35group_norm_nhwc_bwd_one_pass_kernelI11Bf16IOBf16WLi128ELi80ELi640EEv26Group_norm_nhwc_bwd_params)
        /*0644*/ 	.word	0x00000000


	//----- nvinfo : EIATTR_REGCOUNT
	.align		4
.L_307:
        /*0648*/ 	.byte	0x04, 0x2f
        /*064a*/ 	.short	(.L_309 - .L_308)
	.align		4
.L_308:
        /*064c*/ 	.word	index@(_Z35group_norm_nhwc_bwd_one_pass_kernelI11Bf16IOBf16WLi64ELi80ELi640EEv26Group_norm_nhwc_bwd_params)
        /*0650*/ 	.word	0x00000030


	//----- nvinfo : EIATTR_FRAME_SIZE
	.align		4
.L_309:
        /*0654*/ 	.byte	0x04, 0x11
        /*0656*/ 	.short	(.L_311 - .L_310)
	.align		4
.L_310:
        /*0658*/ 	.word	index@(_Z35group_norm_nhwc_bwd_one_pass_kernelI11Bf16IOBf16WLi64ELi80ELi640EEv26Group_norm_nhwc_bwd_params)
        /*065c*/ 	.word	0x00000000


	//----- nvinfo : EIATTR_REGCOUNT
	.align		4
.L_311:
        /*0660*/ 	.byte	0x04, 0x2f
        /*0662*/ 	.short	(.L_313 - .L_312)
	.align		4
.L_312:
        /*0664*/ 	.word	index@(_Z35group_norm_nhwc_bwd_one_pass_kernelI11Bf16IOFp32WLi512ELi80ELi640EEv26Group_norm_nhwc_bwd_params)
        /*0668*/ 	.word	0x00000060


	//----- nvinfo : EIATTR_FRAME_SIZE
	.align		4
.L_313:
        /*066c*/ 	.byte	0x04, 0x11
        /*066e*/ 	.short	(.L_315 - .L_314)
	.align		4
.L_314:
        /*0670*/ 	.word	index@(_Z35group_norm_nhwc_bwd_one_pass_kernelI11Bf16IOFp32WLi512ELi80ELi640EEv26Group_norm_nhwc_bwd_params)
        /*0674*/ 	.word	0x00000008


	//----- nvinfo : EIATTR_REGCOUNT
	.align		4
.L_315:
        /*0678*/ 	.byte	0x04, 0x2f
        /*067a*/ 	.short	(.L_317 - .L_316)
	.align		4
.L_316:
        /*067c*/ 	.word	index@(_Z35group_norm_nhwc_bwd_one_pass_kernelI11Bf16IOFp32WLi256ELi80ELi640EEv26Group_norm_nhwc_bwd_params)
        /*0680*/ 	.word	0x00000060


	//----- nvinfo : EIATTR_FRAME_SIZE
	.align		4
.L_317:
        /*0684*/ 	.byte	0x04, 0x11
        /*0686*/ 	.short	(.L_319 - .L_318)
	.align		4
.L_318:
        /*0688*/ 	.word	index@(_Z35group_norm_nhwc_bwd_one_pass_kernelI11Bf16IOFp32WLi256ELi80ELi640EEv26Group_norm_nhwc_bwd_params)
        /*068c*/ 	.word	0x00000000


	//----- nvinfo : EIATTR_REGCOUNT
	.align		4
.L_319:
        /*0690*/ 	.byte	0x04, 0x2f
        /*0692*/ 	.short	(.L_321 - .L_320)
	.align		4
.L_320:
        /*0694*/ 	.word	index@(_Z35group_norm_nhwc_bwd_one_pass_kernelI11Bf16IOFp32WLi128ELi80ELi640EEv26Group_norm_nhwc_bwd_params)
        /*0698*/ 	.word	0x0000004c


	//----- nvinfo : EIATTR_FRAME_SIZE
	.align		4
.L_321:
        /*069c*/ 	.byte	0x04, 0x11
        /*069e*/ 	.short	(.L_323 - .L_322)
	.align		4
.L_322:
        /*06a0*/ 	.word	index@(_Z35group_norm_nhwc_bwd_one_pass_kernelI11Bf16IOFp32WLi128ELi80ELi640EEv26Group_norm_nhwc_bwd_params)
        /*06a4*/ 	.word	0x00000000


	//----- nvinfo : EIATTR_REGCOUNT
	.align		4
.L_323:
        /*06a8*/ 	.byte	0x04, 0x2f
        /*06aa*/ 	.short	(.L_325 - .L_324)
	.align		4
.L_324:
        /*06ac*/ 	.word	index@(_Z35group_norm_nhwc_bwd_one_pass_kernelI11Bf16IOFp32WLi64ELi80ELi640EEv26Group_norm_nhwc_bwd_params)
        /*06b0*/ 	.word	0x00000030


	//----- nvinfo : EIATTR_FRAME_SIZE
	.align		4
.L_325:
        /*06b4*/ 	.byte	0x04, 0x11
        /*06b6*/ 	.short	(.L_327 - .L_326)
	.align		4
.L_326:
        /*06b8*/ 	.word	index@(_Z35group_norm_nhwc_bwd_one_pass_kernelI11Bf16IOFp32WLi64ELi80ELi640EEv26Group_norm_nhwc_bwd_params)
        /*06bc*/ 	.word	0x00000000


	//----- nvinfo : EIATTR_REGCOUNT
	.align		4
.L_327:
        /*06c0*/ 	.byte	0x04, 0x2f
        /*06c2*/ 	.short	(.L_329 - .L_328)
	.align		4
.L_328:
        /*06c4*/ 	.word	index@(_ZN3cub17CUB_300001_SM_8006detail11EmptyKernelIvEEvv)
        /*06c8*/ 	.word	0x00000004


	//----- nvinfo : EIATTR_FRAME_SIZE
	.align		4
.L_329:
        /*06cc*/ 	.byte	0x04, 0x11
        /*06ce*/ 	.short	(.L_331 - .L_330)
	.align		4
.L_330:
        /*06d0*/ 	.word	index@(_ZN3cub17CUB_300001_SM_8006detail11EmptyKernelIvEEvv)
        /*06d4*/ 	.word	0x00000000


	//----- nvinfo : EIATTR_MIN_STACK_SIZE
	.align		4
.L_331:
        /*06d8*/ 	.byte	0x04, 0x12
        /*06da*/ 	.short	(.L_333 - .L_332)
	.align		4
.L_332:
        /*06dc*/ 	.word	index@(_ZN3cub17CUB_300001_SM_8006detail11EmptyKernelIvEEvv)
        /*06e0*/ 	.word	0x00000000


	//----- nvinfo : EIATTR_MIN_STACK_SIZE
	.align		4
.L_333:
        /*06e4*/ 	.byte	0x04, 0x12
        /*06e6*/ 	.short	(.L_335 - .L_334)
	.align		4
.L_334:
        /*06e8*/ 	.word	index@(_Z35group_norm_nhwc_bwd_one_pass_kernelI11Bf16IOFp32WLi64ELi80ELi640EEv26Group_norm_nhwc_bwd_params)
        /*06ec*/ 	.word	0x00000000


	//----- nvinfo : EIATTR_MIN_STACK_SIZE
	.align		4
.L_335:
        /*06f0*/ 	.byte	0x04, 0x12
        /*06f2*/ 	.short	(.L_337 - .L_336)
	.align		4
.L_336:
        /*06f4*/ 	.word	index@(_Z35group_norm_nhwc_bwd_one_pass_kernelI11Bf16IOFp32WLi128ELi80ELi640EEv26Group_norm_nhwc_bwd_params)
        /*06f8*/ 	.word	0x00000000


	//----- nvinfo : EIATTR_MIN_STACK_SIZE
	.align		4
.L_337:
        /*06fc*/ 	.byte	0x04, 0x12
        /*06fe*/ 	.short	(.L_339 - .L_338)
	.align		4
.L_338:
        /*0700*/ 	.word	index@(_Z35group_norm_nhwc_bwd_one_pass_kernelI11Bf16IOFp32WLi256ELi80ELi640EEv26Group_norm_nhwc_bwd_params)
        /*0704*/ 	.word	0x00000000


	//----- nvinfo : EIATTR_MIN_STACK_SIZE
	.align		4
.L_339:
        /*0708*/ 	.byte	0x04, 0x12
        /*070a*/ 	.short	(.L_341 - .L_340)
	.align		4
.L_340:
        /*070c*/ 	.word	index@(_Z35group_norm_nhwc_bwd_one_pass_kernelI11Bf16IOFp32WLi512ELi80ELi640EEv26Group_norm_nhwc_bwd_params)
        /*0710*/ 	.word	0x00000008


	//----- nvinfo : EIATTR_MIN_STACK_SIZE
	.align		4
.L_341:
        /*0714*/ 	.byte	0x04, 0x12
        /*0716*/ 	.short	(.L_343 - .L_342)
	.align		4
.L_342:
        /*0718*/ 	.word	index@(_Z35group_norm_nhwc_bwd_one_pass_kernelI11Bf16IOBf16WLi64ELi80ELi640EEv26Group_norm_nhwc_bwd_params)
        /*071c*/ 	.word	0x00000000


	//----- nvinfo : EIATTR_MIN_STACK_SIZE
	.align		4
.L_343:
        /*0720*/ 	.byte	0x04, 0x12
        /*0722*/ 	.short	(.L_345 - .L_344)
	.align		4
.L_344:
        /*0724*/ 	.word	index@(_Z35group_norm_nhwc_bwd_one_pass_kernelI11Bf16IOBf16WLi128ELi80ELi640EEv26Group_norm_nhwc_bwd_params)
        /*0728*/ 	.word	0x00000000


	//----- nvinfo : EIATTR_MIN_STACK_SIZE
	.align		4
.L_345:
        /*072c*/ 	.byte	0x04, 0x12
        /*072e*/ 	.short	(.L_347 - .L_346)
	.align		4
.L_346:
        /*0730*/ 	.word	index@(_Z35group_norm_nhwc_bwd_one_pass_kernelI11Bf16IOBf16WLi256ELi80ELi640EEv26Group_norm_nhwc_bwd_params)
        /*0734*/ 	.word	0x00000000


	//----- nvinfo : EIATTR_MIN_STACK_SIZE
	.align		4
.L_347:
        /*0738*/ 	.byte	0x04, 0x12
        /*073a*/ 	.short	(.L_349 - .L_348)
	.align		4
.L_348:
        /*073c*/ 	.word	index@(_Z35group_norm_nhwc_bwd_one_pass_kernelI11Bf16IOBf16WLi512ELi80ELi640EEv26Group_norm_nhwc_bwd_params)
        /*0740*/ 	.word	0x00000008


	//----- nvinfo : EIATTR_MIN_STACK_SIZE
	.align		4
.L_349:
        /*0744*/ 	.byte	0x04, 0x12
        /*0746*/ 	.short	(.L_351 - .L_350)
	.align		4
.L_350:
        /*0748*/ 	.word	index@(_Z35group_norm_nhwc_bwd_one_pass_kernelI11Bf16IOFp16WLi64ELi80ELi640EEv26Group_norm_nhwc_bwd_params)
        /*074c*/ 	.word	0x00000000


	//----- nvinfo : EIATTR_MIN_STACK_SIZE
	.align		4
.L_351:
        /*0750*/ 	.byte	0x04, 0x12
        /*0752*/ 	.short	(.L_353 - .L_352)
	.align		4
.L_352:
        /*0754*/ 	.word	index@(_Z35group_norm_nhwc_bwd_one_pass_kernelI11Bf16IOFp16WLi128ELi80ELi640EEv26Group_norm_nhwc_bwd_params)
        /*0758*/ 	.word	0x00000000


	//----- nvinfo : EIATTR_MIN_STACK_SIZE
	.align		4
.L_353:
        /*075c*/ 	.byte	0x04, 0x12
        /*075e*/ 	.short	(.L_355 - .L_354)
	.align		4
.L_354:
        /*0760*/ 	.word	index@(_Z35group_norm_nhwc_bwd_one_pass_kernelI11Bf16IOFp16WLi256ELi80ELi640EEv26Group_norm_nhwc_bwd_params)
        /*0764*/ 	.word	0x00000000


	//----- nvinfo : EIATTR_MIN_STACK_SIZE
	.align		4
.L_355:
        /*0768*/ 	.byte	0x04, 0x12
        /*076a*/ 	.short	(.L_357 - .L_356)
	.align		4
.L_356:
        /*076c*/ 	.word	index@(_Z35group_norm_nhwc_bwd_one_pass_kernelI11Bf16IOFp16WLi512ELi80ELi640EEv26Group_norm_nhwc_bwd_params)
        /*0770*/ 	.word	0x00000008


	//----- nvinfo : EIATTR_MIN_STACK_SIZE
	.align		4
.L_357:
        /*0774*/ 	.byte	0x04, 0x12
        /*0776*/ 	.short	(.L_359 - .L_358)
	.align		4
.L_358:
        /*0778*/ 	.word	index@(_Z35group_norm_nhwc_bwd_one_pass_kernelI11Fp16IOFp32WLi64ELi80ELi640EEv26Group_norm_nhwc_bwd_params)
        /*077c*/ 	.word	0x00000000


	//----- nvinfo : EIATTR_MIN_STACK_SIZE
	.align		4
.L_359:
        /*0780*/ 	.byte	0x04, 0x12
        /*0782*/ 	.short	(.L_361 - .L_360)
	.align		4
.L_360:
        /*0784*/ 	.word	index@(_Z35group_norm_nhwc_bwd_one_pass_kernelI11Fp16IOFp32WLi128ELi80ELi640EEv26Group_norm_nhwc_bwd_params)
        /*0788*/ 	.word	0x00000000


	//----- nvinfo : EIATTR_MIN_STACK_SIZE
	.align		4
.L_361:
        /*078c*/ 	.byte	0x04, 0x12
        /*078e*/ 	.short	(.L_363 - .L_362)
	.align		4
.L_362:
        /*0790*/ 	.word	index@(_Z35group_norm_nhwc_bwd_one_pass_kernelI11Fp16IOFp32WLi256ELi80ELi640EEv26Group_norm_nhwc_bwd_params)
        /*0794*/ 	.word	0x00000000


	//----- nvinfo : EIATTR_MIN_STACK_SIZE
	.align		4
.L_363:
        /*0798*/ 	.byte	0x04, 0x12
        /*079a*/ 	.short	(.L_365 - .L_364)
	.align		4
.L_364:
        /*079c*/ 	.word	index@(_Z35group_norm_nhwc_bwd_one_pass_kernelI11Fp16IOFp32WLi512ELi80ELi640EEv26Group_norm_nhwc_bwd_params)
        /*07a0*/ 	.word	0x00000008


	//----- nvinfo : EIATTR_MIN_STACK_SIZE
	.align		4
.L_365:
        /*07a4*/ 	.byte	0x04, 0x12
        /*07a6*/ 	.short	(.L_367 - .L_366)
	.align		4
.L_366:
        /*07a8*/ 	.word	index@(_Z35group_norm_nhwc_bwd_one_pass_kernelI11Fp16IOBf16WLi64ELi80ELi640EEv26Group_norm_nhwc_bwd_params)
        /*07ac*/ 	.word	0x00000000


	//----- nvinfo : EIATTR_MIN_STACK_SIZE
	.align		4
.L_367:
        /*07b0*/ 	.byte	0x04, 0x12
        /*07b2*/ 	.short	(.L_369 - .L_368)
	.align		4
.L_368:
        /*07b4*/ 	.word	index@(_Z35group_norm_nhwc_bwd_one_pass_kernelI11Fp16IOBf16WLi128ELi80ELi640EEv26Group_norm_nhwc_bwd_params)
        /*07b8*/ 	.word	0x00000000


	//----- nvinfo : EIATTR_MIN_STACK_SIZE
	.align		4
.L_369:
        /*07bc*/ 	.byte	0x04, 0x12
        /*07be*/ 	.short	(.L_371 - .L_370)
	.align		4
.L_370:
        /*07c0*/ 	.word	index@(_Z35group_norm_nhwc_bwd_one_pass_kernelI11Fp16IOBf16WLi256ELi80ELi640EEv26Group_norm_nhwc_bwd_params)
        /*07c4*/ 	.word	0x00000000


	//----- nvinfo : EIATTR_MIN_STACK_SIZE
	.align		4
.L_371:
        /*07c8*/ 	.byte	0x04, 0x12
        /*07ca*/ 	.short	(.L_373 - .L_372)
	.align		4
.L_372:
        /*07cc*/ 	.word	index@(_Z35group_norm_nhwc_bwd_one_pass_kernelI11Fp16IOBf16WLi512ELi80ELi640EEv26Group_norm_nhwc_bwd_params)
        /*07d0*/ 	.word	0x00000008


	//----- nvinfo : EIATTR_MIN_STACK_SIZE
	.align		4
.L_373:
        /*07d4*/ 	.byte	0x04, 0x12
        /*07d6*/ 	.short	(.L_375 - .L_374)
	.align		4
.L_374:
        /*07d8*/ 	.word	index@(_Z35group_norm_nhwc_bwd_one_pass_kernelI11Fp16IOFp16WLi64ELi80ELi640EEv26Group_norm_nhwc_bwd_params)
        /*07dc*/ 	.word	0x00000000


	//----- nvinfo : EIATTR_MIN_STACK_SIZE
	.align		4
.L_375:
        /*07e0*/ 	.byte	0x04, 0x12
        /*07e2*/ 	.short	(.L_377 - .L_376)
	.align		4
.L_376:
        /*07e4*/ 	.word	index@(_Z35group_norm_nhwc_bwd_one_pass_kernelI11Fp16IOFp16WLi128ELi80ELi640EEv26Group_norm_nhwc_bwd_params)
        /*07e8*/ 	.word	0x00000000


	//----- nvinfo : EIATTR_MIN_STACK_SIZE
	.align		4
.L_377:
        /*07ec*/ 	.byte	0x04, 0x12
        /*07ee*/ 	.short	(.L_379 - .L_378)
	.align		4
.L_378:
        /*07f0*/ 	.word	index@(_Z35group_norm_nhwc_bwd_one_pass_kernelI11Fp16IOFp16WLi256ELi80ELi640EEv26Group_norm_nhwc_bwd_params)
        /*07f4*/ 	.word	0x00000000


	//----- nvinfo : EIATTR_MIN_STACK_SIZE
	.align		4
.L_379:
        /*07f8*/ 	.byte	0x04, 0x12
        /*07fa*/ 	.short	(.L_381 - .L_380)
	.align		4
.L_380:
        /*07fc*/ 	.word	index@(_Z35group_norm_nhwc_bwd_one_pass_kernelI11Fp16IOFp16WLi512ELi80ELi640EEv26Group_norm_nhwc_bwd_params)
        /*0800*/ 	.word	0x00000008


	//----- nvinfo : EIATTR_MIN_STACK_SIZE
	.align		4
.L_381:
        /*0804*/ 	.byte	0x04, 0x12
        /*0806*/ 	.short	(.L_383 - .L_382)
	.align		4
.L_382:
        /*0808*/ 	.word	index@(_Z35group_norm_nhwc_bwd_one_pass_kernelI11Fp32IOFp32WLi64ELi80ELi640EEv26Group_norm_nhwc_bwd_params)
        /*080c*/ 	.word	0x00000000


	//----- nvinfo : EIATTR_MIN_STACK_SIZE
	.align		4
.L_383:
        /*0810*/ 	.byte	0x04, 0x12
        /*0812*/ 	.short	(.L_385 - .L_384)
	.align		4
.L_384:
        /*0814*/ 	.word	index@(_Z35group_norm_nhwc_bwd_one_pass_kernelI11Fp32IOFp32WLi128ELi80ELi640EEv26Group_norm_nhwc_bwd_params)
        /*0818*/ 	.word	0x00000000


	//----- nvinfo : EIATTR_MIN_STACK_SIZE
	.align		4
.L_385:
        /*081c*/ 	.byte	0x04, 0x12
        /*081e*/ 	.short	(.L_387 - .L_386)
	.align		4
.L_386:
        /*0820*/ 	.word	index@(_Z35group_norm_nhwc_bwd_one_pass_kernelI11Fp32IOFp32WLi256ELi80ELi640EEv26Group_norm_nhwc_bwd_params)
        /*0824*/ 	.word	0x00000008


	//----- nvinfo : EIATTR_MIN_STACK_SIZE
	.align		4
.L_387:
        /*0828*/ 	.byte	0x04, 0x12
        /*082a*/ 	.short	(.L_389 - .L_388)
	.align		4
.L_388:
        /*082c*/ 	.word	index@(_Z35group_norm_nhwc_bwd_one_pass_kernelI11Fp32IOFp32WLi512ELi80ELi640EEv26Group_norm_nhwc_bwd_params)
        /*0830*/ 	.word	0x00000260


	//----- nvinfo : EIATTR_MIN_STACK_SIZE
	.align		4
.L_389:
        /*0834*/ 	.byte	0x04, 0x12
        /*0836*/ 	.short	(.L_391 - .L_390)
	.align		4
.L_390:
        /*0838*/ 	.word	index@(_Z35group_norm_nhwc_bwd_one_pass_kernelI11Fp32IOBf16WLi64ELi80ELi640EEv26Group_norm_nhwc_bwd_params)
        /*083c*/ 	.word	0x00000000


	//----- nvinfo : EIATTR_MIN_STACK_SIZE
	.align		4
.L_391:
        /*0840*/ 	.byte	0x04, 0x12
        /*0842*/ 	.short	(.L_393 - .L_392)
	.align		4
.L_392:
        /*0844*/ 	.word	index@(_Z35group_norm_nhwc_bwd_one_pass_kernelI11Fp32IOBf16WLi128ELi80ELi640EEv26Group_norm_nhwc_bwd_params)
        /*0848*/ 	.word	0x00000000


	//----- nvinfo : EIATTR_MIN_STACK_SIZE
	.align		4
.L_393:
        /*084c*/ 	.byte	0x04, 0x12
        /*084e*/ 	.short	(.L_395 - .L_394)
	.align		4
.L_394:
        /*0850*/ 	.word	index@(_Z35group_norm_nhwc_bwd_one_pass_kernelI11Fp32IOBf16WLi256ELi80ELi640EEv26Group_norm_nhwc_bwd_params)
        /*0854*/ 	.word	0x00000008


	//----- nvinfo : EIATTR_MIN_STACK_SIZE
	.align		4
.L_395:
        /*0858*/ 	.byte	0x04, 0x12
        /*085a*/ 	.short	(.L_397 - .L_396)
	.align		4
.L_396:
        /*085c*/ 	.word	index@(_Z35group_norm_nhwc_bwd_one_pass_kernelI11Fp32IOBf16WLi512ELi80ELi640EEv26Group_norm_nhwc_bwd_params)
        /*0860*/ 	.word	0x00000260


	//----- nvinfo : EIATTR_MIN_STACK_SIZE
	.align		4
.L_397:
        /*0864*/ 	.byte	0x04, 0x12
        /*0866*/ 	.short	(.L_399 - .L_398)
	.align		4
.L_398:
        /*0868*/ 	.word	index@(_Z35group_norm_nhwc_bwd_one_pass_kernelI11Fp32IOFp16WLi64ELi80ELi640EEv26Group_norm_nhwc_bwd_params)
        /*086c*/ 	.word	0x00000000


	//----- nvinfo : EIATTR_MIN_STACK_SIZE
	.align		4
.L_399:
        /*0870*/ 	.byte	0x04, 0x12
        /*0872*/ 	.short	(.L_401 - .L_400)
	.align		4
.L_400:
        /*0874*/ 	.word	index@(_Z35group_norm_nhwc_bwd_one_pass_kernelI11Fp32IOFp16WLi128ELi80ELi640EEv26Group_norm_nhwc_bwd_params)
        /*0878*/ 	.word	0x00000000


	//----- nvinfo : EIATTR_MIN_STACK_SIZE
	.align		4
.L_401:
        /*087c*/ 	.byte	0x04, 0x12
        /*087e*/ 	.short	(.L_403 - .L_402)
	.align		4
.L_402:
        /*0880*/ 	.word	index@(_Z35group_norm_nhwc_bwd_one_pass_kernelI11Fp32IOFp16WLi256ELi80ELi640EEv26Group_norm_nhwc_bwd_params)
        /*0884*/ 	.word	0x00000008


	//----- nvinfo : EIATTR_MIN_STACK_SIZE
	.align		4
.L_403:
        /*0888*/ 	.byte	0x04, 0x12
        /*088a*/ 	.short	(.L_405 - .L_404)
	.align		4
.L_404:
        /*088c*/ 	.word	index@(_Z35group_norm_nhwc_bwd_one_pass_kernelI11Fp32IOFp16WLi512ELi80ELi640EEv26Group_norm_nhwc_bwd_params)
        /*0890*/ 	.word	0x00000260


	//----- nvinfo : EIATTR_MIN_STACK_SIZE
	.align		4
.L_405:
        /*0894*/ 	.byte	0x04, 0x12
        /*0896*/ 	.short	(.L_407 - .L_406)
	.align		4
.L_406:
        /*0898*/ 	.word	index@(_Z35group_norm_nhwc_fwd_one_pass_kernelI11Bf16IOFp32WLi64ELi80ELi640EEv26Group_norm_nhwc_fwd_params)
        /*089c*/ 	.word	0x00000000


	//----- nvinfo : EIATTR_MIN_STACK_SIZE
	.align		4
.L_407:
        /*08a0*/ 	.byte	0x04, 0x12
        /*08a2*/ 	.short	(.L_409 - .L_408)
	.align		4
.L_408:
        /*08a4*/ 	.word	index@(_Z35group_norm_nhwc_fwd_one_pass_kernelI11Bf16IOFp32WLi128ELi80ELi640EEv26Group_norm_nhwc_fwd_params)
        /*08a8*/ 	.word	0x00000000


	//----- nvinfo : EIATTR_MIN_STACK_SIZE
	.align		4
.L_409:
        /*08ac*/ 	.byte	0x04, 0x12
        /*08ae*/ 	.short	(.L_411 - .L_410)
	.align		4
.L_410:
        /*08b0*/ 	.word	index@(_Z35group_norm_nhwc_fwd_one_pass_kernelI11Bf16IOFp32WLi256ELi80ELi640EEv26Group_norm_nhwc_fwd_params)
        /*08b4*/ 	.word	0x00000000


	//----- nvinfo : EIATTR_MIN_STACK_SIZE
	.align		4
.L_411:
        /*08b8*/ 	.byte	0x04, 0x12
        /*08ba*/ 	.short	(.L_413 - .L_412)
	.align		4
.L_412:
        /*08bc*/ 	.word	index@(_Z35group_norm_nhwc_fwd_one_pass_kernelI11Bf16IOFp32WLi512ELi80ELi640EEv26Group_norm_nhwc_fwd_params)
        /*08c0*/ 	.word	0x00000000


	//----- nvinfo : EIATTR_MIN_STACK_SIZE
	.align		4
.L_413:
        /*08c4*/ 	.byte	0x04, 0x12
        /*08c6*/ 	.short	(.L_415 - .L_414)
	.align		4
.L_414:
        /*08c8*/ 	.word	index@(_Z35group_norm_nhwc_fwd_one_pass_kernelI11Bf16IOBf16WLi64ELi80ELi640EEv26Group_norm_nhwc_fwd_params)
        /*08cc*/ 	.word	0x00000000


	//----- nvinfo : EIATTR_MIN_STACK_SIZE
	.align		4
.L_415:
        /*08d0*/ 	.byte	0x04, 0x12
        /*08d2*/ 	.short	(.L_417 - .L_416)
	.align		4
.L_416:
        /*08d4*/ 	.word	index@(_Z35group_norm_nhwc_fwd_one_pass_kernelI11Bf16IOBf16WLi128ELi80ELi640EEv26Group_norm_nhwc_fwd_params)
        /*08d8*/ 	.word	0x00000000


	//----- nvinfo : EIATTR_MIN_STACK_SIZE
	.align		4
.L_417:
        /*08dc*/ 	.byte	0x04, 0x12
        /*08de*/ 	.short	(.L_419 - .L_418)
	.align		4
.L_418:
        /*08e0*/ 	.word	index@(_Z35group_norm_nhwc_fwd_one_pass_kernelI11Bf16IOBf16WLi256ELi80ELi640EEv26Group_norm_nhwc_fwd_params)
        /*08e4*/ 	.word	0x00000000


	//----- nvinfo : EIATTR_MIN_STACK_SIZE
	.align		4
.L_419:
        /*08e8*/ 	.byte	0x04, 0x12
        /*08ea*/ 	.short	(.L_421 - .L_420)
	.align		4
.L_420:
        /*08ec*/ 	.word	index@(_Z35group_norm_nhwc_fwd_one_pass_kernelI11Bf16IOBf16WLi512ELi80ELi640EEv26Group_norm_nhwc_fwd_params)
        /*08f0*/ 	.word	0x00000000


	//----- nvinfo : EIATTR_MIN_STACK_SIZE
	.align		4
.L_421:
        /*08f4*/ 	.byte	0x04, 0x12
        /*08f6*/ 	.short	(.L_423 - .L_422)
	.align		4
.L_422:
        /*08f8*/ 	.word	index@(_Z35group_norm_nhwc_fwd_one_pass_kernelI11Bf16IOFp16WLi64ELi80ELi640EEv26Group_norm_nhwc_fwd_params)
        /*08fc*/ 	.word	0x00000000


	//----- nvinfo : EIATTR_MIN_STACK_SIZE
	.align		4
.L_423:
        /*0900*/ 	.byte	0x04, 0x12
        /*0902*/ 	.short	(.L_425 - .L_424)
	.align		4
.L_424:
        /*0904*/ 	.word	index@(_Z35group_norm_nhwc_fwd_one_pass_kernelI11Bf16IOFp16WLi128ELi80ELi640EEv26Group_norm_nhwc_fwd_params)
        /*0908*/ 	.word	0x00000000


	//----- nvinfo : EIATTR_MIN_STACK_SIZE
	.align		4
.L_425:
        /*090c*/ 	.byte	0x04, 0x12
        /*090e*/ 	.short	(.L_427 - .L_426)
	.align		4
.L_426:
        /*0910*/ 	.word	index@(_Z35group_norm_nhwc_fwd_one_pass_kernelI11Bf16IOFp16WLi256ELi80ELi640EEv26Group_norm_nhwc_fwd_params)
        /*0914*/ 	.word	0x00000000


	//----- nvinfo : EIATTR_MIN_STACK_SIZE
	.align		4
.L_427:
        /*0918*/ 	.byte	0x04, 0x12
        /*091a*/ 	.short	(.L_429 - .L_428)
	.align		4
.L_428:
        /*091c*/ 	.word	index@(_Z35group_norm_nhwc_fwd_one_pass_kernelI11Bf16IOFp16WLi512ELi80ELi640EEv26Group_norm_nhwc_fwd_params)
        /*0920*/ 	.word	0x00000000


	//----- nvinfo : EIATTR_MIN_STACK_SIZE
	.align		4
.L_429:
        /*0924*/ 	.byte	0x04, 0x12
        /*0926*/ 	.short	(.L_431 - .L_430)
	.align		4
.L_430:
        /*0928*/ 	.word	index@(_Z35group_norm_nhwc_fwd_one_pass_kernelI11Fp16IOFp32WLi64ELi80ELi640EEv26Group_norm_nhwc_fwd_params)
        /*092c*/ 	.word	0x00000000


	//----- nvinfo : EIATTR_MIN_STACK_SIZE
	.align		4
.L_431:
        /*0930*/ 	.byte	0x04, 0x12
        /*0932*/ 	.short	(.L_433 - .L_432)
	.align		4
.L_432:
        /*0934*/ 	.word	index@(_Z35group_norm_nhwc_fwd_one_pass_kernelI11Fp16IOFp32WLi128ELi80ELi640EEv26Group_norm_nhwc_fwd_params)
        /*0938*/ 	.word	0x00000000


	//----- nvinfo : EIATTR_MIN_STACK_SIZE
	.align		4
.L_433:
        /*093c*/ 	.byte	0x04, 0x12
        /*093e*/ 	.short	(.L_435 - .L_434)
	.align		4
.L_434:
        /*0940*/ 	.word	index@(_Z35group_norm_nhwc_fwd_one_pass_kernelI11Fp16IOFp32WLi256ELi80ELi640EEv26Group_norm_nhwc_fwd_params)
        /*0944*/ 	.word	0x00000000


	//----- nvinfo : EIATTR_MIN_STACK_SIZE
	.align		4
.L_435:
        /*0948*/ 	.byte	0x04, 0x12
        /*094a*/ 	.short	(.L_437 - .L_436)
	.align		4
.L_436:
        /*094c*/ 	.word	index@(_Z35group_norm_nhwc_fwd_one_pass_kernelI11Fp16IOFp32WLi512ELi80ELi640EEv26Group_norm_nhwc_fwd_params)
        /*0950*/ 	.word	0x00000000


	//----- nvinfo : EIATTR_MIN_STACK_SIZE
	.align		4
.L_437:
        /*0954*/ 	.byte	0x04, 0x12
        /*0956*/ 	.short	(.L_439 - .L_438)
	.align		4
.L_438:
        /*0958*/ 	.word	index@(_Z35group_norm_nhwc_fwd_one_pass_kernelI11Fp16IOBf16WLi64ELi80ELi640EEv26Group_norm_nhwc_fwd_params)
        /*095c*/ 	.word	0x00000000


	//----- nvinfo : EIATTR_MIN_STACK_SIZE
	.align		4
.L_439:
        /*0960*/ 	.byte	0x04, 0x12
        /*0962*/ 	.short	(.L_441 - .L_440)
	.align		4
.L_440:
        /*0964*/ 	.word	index@(_Z35group_norm_nhwc_fwd_one_pass_kernelI11Fp16IOBf16WLi128ELi80ELi640EEv26Group_norm_nhwc_fwd_params)
        /*0968*/ 	.word	0x00000000


	//----- nvinfo : EIATTR_MIN_STACK_SIZE
	.align		4
.L_441:
        /*096c*/ 	.byte	0x04, 0x12
        /*096e*/ 	.short	(.L_443 - .L_442)
	.align		4
.L_442:
        /*0970*/ 	.word	index@(_Z35group_norm_nhwc_fwd_one_pass_kernelI11Fp16IOBf16WLi256ELi80ELi640EEv26Group_norm_nhwc_fwd_params)
        /*0974*/ 	.word	0x00000000


	//----- nvinfo : EIATTR_MIN_STACK_SIZE
	.align		4
.L_443:
        /*0978*/ 	.byte	0x04, 0x12
        /*097a*/ 	.short	(.L_445 - .L_444)
	.align		4
.L_444:
        /*097c*/ 	.word	index@(_Z35group_norm_nhwc_fwd_one_pass_kernelI11Fp16IOBf16WLi512ELi80ELi640EEv26Group_norm_nhwc_fwd_params)
        /*0980*/ 	.word	0x00000000


	//----- nvinfo : EIATTR_MIN_STACK_SIZE
	.align		4
.L_445:
        /*0984*/ 	.byte	0x04, 0x12
        /*0986*/ 	.short	(.L_447 - .L_446)
	.align		4
.L_446:
        /*0988*/ 	.word	index@(_Z35group_norm_nhwc_fwd_one_pass_kernelI11Fp16IOFp16WLi64ELi80ELi640EEv26Group_norm_nhwc_fwd_params)
        /*098c*/ 	.word	0x00000000


	//----- nvinfo : EIATTR_MIN_STACK_SIZE
	.align		4
.L_447:
        /*0990*/ 	.byte	0x04, 0x12
        /*0992*/ 	.short	(.L_449 - .L_448)
	.align		4
.L_448:
        /*0994*/ 	.word	index@(_Z35group_norm_nhwc_fwd_one_pass_kernelI11Fp16IOFp16WLi128ELi80ELi640EEv26Group_norm_nhwc_fwd_params)
        /*0998*/ 	.word	0x00000000


	//----- nvinfo : EIATTR_MIN_STACK_SIZE
	.align		4
.L_449:
        /*099c*/ 	.byte	0x04, 0x12
        /*099e*/ 	.short	(.L_451 - .L_450)
	.align		4
.L_450:
        /*09a0*/ 	.word	index@(_Z35group_norm_nhwc_fwd_one_pass_kernelI11Fp16IOFp16WLi256ELi80ELi640EEv26Group_norm_nhwc_fwd_params)
        /*09a4*/ 	.word	0x00000000


	//----- nvinfo : EIATTR_MIN_STACK_SIZE
	.align		4
.L_451:
        /*09a8*/ 	.byte	0x04, 0x12
        /*09aa*/ 	.short	(.L_453 - .L_452)
	.align		4
.L_452:
        /*09ac*/ 	.word	index@(_Z35group_norm_nhwc_fwd_one_pass_kernelI11Fp16IOFp16WLi512ELi80ELi640EEv26Group_norm_nhwc_fwd_params)
        /*09b0*/ 	.word	0x00000000


	//----- nvinfo : EIATTR_MIN_STACK_SIZE
	.align		4
.L_453:
        /*09b4*/ 	.byte	0x04, 0x12
        /*09b6*/ 	.short	(.L_455 - .L_454)
	.align		4
.L_454:
        /*09b8*/ 	.word	index@(_Z35group_norm_nhwc_fwd_one_pass_kernelI11Fp32IOFp32WLi64ELi80ELi640EEv26Group_norm_nhwc_fwd_params)
        /*09bc*/ 	.word	0x00000000


	//----- nvinfo : EIATTR_MIN_STACK_SIZE
	.align		4
.L_455:
        /*09c0*/ 	.byte	0x04, 0x12
        /*09c2*/ 	.short	(.L_457 - .L_456)
	.align		4
.L_456:
        /*09c4*/ 	.word	index@(_Z35group_norm_nhwc_fwd_one_pass_kernelI11Fp32IOFp32WLi128ELi80ELi640EEv26Group_norm_nhwc_fwd_params)
        /*09c8*/ 	.word	0x00000000


	//----- nvinfo : EIATTR_MIN_STACK_SIZE
	.align		4
.L_457:
        /*09cc*/ 	.byte	0x04, 0x12
        /*09ce*/ 	.short	(.L_459 - .L_458)
	.align		4
.L_458:
        /*09d0*/ 	.word	index@(_Z35group_norm_nhwc_fwd_one_pass_kernelI11Fp32IOFp32WLi256ELi80ELi640EEv26Group_norm_nhwc_fwd_params)
        /*09d4*/ 	.word	0x00000000


	//----- nvinfo : EIATTR_MIN_STACK_SIZE
	.align		4
.L_459:
        /*09d8*/ 	.byte	0x04, 0x12
        /*09da*/ 	.short	(.L_461 - .L_460)
	.align		4
.L_460:
        /*09dc*/ 	.word	index@(_Z35group_norm_nhwc_fwd_one_pass_kernelI11Fp32IOFp32WLi512ELi80ELi640EEv26Group_norm_nhwc_fwd_params)
        /*09e0*/ 	.word	0x00000000


	//----- nvinfo : EIATTR_MIN_STACK_SIZE
	.align		4
.L_461:
        /*09e4*/ 	.byte	0x04, 0x12
        /*09e6*/ 	.short	(.L_463 - .L_462)
	.align		4
.L_462:
        /*09e8*/ 	.word	index@(_Z35group_norm_nhwc_fwd_one_pass_kernelI11Fp32IOBf16WLi64ELi80ELi640EEv26Group_norm_nhwc_fwd_params)
        /*09ec*/ 	.word	0x00000000


	//----- nvinfo : EIATTR_MIN_STACK_SIZE
	.align		4
.L_463:
        /*09f0*/ 	.byte	0x04, 0x12
        /*09f2*/ 	.short	(.L_465 - .L_464)
	.align		4
.L_464:
        /*09f4*/ 	.word	index@(_Z35group_norm_nhwc_fwd_one_pass_kernelI11Fp32IOBf16WLi128ELi80ELi640EEv26Group_norm_nhwc_fwd_params)
        /*09f8*/ 	.word	0x00000000


	//----- nvinfo : EIATTR_MIN_STACK_SIZE
	.align		4
.L_465:
        /*09fc*/ 	.byte	0x04, 0x12
        /*09fe*/ 	.short	(.L_467 - .L_466)
	.align		4
.L_466:
        /*0a00*/ 	.word	index@(_Z35group_norm_nhwc_fwd_one_pass_kernelI11Fp32IOBf16WLi256ELi80ELi640EEv26Group_norm_nhwc_fwd_params)
        /*0a04*/ 	.word	0x00000000


	//----- nvinfo : EIATTR_MIN_STACK_SIZE
	.align		4
.L_467:
        /*0a08*/ 	.byte	0x04, 0x12
        /*0a0a*/ 	.short	(.L_469 - .L_468)
	.align		4
.L_468:
        /*0a0c*/ 	.word	index@(_Z35group_norm_nhwc_fwd_one_pass_kernelI11Fp32IOBf16WLi512ELi80ELi640EEv26Group_norm_nhwc_fwd_params)
        /*0a10*/ 	.word	0x00000000


	//----- nvinfo : EIATTR_MIN_STACK_SIZE
	.align		4
.L_469:
        /*0a14*/ 	.byte	0x04, 0x12
        /*0a16*/ 	.short	(.L_471 - .L_470)
	.align		4
.L_470:
        /*0a18*/ 	.word	index@(_Z35group_norm_nhwc_fwd_one_pass_kernelI11Fp32IOFp16WLi64ELi80ELi640EEv26Group_norm_nhwc_fwd_params)
        /*0a1c*/ 	.word	0x00000000


	//----- nvinfo : EIATTR_MIN_STACK_SIZE
	.align		4
.L_471:
        /*0a20*/ 	.byte	0x04, 0x12
        /*0a22*/ 	.short	(.L_473 - .L_472)
	.align		4
.L_472:
        /*0a24*/ 	.word	index@(_Z35group_norm_nhwc_fwd_one_pass_kernelI11Fp32IOFp16WLi128ELi80ELi640EEv26Group_norm_nhwc_fwd_params)
        /*0a28*/ 	.word	0x00000000


	//----- nvinfo : EIATTR_MIN_STACK_SIZE
	.align		4
.L_473:
        /*0a2c*/ 	.byte	0x04, 0x12
        /*0a2e*/ 	.short	(.L_475 - .L_474)
	.align		4
.L_474:
        /*0a30*/ 	.word	index@(_Z35group_norm_nhwc_fwd_one_pass_kernelI11Fp32IOFp16WLi256ELi80ELi640EEv26Group_norm_nhwc_fwd_params)
        /*0a34*/ 	.word	0x00000000


	//----- nvinfo : EIATTR_MIN_STACK_SIZE
	.align		4
.L_475:
        /*0a38*/ 	.byte	0x04, 0x12
        /*0a3a*/ 	.short	(.L_477 - .L_476)
	.align		4
.L_476:
        /*0a3c*/ 	.word	index@(_Z35group_norm_nhwc_fwd_one_pass_kernelI11Fp32IOFp16WLi512ELi80ELi640EEv26Group_norm_nhwc_fwd_params)
        /*0a40*/ 	.word	0x00000000
.L_477:


//--------------------- .nv.info._ZN3cub17CUB_300001_SM_8006detail11EmptyKernelIvEEvv --------------------------
	.section	.nv.info._ZN3cub17CUB_300001_SM_8006detail11EmptyKernelIvEEvv,"",@"SHT_CUDA_INFO"
	.sectionflags	@""
	.align	4


	//----- nvinfo : EIATTR_CUDA_API_VERSION
	.align		4
        /*0000*/ 	.byte	0x04, 0x37
        /*0002*/ 	.short	(.L_479 - .L_478)
.L_478:
        /*0004*/ 	.word	0x00000082


	//----- nvinfo : EIATTR_SW2861232_WAR
	.align		4
.L_479:
        /*0008*/ 	.byte	0x01, 0x35
	.zero		2


	//----- nvinfo : EIATTR_MAXREG_COUNT
	.align		4
        /*000c*/ 	.byte	0x03, 0x1b
        /*000e*/ 	.short	0x00ff


	//----- nvinfo : EIATTR_MERCURY_ISA_VERSION
	.align		4
        /*0010*/ 	.byte	0x03, 0x5f
        /*0012*/ 	.short	0x0000


	//----- nvinfo : EIATTR_EXIT_INSTR_OFFSETS
	.align		4
        /*0014*/ 	.byte	0x04, 0x1c
        /*0016*/ 	.short	(.L_481 - .L_480)


	//   ....[0]....
.L_480:
        /*0018*/ 	.word	0x00000010
.L_481:


//--------------------- .nv.info._Z35group_norm_nhwc_bwd_one_pass_kernelI11Bf16IOFp32WLi64ELi80ELi640EEv26Group_norm_nhwc_bwd_params --------------------------
	.section	.nv.info._Z35group_norm_nhwc_bwd_one_pass_kernelI11Bf16IOFp32WLi64ELi80ELi640EEv26Group_norm_nhwc_bwd_params,"",@"SHT_CUDA_INFO"
	.sectionflags	@""
	.align	4


	//----- nvinfo : EIATTR_CUDA_API_VERSION
	.align		4
        /*0000*/ 	.byte	0x04, 0x37
        /*0002*/ 	.short	(.L_483 - .L_482)
.L_482:
        /*0004*/ 	.word	0x00000082


	//----- nvinfo : EIATTR_SW2861232_WAR
	.align		4
.L_483:
        /*0008*/ 	.byte	0x01, 0x35
	.zero		2


	//----- nvinfo : EIATTR_PARAM_CBANK
	.align		4
        /*000c*/ 	.byte	0x04, 0x0a
        /*000e*/ 	.short	(.L_485 - .L_484)
	.align		4
.L_484:
        /*0010*/ 	.word	index@(.nv.constant0._Z35group_norm_nhwc_bwd_one_pass_kernelI11Bf16IOFp32WLi64ELi80ELi640EEv26Group_norm_nhwc_bwd_params)
        /*0014*/ 	.short	0x0160
        /*0016*/ 	.short	0x00b8


	//----- nvinfo : EIATTR_CBANK_PARAM_SIZE
	.align		4
.L_485:
        /*0018*/ 	.byte	0x03, 0x19
        /*001a*/ 	.short	0x00b8


	//----- nvinfo : EIATTR_KPARAM_INFO
	.align		4
        /*001c*/ 	.byte	0x04, 0x17
        /*001e*/ 	.short	(.L_487 - .L_486)
.L_486:
        /*0020*/ 	.word	0x00000000
        /*0024*/ 	.short	0x0000
        /*0026*/ 	.short	0x0000
        /*0028*/ 	.byte	0x00, 0xf0, 0xe1, 0x02


	//----- nvinfo : EIATTR_MAXREG_COUNT
	.align		4
.L_487:
        /*002c*/ 	.byte	0x03, 0x1b
        /*002e*/ 	.short	0x0060


	//----- nvinfo : EIATTR_NUM_BARRIERS
	.align		4
        /*0030*/ 	.byte	0x02, 0x4c
        /*0032*/ 	.byte	0x01
	.zero		1


	//----- nvinfo : EIATTR_MERCURY_ISA_VERSION
	.align		4
        /*0034*/ 	.byte	0x03, 0x5f
        /*0036*/ 	.short	0x0000


	//----- nvinfo : EIATTR_INT_WARP_WIDE_INSTR_OFFSETS
	.align		4
        /*0038*/ 	.byte	0x04, 0x31
        /*003a*/ 	.short	(.L_489 - .L_488)


	//   ....[0]....
.L_488:
        /*003c*/ 	.word	0x00002190


	//   ....[1]....
        /*0040*/ 	.word	0x00004070


	//----- nvinfo : EIATTR_COOP_GROUP_MASK_REGIDS
	.align		4
.L_489:
        /*0044*/ 	.byte	0x04, 0x29
        /*0046*/ 	.short	(.L_491 - .L_490)


	//   ....[0]....
.L_490:
        /*0048*/ 	.word	0xffffffff


	//   ....[1]....
        /*004c*/ 	.word	0xffffffff


	//   ....[2]....
        /*0050*/ 	.word	0xffffffff


	//   ....[3]....
        /*0054*/ 	.word	0xffffffff


	//   ....[4]....
        /*0058*/ 	.word	0xffffffff


	//   ....[5]....
        /*005c*/ 	.word	0xffffffff


	//   ....[6]....
        /*0060*/ 	.word	0xffffffff


	//   ....[7]....
        /*0064*/ 	.word	0xffffffff


	//   ....[8]....
        /*0068*/ 	.word	0xffffffff


	//   ....[9]....
        /*006c*/ 	.word	0xffffffff


	//----- nvinfo : EIATTR_COOP_GROUP_INSTR_OFFSETS
	.align		4
.L_491:
        /*0070*/ 	.byte	0x04, 0x28
        /*0072*/ 	.short	(.L_493 - .L_492)


	//   ....[0]....
.L_492:
        /*0074*/ 	.word	0x00001510


	//   ....[1]....
        /*0078*/ 	.word	0x00001540


	//   ....[2]....
        /*007c*/ 	.word	0x000015d0


	//   ....[3]....
        /*0080*/ 	.word	0x000015e0


	//   ....[4]....
        /*0084*/ 	.word	0x00001610


	//   ....[5]....
        /*0088*/ 	.word	0x00001630


	//   ....[6]....
        /*008c*/ 	.word	0x00001660


	//   ....[7]....
        /*0090*/ 	.word	0x00001680


	//   ....[8]....
        /*0094*/ 	.word	0x000016b0


	//   ....[9]....
        /*0098*/ 	.word	0x000016d0


	//----- nvinfo : EIATTR_EXIT_INSTR_OFFSETS
	.align		4
.L_493:
        /*009c*/ 	.byte	0x04, 0x1c
        /*009e*/ 	.short	(.L_495 - .L_494)


	//   ....[0]....
.L_494:
        /*00a0*/ 	.word	0x00004140


	//   ....[1]....
        /*00a4*/ 	.word	0x00004280


	//   ....[2]....
        /*00a8*/ 	.word	0x000044d0


	//----- nvinfo : EIATTR_MAX_THREADS
	.align		4
.L_495:
        /*00ac*/ 	.byte	0x04, 0x05
        /*00ae*/ 	.short	(.L_497 - .L_496)
.L_496:
        /*00b0*/ 	.word	0x00000280
        /*00b4*/ 	.word	0x00000001
        /*00b8*/ 	.word	0x00000001


	//----- nvinfo : EIATTR_CRS_STACK_SIZE
	.align		4
.L_497:
        /*00bc*/ 	.byte	0x04, 0x1e
        /*00be*/ 	.short	(.L_499 - .L_498)
.L_498:
        /*00c0*/ 	.word	0x00000000
.L_499:


//--------------------- .nv.info._Z35group_norm_nhwc_bwd_one_pass_kernelI11Bf16IOFp32WLi128ELi80ELi640EEv26Group_norm_nhwc_bwd_params --------------------------
	.section	.nv.info._Z35group_norm_nhwc_bwd_one_pass_kernelI11Bf16IOFp32WLi128ELi80ELi640EEv26Group_norm_nhwc_bwd_params,"",@"SHT_CUDA_INFO"
	.sectionflags	@""
	.align	4


	//----- nvinfo : EIATTR_CUDA_API_VERSION
	.align		4
        /*0000*/ 	.byte	0x04, 0x37
        /*0002*/ 	.short	(.L_501 - .L_500)
.L_500:
        /*0004*/ 	.word	0x00000082


	//----- nvinfo : EIATTR_SW2861232_WAR
	.align		4
.L_501:
        /*0008*/ 	.byte	0x01, 0x35
	.zero		2


	//----- nvinfo : EIATTR_PARAM_CBANK
	.align		4
        /*000c*/ 	.byte	0x04, 0x0a
        /*000e*/ 	.short	(.L_503 - .L_502)
	.align		4
.L_502:
        /*0010*/ 	.word	index@(.nv.constant0._Z35group_norm_nhwc_bwd_one_pass_kernelI11Bf16IOFp32WLi128ELi80ELi640EEv26Group_norm_nhwc_bwd_params)
        /*0014*/ 	.short	0x0160
        /*0016*/ 	.short	0x00b8


	//----- nvinfo : EIATTR_CBANK_PARAM_SIZE
	.align		4
.L_503:
        /*0018*/ 	.byte	0x03, 0x19
        /*001a*/ 	.short	0x00b8


	//----- nvinfo : EIATTR_KPARAM_INFO
	.align		4
        /*001c*/ 	.byte	0x04, 0x17
        /*001e*/ 	.short	(.L_505 - .L_504)
.L_504:
        /*0020*/ 	.word	0x00000000
        /*0024*/ 	.short	0x0000
        /*0026*/ 	.short	0x0000
        /*0028*/ 	.byte	0x00, 0xf0, 0xe1, 0x02


	//----- nvinfo : EIATTR_MAXREG_COUNT
	.align		4
.L_505:
        /*002c*/ 	.byte	0x03, 0x1b
        /*002e*/ 	.short	0x0060


	//----- nvinfo : EIATTR_NUM_BARRIERS
	.align		4
        /*0030*/ 	.byte	0x02, 0x4c
        /*0032*/ 	.byte	0x01
	.zero		1


	//----- nvinfo : EIATTR_MERCURY_ISA_VERSION
	.align		4
        /*0034*/ 	.byte	0x03, 0x5f
        /*0036*/ 	.short	0x0000


	//----- nvinfo : EIATTR_INT_WARP_WIDE_INSTR_OFFSETS
	.align		4
        /*0038*/ 	.byte	0x04, 0x31
        /*003a*/ 	.short	(.L_507 - .L_506)


	//   ....[0]....
.L_506:
        /*003c*/ 	.word	0x00002f00


	//   ....[1]....
        /*0040*/ 	.word	0x000059b0


	//----- nvinfo : EIATTR_COOP_GROUP_MASK_REGIDS
	.align		4
.L_507:
        /*0044*/ 	.byte	0x04, 0x29
        /*0046*/ 	.short	(.L_509 - .L_508)


	//   ....[0]....
.L_508:
        /*0048*/ 	.word	0xffffffff


	//   ....[1]....
        /*004c*/ 	.word	0xffffffff


	//   ....[2]....
        /*0050*/ 	.word	0xffffffff


	//   ....[3]....
        /*0054*/ 	.word	0xffffffff


	//   ....[4]....
        /*0058*/ 	.word	0xffffffff


	//   ....[5]....
        /*005c*/ 	.word	0xffffffff


	//   ....[6]....
        /*0060*/ 	.word	0xffffffff


	//   ....[7]....
        /*0064*/ 	.word	0xffffffff


	//   ....[8]....
        /*0068*/ 	.word	0xffffffff


	//   ....[9]....
        /*006c*/ 	.word	0xffffffff


	//----- nvinfo : EIATTR_COOP_GROUP_INSTR_OFFSETS
	.align		4
.L_509:
        /*0070*/ 	.byte	0x04, 0x28
        /*0072*/ 	.short	(.L_511 - .L_510)


	//   ....[0]....
.L_510:
        /*0074*/ 	.word	0x00002300


	//   ....[1]....
        /*0078*/ 	.word	0x00002320


	//   ....[2]....
        /*007c*/ 	.word	0x00002360


	//   ....[3]....
        /*0080*/ 	.word	0x00002380


	//   ....[4]....
        /*0084*/ 	.word	0x000023b0


	//   ....[5]....
        /*0088*/ 	.word	0x000023d0


	//   ....[6]....
        /*008c*/ 	.word	0x00002400


	//   ....[7]....
        /*0090*/ 	.word	0x00002420


	//   ....[8]....
        /*0094*/ 	.word	0x00002450


	//   ....[9]....
        /*0098*/ 	.word	0x00002470


	//----- nvinfo : EIATTR_EXIT_INSTR_OFFSETS
	.align		4
.L_511:
        /*009c*/ 	.byte	0x04, 0x1c
        /*009e*/ 	.short	(.L_513 - .L_512)


	//   ....[0]....
.L_512:
        /*00a0*/ 	.word	0x00005a80


	//   ....[1]....
        /*00a4*/ 	.word	0x00005bc0


	//   ....[2]....
        /*00a8*/ 	.word	0x00005e10


	//----- nvinfo : EIATTR_MAX_THREADS
	.align		4
.L_513:
        /*00ac*/ 	.byte	0x04, 0x05
        /*00ae*/ 	.short	(.L_515 - .L_514)
.L_514:
        /*00b0*/ 	.word	0x00000280
        /*00b4*/ 	.word	0x00000001
        /*00b8*/ 	.word	0x00000001


	//----- nvinfo : EIATTR_CRS_STACK_SIZE
	.align		4
.L_515:
        /*00bc*/ 	.byte	0x04, 0x1e
        /*00be*/ 	.short	(.L_517 - .L_516)
.L_516:
        /*00c0*/ 	.word	0x00000000
.L_517:


//--------------------- .nv.info._Z35group_norm_nhwc_bwd_one_pass_kernelI11Bf16IOFp32WLi256ELi80ELi640EEv26Group_norm_nhwc_bwd_params --------------------------
	.section	.nv.info._Z35group_norm_nhwc_bwd_one_pass_kernelI11Bf16IOFp32WLi256ELi80ELi640EEv26Group_norm_nhwc_bwd_params,"",@"SHT_CUDA_INFO"
	.sectionflags	@""
	.align	4


	//----- nvinfo : EIATTR_CUDA_API_VERSION
	.align		4
        /*0000*/ 	.byte	0x04, 0x37
        /*0002*/ 	.short	(.L_519 - .L_518)
.L_518:
        /*0004*/ 	.word	0x00000082


	//----- nvinfo : EIATTR_SW2861232_WAR
	.align		4
.L_519:
        /*0008*/ 	.byte	0x01, 0x35
	.zero		2


	//----- nvinfo : EIATTR_PARAM_CBANK
	.align		4
        /*000c*/ 	.byte	0x04, 0x0a
        /*000e*/ 	.short	(.L_521 - .L_520)
	.align		4
.L_520:
        /*0010*/ 	.word	index@(.nv.constant0._Z35group_norm_nhwc_bwd_one_pass_kernelI11Bf16IOFp32WLi256ELi80ELi640EEv26Group_norm_nhwc_bwd_params)
        /*0014*/ 	.short	0x0160
        /*0016*/ 	.short	0x00b8


	//----- nvinfo : EIATTR_CBANK_PARAM_SIZE
	.align		4
.L_521:
        /*0018*/ 	.byte	0x03, 0x19
        /*001a*/ 	.short	0x00b8


	//----- nvinfo : EIATTR_KPARAM_INFO
	.align		4
        /*001c*/ 	.byte	0x04, 0x17
        /*001e*/ 	.short	(.L_523 - .L_522)
.L_522:
        /*0020*/ 	.word	0x00000000
        /*0024*/ 	.short	0x0000
        /*0026*/ 	.short	0x0000
        /*0028*/ 	.byte	0x00, 0xf0, 0xe1, 0x02


	//----- nvinfo : EIATTR_MAXREG_COUNT
	.align		4
.L_523:
        /*002c*/ 	.byte	0x03, 0x1b
        /*002e*/ 	.short	0x0060


	//----- nvinfo : EIATTR_NUM_BARRIERS
	.align		4
        /*0030*/ 	.byte	0x02, 0x4c
        /*0032*/ 	.byte	0x01
	.zero		1


	//----- nvinfo : EIATTR_MERCURY_ISA_VERSION
	.align		4
        /*0034*/ 	.byte	0x03, 0x5f
        /*0036*/ 	.short	0x0000


	//----- nvinfo : EIATTR_INT_WARP_WIDE_INSTR_OFFSETS
	.align		4
        /*0038*/ 	.byte	0x04, 0x31
        /*003a*/ 	.short	(.L_525 - .L_524)


	//   ....[0]....
.L_524:
        /*003c*/ 	.word	0x00004c80


	//   ....[1]....
        /*0040*/ 	.word	0x00008fe0


	//----- nvinfo : EIATTR_COOP_GROUP_MASK_REGIDS
	.align		4
.L_525:
        /*0044*/ 	.byte	0x04, 0x29
        /*0046*/ 	.short	(.L_527 - .L_526)


	//   ....[0]....
.L_526:
        /*0048*/ 	.word	0xffffffff


	//   ....[1]....
        /*004c*/ 	.word	0xffffffff


	//   ....[2]....
        /*0050*/ 	.word	0xffffffff


	//   ....[3]....
        /*0054*/ 	.word	0xffffffff


	//   ....[4]....
        /*0058*/ 	.word	0xffffffff


	//   ....[5]....
        /*005c*/ 	.word	0xffffffff


	//   ....[6]....
        /*0060*/ 	.word	0xffffffff


	//   ....[7]....
        /*0064*/ 	.word	0xffffffff


	//   ....[8]....
        /*0068*/ 	.word	0xffffffff


	//   ....[9]....
        /*006c*/ 	.word	0xffffffff


	//----- nvinfo : EIATTR_COOP_GROUP_INSTR_OFFSETS
	.align		4
.L_527:
        /*0070*/ 	.byte	0x04, 0x28
        /*0072*/ 	.short	(.L_529 - .L_528)


	//   ....[0]....
.L_528:
        /*0074*/ 	.word	0x00004010


	//   ....[1]....
        /*0078*/ 	.word	0x00004040


	//   ....[2]....
        /*007c*/ 	.word	0x000040c0


	//   ....[3]....
        /*0080*/ 	.word	0x000040d0


	//   ....[4]....
        /*0084*/ 	.word	0x00004100


	//   ....[5]....
        /*0088*/ 	.word	0x00004120


	//   ....[6]....
        /*008c*/ 	.word	0x00004150


	//   ....[7]....
        /*0090*/ 	.word	0x00004170


	//   ....[8]....
        /*0094*/ 	.word	0x000041a0


	//   ....[9]....
        /*0098*/ 	.word	0x000041c0


	//----- nvinfo : EIATTR_EXIT_INSTR_OFFSETS
	.align		4
.L_529:
        /*009c*/ 	.byte	0x04, 0x1c
        /*009e*/ 	.short	(.L_531 - .L_530)


	//   ....[0]....
.L_530:
        /*00a0*/ 	.word	0x000090b0


	//   ....[1]....
        /*00a4*/ 	.word	0x000091f0


	//   ....[2]....
        /*00a8*/ 	.word	0x00009440


	//----- nvinfo : EIATTR_MAX_THREADS
	.align		4
.L_531:
        /*00ac*/ 	.byte	0x04, 0x05
        /*00ae*/ 	.short	(.L_533 - .L_532)
.L_532:
        /*00b0*/ 	.word	0x00000280
        /*00b4*/ 	.word	0x00000001
        /*00b8*/ 	.word	0x00000001


	//----- nvinfo : EIATTR_CRS_STACK_SIZE
	.align		4
.L_533:
        /*00bc*/ 	.byte	0x04, 0x1e
        /*00be*/ 	.short	(.L_535 - .L_534)
.L_534:
        /*00c0*/ 	.word	0x00000000
.L_535:


//--------------------- .nv.info._Z35group_norm_nhwc_bwd_one_pass_kernelI11Bf16IOFp32WLi512ELi80ELi640EEv26Group_norm_nhwc_bwd_params --------------------------
	.section	.nv.info._Z35group_norm_nhwc_bwd_one_pass_kernelI11Bf16IOFp32WLi512ELi80ELi640EEv26Group_norm_nhwc_bwd_params,"",@"SHT_CUDA_INFO"
	.sectionflags	@""
	.align	4


	//----- nvinfo : EIATTR_CUDA_API_VERSION
	.align		4
        /*0000*/ 	.byte	0x04, 0x37
        /*0002*/ 	.short	(.L_537 - .L_536)
.L_536:
        /*0004*/ 	.word	0x00000082


	//----- nvinfo : EIATTR_SW2861232_WAR
	.align		4
.L_537:
        /*0008*/ 	.byte	0x01, 0x35
	.zero		2


	//----- nvinfo : EIATTR_PARAM_CBANK
	.align		4
        /*000c*/ 	.byte	0x04, 0x0a
        /*000e*/ 	.short	(.L_539 - .L_538)
	.align		4
.L_538:
        /*0010*/ 	.word	index@(.nv.constant0._Z35group_norm_nhwc_bwd_one_pass_kernelI11Bf16IOFp32WLi512ELi80ELi640EEv26Group_norm_nhwc_bwd_params)
        /*0014*/ 	.short	0x0160
        /*0016*/ 	.short	0x00b8


	//----- nvinfo : EIATTR_CBANK_PARAM_SIZE
	.align		4
.L_539:
        /*0018*/ 	.byte	0x03, 0x19
        /*001a*/ 	.short	0x00b8


	//----- nvinfo : EIATTR_KPARAM_INFO
	.align		4
        /*001c*/ 	.byte	0x04, 0x17
        /*001e*/ 	.short	(.L_541 - .L_540)
.L_540:
        /*0020*/ 	.word	0x00000000
        /*0024*/ 	.short	0x0000
        /*0026*/ 	.short	0x0000
        /*0028*/ 	.byte	0x00, 0xf0, 0xe1, 0x02


	//----- nvinfo : EIATTR_MAXREG_COUNT
	.align		4
.L_541:
        /*002c*/ 	.byte	0x03, 0x1b
        /*002e*/ 	.short	0x0060


	//----- nvinfo : EIATTR_NUM_BARRIERS
	.align		4
        /*0030*/ 	.byte	0x02, 0x4c
        /*0032*/ 	.byte	0x01
	.zero		1


	//----- nvinfo : EIATTR_ANNOTATIONS
	.align		4
        /*0034*/ 	.byte	0x04, 0x55
        /*0036*/ 	.short	(.L_543 - .L_542)


	//   ....[0]....
.L_542:
        /*0038*/ 	.word	0x00000001
        /*003c*/ 	.byte	0xc0, 0x01, 0x00, 0x00, 0x01, 0x00, 0x00, 0x00, 0x90, 0x7a, 0x00, 0x00, 0x01, 0x00, 0x00, 0x00
        /*004c*/ 	.byte	0x80, 0x7c, 0x00, 0x00, 0x01, 0x00, 0x00, 0x00, 0x90, 0x7c, 0x00, 0x00


	//----- nvinfo : EIATTR_MERCURY_ISA_VERSION
	.align		4
.L_543:
        /*0058*/ 	.byte	0x03, 0x5f
        /*005a*/ 	.short	0x0000


	//----- nvinfo : EIATTR_INT_WARP_WIDE_INSTR_OFFSETS
	.align		4
        /*005c*/ 	.byte	0x04, 0x31
        /*005e*/ 	.short	(.L_545 - .L_544)


	//   ....[0]....
.L_544:
        /*0060*/ 	.word	0x000088f0


	//   ....[1]....
        /*0064*/ 	.word	0x00009fb0


	//   ....[2]....
        /*0068*/ 	.word	0x00010d80


	//----- nvinfo : EIATTR_COOP_GROUP_MASK_REGIDS
	.align		4
.L_545:
        /*006c*/ 	.byte	0x04, 0x29
        /*006e*/ 	.short	(.L_547 - .L_546)


	//   ....[0]....
.L_546:
        /*0070*/ 	.word	0xffffffff


	//   ....[1]....
        /*0074*/ 	.word	0xffffffff


	//   ....[2]....
        /*0078*/ 	.word	0xffffffff


	//   ....[3]....
        /*007c*/ 	.word	0xffffffff


	//   ....[4]....
        /*0080*/ 	.word	0xffffffff


	//   ....[5]....
        /*0084*/ 	.word	0xffffffff


	//   ....[6]....
        /*0088*/ 	.word	0xffffffff


	//   ....[7]....
        /*008c*/ 	.word	0xffffffff


	//   ....[8]....
        /*0090*/ 	.word	0xffffffff


	//   ....[9]....
        /*0094*/ 	.word	0xffffffff


	//----- nvinfo : EIATTR_COOP_GROUP_INSTR_OFFSETS
	.align		4
.L_547:
        /*0098*/ 	.byte	0x04, 0x28
        /*009a*/ 	.short	(.L_549 - .L_548)


	//   ....[0]....
.L_548:
        /*009c*/ 	.word	0x00007b10


	//   ....[1]....
        /*00a0*/ 	.word	0x00007b20


	//   ....[2]....
        /*00a4*/ 	.word	0x00007b70


	//   ....[3]....
        /*00a8*/ 	.word	0x00007b80


	//   ....[4]....
        /*00ac*/ 	.word	0x00007bb0


	//   ....[5]....
        /*00b0*/ 	.word	0x00007bd0


	//   ....[6]....
        /*00b4*/ 	.word	0x00007c00


	//   ....[7]....
        /*00b8*/ 	.word	0x00007c20


	//   ....[8]....
        /*00bc*/ 	.word	0x00007cb0


	//   ....[9]....
        /*00c0*/ 	.word	0x00007cc0


	//----- nvinfo : EIATTR_EXIT_INSTR_OFFSETS
	.align		4
.L_549:
        /*00c4*/ 	.byte	0x04, 0x1c
        /*00c6*/ 	.short	(.L_551 - .L_550)


	//   ....[0]....
.L_550:
        /*00c8*/ 	.word	0x00010e50


	//   ....[1]....
        /*00cc*/ 	.word	0x00010f90


	//   ....[2]....
        /*00d0*/ 	.word	0x000111e0


	//----- nvinfo : EIATTR_MAX_THREADS
	.align		4
.L_551:
        /*00d4*/ 	.byte	0x04, 0x05
        /*00d6*/ 	.short	(.L_553 - .L_552)
.L_552:
        /*00d8*/ 	.word	0x00000280
        /*00dc*/ 	.word	0x00000001
        /*00e0*/ 	.word	0x00000001


	//----- nvinfo : EIATTR_CRS_STACK_SIZE
	.align		4
.L_553:
        /*00e4*/ 	.byte	0x04, 0x1e
        /*00e6*/ 	.short	(.L_555 - .L_554)
.L_554:
        /*00e8*/ 	.word	0x00000000
.L_555:


//--------------------- .nv.info._Z35group_norm_nhwc_bwd_one_pass_kernelI11Bf16IOBf16WLi64ELi80ELi640EEv26Group_norm_nhwc_bwd_params --------------------------
	.section	.nv.info._Z35group_norm_nhwc_bwd_one_pass_kernelI11Bf16IOBf16WLi64ELi80ELi640EEv26Group_norm_nhwc_bwd_params,"",@"SHT_CUDA_INFO"
	.sectionflags	@""
	.align	4


	//----- nvinfo : EIATTR_CUDA_API_VERSION
	.align		4
        /*0000*/ 	.byte	0x04, 0x37
        /*0002*/ 	.short	(.L_557 - .L_556)
.L_556:
        /*0004*/ 	.word	0x00000082


	//----- nvinfo : EIATTR_SW2861232_WAR
	.align		4
.L_557:
        /*0008*/ 	.byte	0x01, 0x35
	.zero		2


	//----- nvinfo : EIATTR_PARAM_CBANK
	.align		4
        /*000c*/ 	.byte	0x04, 0x0a
        /*000e*/ 	.short	(.L_559 - .L_558)
	.align		4
.L_558:
        /*0010*/ 	.word	index@(.nv.constant0._Z35group_norm_nhwc_bwd_one_pass_kernelI11Bf16IOBf16WLi64ELi80ELi640EEv26Group_norm_nhwc_bwd_params)
        /*0014*/ 	.short	0x0160
        /*0016*/ 	.short	0x00b8


	//----- nvinfo : EIATTR_CBANK_PARAM_SIZE
	.align		4
.L_559:
        /*0018*/ 	.byte	0x03, 0x19
        /*001a*/ 	.short	0x00b8


	//----- nvinfo : EIATTR_KPARAM_INFO
	.align		4
        /*001c*/ 	.byte	0x04, 0x17
        /*001e*/ 	.short	(.L_561 - .L_560)
.L_560:
        /*0020*/ 	.word	0x00000000
        /*0024*/ 	.short	0x0000
        /*0026*/ 	.short	0x0000
        /*0028*/ 	.byte	0x00, 0xf0, 0xe1, 0x02


	//----- nvinfo : EIATTR_MAXREG_COUNT
	.align		4
.L_561:
        /*002c*/ 	.byte	0x03, 0x1b
        /*002e*/ 	.short	0x0060


	//----- nvinfo : EIATTR_NUM_BARRIERS
	.align		4
        /*0030*/ 	.byte	0x02, 0x4c
        /*0032*/ 	.byte	0x01
	.zero		1


	//----- nvinfo : EIATTR_MERCURY_ISA_VERSION
	.align		4
        /*0034*/ 	.byte	0x03, 0x5f
        /*0036*/ 	.short	0x0000


	//----- nvinfo : EIATTR_INT_WARP_WIDE_INSTR_OFFSETS
	.align		4
        /*0038*/ 	.byte	0x04, 0x31
        /*003a*/ 	.short	(.L_563 - .L_562)


	//   ....[0]....
.L_562:
        /*003c*/ 	.word	0x00002210


	//   ....[1]....
        /*0040*/ 	.word	0x000040f0


	//----- nvinfo : EIATTR_COOP_GROUP_MASK_REGIDS
	.align		4
.L_563:
        /*0044*/ 	.byte	0x04, 0x29
        /*0046*/ 	.short	(.L_565 - .L_564)


	//   ....[0]....
.L_564:
        /*0048*/ 	.word	0xffffffff


	//   ....[1]....
        /*004c*/ 	.word	0xffffffff


	//   ....[2]....
        /*0050*/ 	.word	0xffffffff


	//   ....[3]....
        /*0054*/ 	.word	0xffffffff


	//   ....[4]....
        /*0058*/ 	.word	0xffffffff


	//   ....[5]....
        /*005c*/ 	.word	0xffffffff


	//   ....[6]....
        /*0060*/ 	.word	0xffffffff


	//   ....[7]....
        /*0064*/ 	.word	0xffffffff


	//   ....[8]....
        /*0068*/ 	.word	0xffffffff


	//   ....[9]....
        /*006c*/ 	.word	0xffffffff


	//----- nvinfo : EIATTR_COOP_GROUP_INSTR_OFFSETS
	.align		4
.L_565:
        /*0070*/ 	.byte	0x04, 0x28
        /*0072*/ 	.short	(.L_567 - .L_566)


	//   ....[0]....
.L_566:
        /*0074*/ 	.word	0x000015a0


	//   ....[1]....
        /*0078*/ 	.word	0x000015c0


	//   ....[2]....
        /*007c*/ 	.word	0x00001630


	//   ....[3]....
        /*0080*/ 	.word	0x00001650


	//   ....[4]....
        /*0084*/ 	.word	0x00001680


	//   ....[5]....
        /*0088*/ 	.word	0x000016a0


	//   ....[6]....
        /*008c*/ 	.word	0x000016d0


	//   ....[7]....
        /*0090*/ 	.word	0x000016f0


	//   ....[8]....
        /*0094*/ 	.word	0x00001720


	//   ....[9]....
        /*0098*/ 	.word	0x00001740


	//----- nvinfo : EIATTR_EXIT_INSTR_OFFSETS
	.align		4
.L_567:
        /*009c*/ 	.byte	0x04, 0x1c
        /*009e*/ 	.short	(.L_569 - .L_568)


	//   ....[0]....
.L_568:
        /*00a0*/ 	.word	0x000041c0


	//   ....[1]....
        /*00a4*/ 	.word	0x00004300


	//   ....[2]....
        /*00a8*/ 	.word	0x00004580


	//----- nvinfo : EIATTR_MAX_THREADS
	.align		4
.L_569:
        /*00ac*/ 	.byte	0x04, 0x05
        /*00ae*/ 	.short	(.L_571 - .L_570)
.L_570:
        /*00b0*/ 	.word	0x00000280
        /*00b4*/ 	.word	0x00000001
        /*00b8*/ 	.word	0x00000001


	//----- nvinfo : EIATTR_CRS_STACK_SIZE
	.align		4
.L_571:
        /*00bc*/ 	.byte	0x04, 0x1e
        /*00be*/ 	.short	(.L_573 - .L_572)
.L_572:
        /*00c0*/ 	.word	0x00000000
.L_573:


//--------------------- .nv.info._Z35group_norm_nhwc_bwd_one_pass_kernelI11Bf16IOBf16WLi128ELi80ELi640EEv26Group_norm_nhwc_bwd_params --------------------------
	.section	.nv.info._Z35group_norm_nhwc_bwd_one_pass_kernelI11Bf16IOBf16WLi128ELi80ELi640EEv26Group_norm_nhwc_bwd_params,"",@"SHT_CUDA_INFO"
	.sectionflags	@""
	.align	4


	//----- nvinfo : EIATTR_CUDA_API_VERSION
	.align		4
        /*0000*/ 	.byte	0x04, 0x37
        /*0002*/ 	.short	(.L_575 - .L_574)
.L_574:
        /*0004*/ 	.word	0x00000082


	//----- nvinfo : EIATTR_SW2861232_WAR
	.align		4
.L_575:
        /*0008*/ 	.byte	0x01, 0x35
	.zero		2


	//----- nvinfo : EIATTR_PARAM_CBANK
	.align		4
        /*000c*/ 	.byte	0x04, 0x0a
        /*000e*/ 	.short	(.L_577 - .L_576)
	.align		4
.L_576:
        /*0010*/ 	.word	index@(.nv.constant0._Z35group_norm_nhwc_bwd_one_pass_kernelI11Bf16IOBf16WLi128ELi80ELi640EEv26Group_norm_nhwc_bwd_params)
        /*0014*/ 	.short	0x0160
        /*0016*/ 	.short	0x00b8


	//----- nvinfo : EIATTR_CBANK_PARAM_SIZE
	.align		4
.L_577:
        /*0018*/ 	.byte	0x03, 0x19
        /*001a*/ 	.short	0x00b8


	//----- nvinfo : EIATTR_KPARAM_INFO
	.align		4
        /*001c*/ 	.byte	0x04, 0x17
        /*001e*/ 	.short	(.L_579 - .L_578)
.L_578:
        /*0020*/ 	.word	0x00000000
        /*0024*/ 	.short	0x0000
        /*0026*/ 	.short	0x0000
        /*0028*/ 	.byte	0x00, 0xf0, 0xe1, 0x02


	//----- nvinfo : EIATTR_MAXREG_COUNT
	.align		4
.L_579:
        /*002c*/ 	.byte	0x03, 0x1b
        /*002e*/ 	.short	0x0060


	//----- nvinfo : EIATTR_NUM_BARRIERS
	.align		4
        /*0030*/ 	.byte	0x02, 0x4c
        /*0032*/ 	.byte	0x01
	.zero		1


	//----- nvinfo : EIATTR_MERCURY_ISA_VERSION
	.align		4
        /*0034*/ 	.byte	0x03, 0x5f
        /*0036*/ 	.short	0x0000


	//----- nvinfo : EIATTR_INT_WARP_WIDE_INSTR_OFFSETS
	.align		4
        /*0038*/ 	.byte	0x04, 0x31
        /*003a*/ 	.short	(.L_581 - .L_580)


	//   ....[0]....
.L_580:
        /*003c*/ 	.word	0x00002f80


	//   ....[1]....
        /*0040*/ 	.word	0x00005a60


	//----- nvinfo : EIATTR_COOP_GROUP_MASK_REGIDS
	.align		4
.L_581:
        /*0044*/ 	.byte	0x04, 0x29
        /*0046*/ 	.short	(.L_583 - .L_582)


	//   ....[0]....
.L_582:
        /*0048*/ 	.word	0xffffffff


	//   ....[1]....
        /*004c*/ 	.word	0xffffffff


	//   ....[2]....
        /*0050*/ 	.word	0xffffffff


	//   ....[3]....
        /*0054*/ 	.word	0xffffffff


	//   ....[4]....
        /*0058*/ 	.word	0xffffffff


	//   ....[5]....
        /*005c*/ 	.word	0xffffffff


	//   ....[6]....
        /*0060*/ 	.word	0xffffffff


	//   ....[7]....
        /*0064*/ 	.word	0xffffffff


	//   ....[8]....
        /*0068*/ 	.word	0xffffffff


	//   ....[9]....
        /*006c*/ 	.word	0xffffffff


	//----- nvinfo : EIATTR_COOP_GROUP_INSTR_OFFSETS
	.align		4
.L_583:
        /*0070*/ 	.byte	0x04, 0x28
        /*0072*/ 	.short	(.L_585 - .L_584)


	//   ....[0]....
.L_584:
        /*0074*/ 	.word	0x00002360


	//   ....[1]....
        /*0078*/ 	.word	0x00002380


	//   ....[2]....
        /*007c*/ 	.word	0x000023c0


	//   ....[3]....
        /*0080*/ 	.word	0x000023e0


	//   ....[4]....
        /*0084*/ 	.word	0x00002410


	//   ....[5]....
        /*0088*/ 	.word	0x00002430


	//   ....[6]....
        /*008c*/ 	.word	0x00002460


	//   ....[7]....
        /*0090*/ 	.word	0x00002480


	//   ....[8]....
        /*0094*/ 	.word	0x000024b0


	//   ....[9]....
        /*0098*/ 	.word	0x000024d0


	//----- nvinfo : EIATTR_EXIT_INSTR_OFFSETS
	.align		4
.L_585:
        /*009c*/ 	.byte	0x04, 0x1c
        /*009e*/ 	.short	(.L_587 - .L_586)


	//   ....[0]....
.L_586:
        /*00a0*/ 	.word	0x00005b30


	//   ....[1]....
        /*00a4*/ 	.word	0x00005c70


	//   ....[2]....
        /*00a8*/ 	.word	0x00005ef0


	//----- nvinfo : EIATTR_MAX_THREADS
	.align		4
.L_587:
        /*00ac*/ 	.byte	0x04, 0x05
        /*00ae*/ 	.short	(.L_589 - .L_588)
.L_588:
        /*00b0*/ 	.word	0x00000280
        /*00b4*/ 	.word	0x00000001
        /*00b8*/ 	.word	0x00000001


	//----- nvinfo : EIATTR_CRS_STACK_SIZE
	.align		4
.L_589:
        /*00bc*/ 	.byte	0x04, 0x1e
        /*00be*/ 	.short	(.L_591 - .L_590)
.L_590:
        /*00c0*/ 	.word	0x00000000
.L_591:


//--------------------- .nv.info._Z35group_norm_nhwc_bwd_one_pass_kernelI11Bf16IOBf16WLi256ELi80ELi640EEv26Group_norm_nhwc_bwd_params --------------------------
	.section	.nv.info._Z35group_norm_nhwc_bwd_one_pass_kernelI11Bf16IOBf16WLi256ELi80ELi640EEv26Group_norm_nhwc_bwd_params,"",@"SHT_CUDA_INFO"
	.sectionflags	@""
	.align	4


	//----- nvinfo : EIATTR_CUDA_API_VERSION
	.align		4
        /*0000*/ 	.byte	0x04, 0x37
        /*0002*/ 	.short	(.L_593 - .L_592)
.L_592:
        /*0004*/ 	.word	0x00000082


	//----- nvinfo : EIATTR_SW2861232_WAR
	.align		4
.L_593:
        /*0008*/ 	.byte	0x01, 0x35
	.zero		2


	//----- nvinfo : EIATTR_PARAM_CBANK
	.align		4
        /*000c*/ 	.byte	0x04, 0x0a
        /*000e*/ 	.short	(.L_595 - .L_594)
	.align		4
.L_594:
        /*0010*/ 	.word	index@(.nv.constant0._Z35group_norm_nhwc_bwd_one_pass_kernelI11Bf16IOBf16WLi256ELi80ELi640EEv26Group_norm_nhwc_bwd_params)
        /*0014*/ 	.short	0x0160
        /*0016*/ 	.short	0x00b8


	//----- nvinfo : EIATTR_CBANK_PARAM_SIZE
	.align		4
.L_595:
        /*0018*/ 	.byte	0x03, 0x19
        /*001a*/ 	.short	0x00b8


	//----- nvinfo : EIATTR_KPARAM_INFO
	.align		4
        /*001c*/ 	.byte	0x04, 0x17
        /*001e*/ 	.short	(.L_597 - .L_596)
.L_596:
        /*0020*/ 	.word	0x00000000
        /*0024*/ 	.short	0x0000
        /*0026*/ 	.short	0x0000
        /*0028*/ 	.byte	0x00, 0xf0, 0xe1, 0x02


	//----- nvinfo : EIATTR_MAXREG_COUNT
	.align		4
.L_597:
        /*002c*/ 	.byte	0x03, 0x1b
        /*002e*/ 	.short	0x0060


	//----- nvinfo : EIATTR_NUM_BARRIERS
	.align		4
        /*0030*/ 	.byte	0x02, 0x4c
        /*0032*/ 	.byte	0x01
	.zero		1


	//----- nvinfo : EIATTR_MERCURY_ISA_VERSION
	.align		4
        /*0034*/ 	.byte	0x03, 0x5f
        /*0036*/ 	.short	0x0000


	//----- nvinfo : EIATTR_INT_WARP_WIDE_INSTR_OFFSETS
	.align		4
        /*0038*/ 	.byte	0x04, 0x31
        /*003a*/ 	.short	(.L_599 - .L_598)


	//   ....[0]....
.L_598:
        /*003c*/ 	.word	0x00004cd0


	//   ....[1]....
        /*0040*/ 	.word	0x00009060


	//----- nvinfo : EIATTR_COOP_GROUP_MASK_REGIDS
	.align		4
.L_599:
        /*0044*/ 	.byte	0x04, 0x29
        /*0046*/ 	.short	(.L_601 - .L_600)


	//   ....[0]....
.L_600:
        /*0048*/ 	.word	0xffffffff


	//   ....[1]....
        /*004c*/ 	.word	0xffffffff


	//   ....[2]....
        /*0050*/ 	.word	0xffffffff


	//   ....[3]....
        /*0054*/ 	.word	0xffffffff


	//   ....[4]....
        /*0058*/ 	.word	0xffffffff


	//   ....[5]....
        /*005c*/ 	.word	0xffffffff


	//   ....[6]....
        /*0060*/ 	.word	0xffffffff


	//   ....[7]....
        /*0064*/ 	.word	0xffffffff


	//   ....[8]....
        /*0068*/ 	.word	0xffffffff


	//   ....[9]....
        /*006c*/ 	.word	0xffffffff


	//----- nvinfo : EIATTR_COOP_GROUP_INSTR_OFFSETS
	.align		4
.L_601:
        /*0070*/ 	.byte	0x04, 0x28
        /*0072*/ 	.short	(.L_603 - .L_602)


	//   ....[0]....
.L_602:
        /*0074*/ 	.word	0x00004080


	//   ....[1]....
        /*0078*/ 	.word	0x000040a0


	//   ....[2]....
        /*007c*/ 	.word	0x00004100


	//   ....[3]....
        /*0080*/ 	.word	0x00004120


	//   ....[4]....
        /*0084*/ 	.word	0x00004150


	//   ....[5]....
        /*0088*/ 	.word	0x00004170


	//   ....[6]....
        /*008c*/ 	.word	0x000041a0


	//   ....[7]....
        /*0090*/ 	.word	0x000041c0


	//   ....[8]....
        /*0094*/ 	.word	0x000041f0


	//   ....[9]....
        /*0098*/ 	.word	0x00004210


	//----- nvinfo : EIATTR_EXIT_INSTR_OFFSETS
	.align		4
.L_603:
        /*009c*/ 	.byte	0x04, 0x1c
        /*009e*/ 	.short	(.L_605 - .L_604)


	//   ....[0]....
.L_604:
        /*00a0*/ 	.word	0x00009130


	//   ....[1]....
        /*00a4*/ 	.word	0x00009270


	//   ....[2]....
        /*00a8*/ 	.word	0x000094f0


	//----- nvinfo : EIATTR_MAX_THREADS
	.align		4
.L_605:
        /*00ac*/ 	.byte	0x04, 0x05
        /*00ae*/ 	.short	(.L_607 - .L_606)
.L_606:
        /*00b0*/ 	.word	0x00000280
        /*00b4*/ 	.word	0x00000001
        /*00b8*/ 	.word	0x00000001


	//----- nvinfo : EIATTR_CRS_STACK_SIZE
	.align		4
.L_607:
        /*00bc*/ 	.byte	0x04, 0x1e
        /*00be*/ 	.short	(.L_609 - .L_608)
.L_608:
        /*00c0*/ 	.word	0x00000000
.L_609:


//--------------------- .nv.info._Z35group_norm_nhwc_bwd_one_pass_kernelI11Bf16IOBf16WLi512ELi80ELi640EEv26Group_norm_nhwc_bwd_params --------------------------
	.section	.nv.info._Z35group_norm_nhwc_bwd_one_pass_kernelI11Bf16IOBf16WLi512ELi80ELi640EEv26Group_norm_nhwc_bwd_params,"",@"SHT_CUDA_INFO"
	.sectionflags	@""
	.align	4


	//----- nvinfo : EIATTR_CUDA_API_VERSION
	.align		4
        /*0000*/ 	.byte	0x04, 0x37
        /*0002*/ 	.short	(.L_611 - .L_610)
.L_610:
        /*0004*/ 	.word	0x00000082


	//----- nvinfo : EIATTR_SW2861232_WAR
	.align		4
.L_611:
        /*0008*/ 	.byte	0x01, 0x35
	.zero		2


	//----- nvinfo : EIATTR_PARAM_CBANK
	.align		4
        /*000c*/ 	.byte	0x04, 0x0a
        /*000e*/ 	.short	(.L_613 - .L_612)
	.align		4
.L_612:
        /*0010*/ 	.word	index@(.nv.constant0._Z35group_norm_nhwc_bwd_one_pass_kernelI11Bf16IOBf16WLi512ELi80ELi640EEv26Group_norm_nhwc_bwd_params)
        /*0014*/ 	.short	0x0160
        /*0016*/ 	.short	0x00b8


	//----- nvinfo : EIATTR_CBANK_PARAM_SIZE
	.align		4
.L_613:
        /*0018*/ 	.byte	0x03, 0x19
        /*001a*/ 	.short	0x00b8


	//----- nvinfo : EIATTR_KPARAM_INFO
	.align		4
        /*001c*/ 	.byte	0x04, 0x17
        /*001e*/ 	.short	(.L_615 - .L_614)
.L_614:
        /*0020*/ 	.word	0x00000000
        /*0024*/ 	.short	0x0000
        /*0026*/ 	.short	0x0000
        /*0028*/ 	.byte	0x00, 0xf0, 0xe1, 0x02


	//----- nvinfo : EIATTR_MAXREG_COUNT
	.align		4
.L_615:
        /*002c*/ 	.byte	0x03, 0x1b
        /*002e*/ 	.short	0x0060


	//----- nvinfo : EIATTR_NUM_BARRIERS
	.align		4
        /*0030*/ 	.byte	0x02, 0x4c
        /*0032*/ 	.byte	0x01
	.zero		1


	//----- nvinfo : EIATTR_ANNOTATIONS
	.align		4
        /*0034*/ 	.byte	0x04, 0x55
        /*0036*/ 	.short	(.L_617 - .L_616)


	//   ....[0]....
.L_616:
        /*0038*/ 	.word	0x00000001
        /*003c*/ 	.byte	0xc0, 0x01, 0x00, 0x00, 0x01, 0x00, 0x00, 0x00, 0x10, 0x7b, 0x00, 0x00, 0x01, 0x00, 0x00, 0x00
        /*004c*/ 	.byte	0xa0, 0x7c, 0x00, 0x00, 0x01, 0x00, 0x00, 0x00, 0xd0, 0x7c, 0x00, 0x00


	//----- nvinfo : EIATTR_MERCURY_ISA_VERSION
	.align		4
.L_617:
        /*0058*/ 	.byte	0x03, 0x5f
        /*005a*/ 	.short	0x0000


	//----- nvinfo : EIATTR_INT_WARP_WIDE_INSTR_OFFSETS
	.align		4
        /*005c*/ 	.byte	0x04, 0x31
        /*005e*/ 	.short	(.L_619 - .L_618)


	//   ....[0]....
.L_618:
        /*0060*/ 	.word	0x00008960


	//   ....[1]....
        /*0064*/ 	.word	0x0000a030


	//   ....[2]....
        /*0068*/ 	.word	0x00010e00


	//----- nvinfo : EIATTR_COOP_GROUP_MASK_REGIDS
	.align		4
.L_619:
        /*006c*/ 	.byte	0x04, 0x29
        /*006e*/ 	.short	(.L_621 - .L_620)


	//   ....[0]....
.L_620:
        /*0070*/ 	.word	0xffffffff


	//   ....[1]....
        /*0074*/ 	.word	0xffffffff


	//   ....[2]....
        /*0078*/ 	.word	0xffffffff


	//   ....[3]....
        /*007c*/ 	.word	0xffffffff


	//   ....[4]....
        /*0080*/ 	.word	0xffffffff


	//   ....[5]....
        /*0084*/ 	.word	0xffffffff


	//   ....[6]....
        /*0088*/ 	.word	0xffffffff


	//   ....[7]....
        /*008c*/ 	.word	0xffffffff


	//   ....[8]....
        /*0090*/ 	.word	0xffffffff


	//   ....[9]....
        /*0094*/ 	.word	0xffffffff


	//----- nvinfo : EIATTR_COOP_GROUP_INSTR_OFFSETS
	.align		4
.L_621:
        /*0098*/ 	.byte	0x04, 0x28
        /*009a*/ 	.short	(.L_623 - .L_622)


	//   ....[0]....
.L_622:
        /*009c*/ 	.word	0x00007b90


	//   ....[1]....
        /*00a0*/ 	.word	0x00007ba0


	//   ....[2]....
        /*00a4*/ 	.word	0x00007bf0


	//   ....[3]....
        /*00a8*/ 	.word	0x00007c00


	//   ....[4]....
        /*00ac*/ 	.word	0x00007c30


	//   ....[5]....
        /*00b0*/ 	.word	0x00007c50


	//   ....[6]....
        /*00b4*/ 	.word	0x00007c80


	//   ....[7]....
        /*00b8*/ 	.word	0x00007cb0


	//   ....[8]....
        /*00bc*/ 	.word	0x00007d20


	//   ....[9]....
        /*00c0*/ 	.word	0x00007d30


	//----- nvinfo : EIATTR_EXIT_INSTR_OFFSETS
	.align		4
.L_623:
        /*00c4*/ 	.byte	0x04, 0x1c
        /*00c6*/ 	.short	(.L_625 - .L_624)


	//   ....[0]....
.L_624:
        /*00c8*/ 	.word	0x00010ed0


	//   ....[1]....
        /*00cc*/ 	.word	0x00011010


	//   ....[2]....
        /*00d0*/ 	.word	0x00011290


	//----- nvinfo : EIATTR_MAX_THREADS
	.align		4
.L_625:
        /*00d4*/ 	.byte	0x04, 0x05
        /*00d6*/ 	.short	(.L_627 - .L_626)
.L_626:
        /*00d8*/ 	.word	0x00000280
        /*00dc*/ 	.word	0x00000001
        /*00e0*/ 	.word	0x00000001


	//----- nvinfo : EIATTR_CRS_STACK_SIZE
	.align		4
.L_627:
        /*00e4*/ 	.byte	0x04, 0x1e
        /*00e6*/ 	.short	(.L_629 - .L_628)
.L_628:
        /*00e8*/ 	.word	0x00000000
.L_629:


//--------------------- .nv.info._Z35group_norm_nhwc_bwd_one_pass_kernelI11Bf16IOFp16WLi64ELi80ELi640EEv26Group_norm_nhwc_bwd_params --------------------------
	.section	.nv.info._Z35group_norm_nhwc_bwd_one_pass_kernelI11Bf16IOFp16WLi64ELi80ELi640EEv26Group_norm_nhwc_bwd_params,"",@"SHT_CUDA_INFO"
	.sectionflags	@""
	.align	4


	//----- nvinfo : EIATTR_CUDA_API_VERSION
	.align		4
        /*0000*/ 	.byte	0x04, 0x37
        /*0002*/ 	.short	(.L_631 - .L_630)
.L_630:
        /*0004*/ 	.word	0x00000082


	//----- nvinfo : EIATTR_SW2861232_WAR
	.align		4
.L_631:
        /*0008*/ 	.byte	0x01, 0x35
	.zero		2


	//----- nvinfo : EIATTR_PARAM_CBANK
	.align		4
        /*000c*/ 	.byte	0x04, 0x0a
        /*000e*/ 	.short	(.L_633 - .L_632)
	.align		4
.L_632:
        /*0010*/ 	.word	index@(.nv.constant0._Z35group_norm_nhwc_bwd_one_pass_kernelI11Bf16IOFp16WLi64ELi80ELi640EEv26Group_norm_nhwc_bwd_params)
        /*0014*/ 	.short	0x0160
        /*0016*/ 	.short	0x00b8


	//----- nvinfo : EIATTR_CBANK_PARAM_SIZE
	.align		4
.L_633:
        /*0018*/ 	.byte	0x03, 0x19
        /*001a*/ 	.short	0x00b8


	//----- nvinfo : EIATTR_KPARAM_INFO
	.align		4
        /*001c*/ 	.byte	0x04, 0x17
        /*001e*/ 	.short	(.L_635 - .L_634)
.L_634:
        /*0020*/ 	.word	0x00000000
        /*0024*/ 	.short	0x0000
        /*0026*/ 	.short	0x0000
        /*0028*/ 	.byte	0x00, 0xf0, 0xe1, 0x02


	//----- nvinfo : EIATTR_MAXREG_COUNT
	.align		4
.L_635:
        /*002c*/ 	.byte	0x03, 0x1b
        /*002e*/ 	.short	0x0060


	//----- nvinfo : EIATTR_NUM_BARRIERS
	.align		4
        /*0030*/ 	.byte	0x02, 0x4c
        /*0032*/ 	.byte	0x01
	.zero		1


	//----- nvinfo : EIATTR_MERCURY_ISA_VERSION
	.align		4
        /*0034*/ 	.byte	0x03, 0x5f
        /*0036*/ 	.short	0x0000


	//----- nvinfo : EIATTR_INT_WARP_WIDE_INSTR_OFFSETS
	.align		4
        /*0038*/ 	.byte	0x04, 0x31
        /*003a*/ 	.short	(.L_637 - .L_636)


	//   ....[0]....
.L_636:
        /*003c*/ 	.word	0x00002210


	//   ....[1]....
        /*0040*/ 	.word	0x000040f0


	//----- nvinfo : EIATTR_COOP_GROUP_MASK_REGIDS
	.align		4
.L_637:
        /*0044*/ 	.byte	0x04, 0x29
        /*0046*/ 	.short	(.L_639 - .L_638)


	//   ....[0]....
.L_638:
        /*0048*/ 	.word	0xffffffff


	//   ....[1]....
        /*004c*/ 	.word	0xffffffff


	//   ....[2]....
        /*0050*/ 	.word	0xffffffff


	//   ....[3]....
        /*0054*/ 	.word	0xffffffff


	//   ....[4]....
        /*0058*/ 	.word	0xffffffff


	//   ....[5]....
        /*005c*/ 	.word	0xffffffff


	//   ....[6]....
        /*0060*/ 	.word	0xffffffff


	//   ....[7]....
        /*0064*/ 	.word	0xffffffff


	//   ....[8]....
        /*0068*/ 	.word	0xffffffff


	//   ....[9]....
        /*006c*/ 	.word	0xffffffff


	//----- nvinfo : EIATTR_COOP_GROUP_INSTR_OFFSETS
	.align		4
.L_639:
        /*0070*/ 	.byte	0x04, 0x28
        /*0072*/ 	.short	(.L_641 - .L_640)


	//   ....[0]....
.L_640:
        /*0074*/ 	.word	0x000015a0


	//   ....[1]....
        /*0078*/ 	.word	0x000015c0


	//   ....[2]....
        /*007c*/ 	.word	0x00001630


	//   ....[3]....
        /*0080*/ 	.word	0x00001650


	//   ....[4]....
        /*0084*/ 	.word	0x00001680


	//   ....[5]....
        /*0088*/ 	.word	0x000016a0


	//   ....[6]....
        /*008c*/ 	.word	0x000016d0


	//   ....[7]....
        /*0090*/ 	.word	0x000016f0


	//   ....[8]....
        /*0094*/ 	.word	0x00001720


	//   ....[9]....
        /*0098*/ 	.word	0x00001740


	//----- nvinfo : EIATTR_EXIT_INSTR_OFFSETS
	.align		4
.L_641:
        /*009c*/ 	.byte	0x04, 0x1c
        /*009e*/ 	.short	(.L_643 - .L_642)


	//   ....[0]....
.L_642:
        /*00a0*/ 	.word	0x000041c0


	//   ....[1]....
        /*00a4*/ 	.word	0x00004300


	//   ....[2]....
        /*00a8*/ 	.word	0x00004580


	//----- nvinfo : EIATTR_MAX_THREADS
	.align		4
.L_643:
        /*00ac*/ 	.byte	0x04, 0x05
        /*00ae*/ 	.short	(.L_645 - .L_644)
.L_644:
        /*00b0*/ 	.word	0x00000280
        /*00b4*/ 	.word	0x00000001
        /*00b8*/ 	.word	0x00000001


	//----- nvinfo : EIATTR_CRS_STACK_SIZE
	.align		4
.L_645:
        /*00bc*/ 	.byte	0x04, 0x1e
        /*00be*/ 	.short	(.L_647 - .L_646)
.L_646:
        /*00c0*/ 	.word	0x00000000
.L_647:


//--------------------- .nv.info._Z35group_norm_nhwc_bwd_one_pass_kernelI11Bf16IOFp16WLi128ELi80ELi640EEv26Group_norm_nhwc_bwd_params --------------------------
	.section	.nv.info._Z35group_norm_nhwc_bwd_one_pass_kernelI11Bf16IOFp16WLi128ELi80ELi640EEv26Group_norm_nhwc_bwd_params,"",@"SHT_CUDA_INFO"
	.sectionflags	@""
	.align	4


	//----- nvinfo : EIATTR_CUDA_API_VERSION
	.align		4
        /*0000*/ 	.byte	0x04, 0x37
        /*0002*/ 	.short	(.L_649 - .L_648)
.L_648:
        /*0004*/ 	.word	0x00000082


	//----- nvinfo : EIATTR_SW2861232_WAR
	.align		4
.L_649:
        /*0008*/ 	.byte	0x01, 0x35
	.zero		2


	//----- nvinfo : EIATTR_PARAM_CBANK
	.align		4
        /*000c*/ 	.byte	0x04, 0x0a
        /*000e*/ 	.short	(.L_651 - .L_650)
	.align		4
.L_650:
        /*0010*/ 	.word	index@(.nv.constant0._Z35group_norm_nhwc_bwd_one_pass_kernelI11Bf16IOFp16WLi128ELi80ELi640EEv26Group_norm_nhwc_bwd_params)
        /*0014*/ 	.short	0x0160
        /*0016*/ 	.short	0x00b8


	//----- nvinfo : EIATTR_CBANK_PARAM_SIZE
	.align		4
.L_651:
        /*0018*/ 	.byte	0x03, 0x19
        /*001a*/ 	.short	0x00b8


	//----- nvinfo : EIATTR_KPARAM_INFO
	.align		4
        /*001c*/ 	.byte	0x04, 0x17
        /*001e*/ 	.short	(.L_653 - .L_652)
.L_652:
        /*0020*/ 	.word	0x00000000
        /*0024*/ 	.short	0x0000
        /*0026*/ 	.short	0x0000
        /*0028*/ 	.byte	0x00, 0xf0, 0xe1, 0x02


	//----- nvinfo : EIATTR_MAXREG_COUNT
	.align		4
.L_653:
        /*002c*/ 	.byte	0x03, 0x1b
        /*002e*/ 	.short	0x0060


	//----- nvinfo : EIATTR_NUM_BARRIERS
	.align		4
        /*0030*/ 	.byte	0x02, 0x4c
        /*0032*/ 	.byte	0x01
	.zero		1


	//----- nvinfo : EIATTR_MERCURY_ISA_VERSION
	.align		4
        /*0034*/ 	.byte	0x03, 0x5f
        /*0036*/ 	.short	0x0000


	//----- nvinfo : EIATTR_INT_WARP_WIDE_INSTR_OFFSETS
	.align		4
        /*0038*/ 	.byte	0x04, 0x31
        /*003a*/ 	.short	(.L_655 - .L_654)


	//   ....[0]....
.L_654:
        /*003c*/ 	.word	0x00002f80


	//   ....[1]....
        /*0040*/ 	.word	0x00005a60


	//----- nvinfo : EIATTR_COOP_GROUP_MASK_REGIDS
	.align		4
.L_655:
        /*0044*/ 	.byte	0x04, 0x29
        /*0046*/ 	.short	(.L_657 - .L_656)


	//   ....[0]....
.L_656:
        /*0048*/ 	.word	0xffffffff


	//   ....[1]....
        /*004c*/ 	.word	0xffffffff


	//   ....[2]....
        /*0050*/ 	.word	0xffffffff


	//   ....[3]....
        /*0054*/ 	.word	0xffffffff


	//   ....[4]....
        /*0058*/ 	.word	0xffffffff


	//   ....[5]....
        /*005c*/ 	.word	0xffffffff


	//   ....[6]....
        /*0060*/ 	.word	0xffffffff


	//   ....[7]....
        /*0064*/ 	.word	0xffffffff


	//   ....[8]....
        /*0068*/ 	.word	0xffffffff


	//   ....[9]....
        /*006c*/ 	.word	0xffffffff


	//----- nvinfo : EIATTR_COOP_GROUP_INSTR_OFFSETS
	.align		4
.L_657:
        /*0070*/ 	.byte	0x04, 0x28
        /*0072*/ 	.short	(.L_659 - .L_658)


	//   ....[0]....
.L_658:
        /*0074*/ 	.word	0x00002360


	//   ....[1]....
        /*0078*/ 	.word	0x00002380


	//   ....[2]....
        /*007c*/ 	.word	0x000023c0


	//   ....[3]....
        /*0080*/ 	.word	0x000023e0


	//   ....[4]....
        /*0084*/ 	.word	0x00002410


	//   ....[5]....
        /*0088*/ 	.word	0x00002430


	//   ....[6]....
        /*008c*/ 	.word	0x00002460


	//   ....[7]....
        /*0090*/ 	.word	0x00002480


	//   ....[8]....
        /*0094*/ 	.word	0x000024b0


	//   ....[9]....
        /*0098*/ 	.word	0x000024d0


	//----- nvinfo : EIATTR_EXIT_INSTR_OFFSETS
	.align		4
.L_659:
        /*009c*/ 	.byte	0x04, 0x1c
        /*009e*/ 	.short	(.L_661 - .L_660)


	//   ....[0]....
.L_660:
        /*00a0*/ 	.word	0x00005b30


	//   ....[1]....
        /*00a4*/ 	.word	0x00005c70


	//   ....[2]....
        /*00a8*/ 	.word	0x00005ef0


	//----- nvinfo : EIATTR_MAX_THREADS
	.align		4
.L_661:
        /*00ac*/ 	.byte	0x04, 0x05
        /*00ae*/ 	.short	(.L_663 - .L_662)
.L_662:
        /*00b0*/ 	.word	0x00000280
        /*00b4*/ 	.word	0x00000001
        /*00b8*/ 	.word	0x00000001


	//----- nvinfo : EIATTR_CRS_STACK_SIZE
	.align		4
.L_663:
        /*00bc*/ 	.byte	0x04, 0x1e
        /*00be*/ 	.short	(.L_665 - .L_664)
.L_664:
        /*00c0*/ 	.word	0x00000000
.L_665:


//--------------------- .nv.info._Z35group_norm_nhwc_bwd_one_pass_kernelI11Bf16IOFp16WLi256ELi80ELi640EEv26Group_norm_nhwc_bwd_params --------------------------
	.section	.nv.info._Z35group_norm_nhwc_bwd_one_pass_kernelI11Bf16IOFp16WLi256ELi80ELi640EEv26Group_norm_nhwc_bwd_params,"",@"SHT_CUDA_INFO"
	.sectionflags	@""
	.align	4


	//----- nvinfo : EIATTR_CUDA_API_VERSION
	.align		4
        /*0000*/ 	.byte	0x04, 0x37
        /*0002*/ 	.short	(.L_667 - .L_666)
.L_666:
        /*0004*/ 	.word	0x00000082


	//----- nvinfo : EIATTR_SW2861232_WAR
	.align		4
.L_667:
        /*0008*/ 	.byte	0x01, 0x35
	.zero		2


	//----- nvinfo : EIATTR_PARAM_CBANK
	.align		4
        /*000c*/ 	.byte	0x04, 0x0a
        /*000e*/ 	.short	(.L_669 - .L_668)
	.align		4
.L_668:
        /*0010*/ 	.word	index@(.nv.constant0._Z35group_norm_nhwc_bwd_one_pass_kernelI11Bf16IOFp16WLi256ELi80ELi640EEv26Group_norm_nhwc_bwd_params)
        /*0014*/ 	.short	0x0160
        /*0016*/ 	.short	0x00b8


	//----- nvinfo : EIATTR_CBANK_PARAM_SIZE
	.align		4
.L_669:
        /*0018*/ 	.byte	0x03, 0x19
        /*001a*/ 	.short	0x00b8


	//----- nvinfo : EIATTR_KPARAM_INFO
	.align		4
        /*001c*/ 	.byte	0x04, 0x17
        /*001e*/ 	.short	(.L_671 - .L_670)
.L_670:
        /*0020*/ 	.word	0x00000000
        /*0024*/ 	.short	0x0000
        /*0026*/ 	.short	0x0000
        /*0028*/ 	.byte	0x00, 0xf0, 0xe1, 0x02


	//----- nvinfo : EIATTR_MAXREG_COUNT
	.align		4
.L_671:
        /*002c*/ 	.byte	0x03, 0x1b
        /*002e*/ 	.short	0x0060


	//----- nvinfo : EIATTR_NUM_BARRIERS
	.align		4
        /*0030*/ 	.byte	0x02, 0x4c
        /*0032*/ 	.byte	0x01
	.zero		1


	//----- nvinfo : EIATTR_MERCURY_ISA_VERSION
	.align		4
        /*0034*/ 	.byte	0x03, 0x5f
        /*0036*/ 	.short	0x0000


	//----- nvinfo : EIATTR_INT_WARP_WIDE_INSTR_OFFSETS
	.align		4
        /*0038*/ 	.byte	0x04, 0x31
        /*003a*/ 	.short	(.L_673 - .L_672)


	//   ....[0]....
.L_672:
        /*003c*/ 	.word	0x00004cd0


	//   ....[1]....
        /*0040*/ 	.word	0x00009060


	//----- nvinfo : EIATTR_COOP_GROUP_MASK_REGIDS
	.align		4
.L_673:
        /*0044*/ 	.byte	0x04, 0x29
        /*0046*/ 	.short	(.L_675 - .L_674)


	//   ....[0]....
.L_674:
        /*0048*/ 	.word	0xffffffff


	//   ....[1]....
        /*004c*/ 	.word	0xffffffff


	//   ....[2]....
        /*0050*/ 	.word	0xffffffff


	//   ....[3]....
        /*0054*/ 	.word	0xffffffff


	//   ....[4]....
        /*0058*/ 	.word	0xffffffff


	//   ....[5]....
        /*005c*/ 	.word	0xffffffff


	//   ....[6]....
        /*0060*/ 	.word	0xffffffff


	//   ....[7]....
        /*0064*/ 	.word	0xffffffff


	//   ....[8]....
        /*0068*/ 	.word	0xffffffff


	//   ....[9]....
        /*006c*/ 	.word	0xffffffff


	//----- nvinfo : EIATTR_COOP_GROUP_INSTR_OFFSETS
	.align		4
.L_675:
        /*0070*/ 	.byte	0x04, 0x28
        /*0072*/ 	.short	(.L_677 - .L_676)


	//   ....[0]....
.L_676:
        /*0074*/ 	.word	0x00004080


	//   ....[1]....
        /*0078*/ 	.word	0x000040a0


	//   ....[2]....
        /*007c*/ 	.word	0x00004100


	//   ....[3]....
        /*0080*/ 	.word	0x00004120


	//   ....[4]....
        /*0084*/ 	.word	0x00004150


	//   ....[5]....
        /*0088*/ 	.word	0x00004170


	//   ....[6]....
        /*008c*/ 	.word	0x000041a0


	//   ....[7]....
        /*0090*/ 	.word	0x000041c0


	//   ....[8]....
        /*0094*/ 	.word	0x000041f0


	//   ....[9]....
        /*0098*/ 	.word	0x00004210


	//----- nvinfo : EIATTR_EXIT_INSTR_OFFSETS
	.align		4
.L_677:
        /*009c*/ 	.byte	0x04, 0x1c
        /*009e*/ 	.short	(.L_679 - .L_678)


	//   ....[0]....
.L_678:
        /*00a0*/ 	.word	0x00009130


	//   ....[1]....
        /*00a4*/ 	.word	0x00009270


	//   ....[2]....
        /*00a8*/ 	.word	0x000094f0


	//----- nvinfo : EIATTR_MAX_THREADS
	.align		4
.L_679:
        /*00ac*/ 	.byte	0x04, 0x05
        /*00ae*/ 	.short	(.L_681 - .L_680)
.L_680:
        /*00b0*/ 	.word	0x00000280
        /*00b4*/ 	.word	0x00000001
        /*00b8*/ 	.word	0x00000001


	//----- nvinfo : EIATTR_CRS_STACK_SIZE
	.align		4
.L_681:
        /*00bc*/ 	.byte	0x04, 0x1e
        /*00be*/ 	.short	(.L_683 - .L_682)
.L_682:
        /*00c0*/ 	.word	0x00000000
.L_683:


//--------------------- .nv.info._Z35group_norm_nhwc_bwd_one_pass_kernelI11Bf16IOFp16WLi512ELi80ELi640EEv26Group_norm_nhwc_bwd_params --------------------------
	.section	.nv.info._Z35group_norm_nhwc_bwd_one_pass_kernelI11Bf16IOFp16WLi512ELi80ELi640EEv26Group_norm_nhwc_bwd_params,"",@"SHT_CUDA_INFO"
	.sectionflags	@""
	.align	4


	//----- nvinfo : EIATTR_CUDA_API_VERSION
	.align		4
        /*0000*/ 	.byte	0x04, 0x37
        /*0002*/ 	.short	(.L_685 - .L_684)
.L_684:
        /*0004*/ 	.word	0x00000082


	//----- nvinfo : EIATTR_SW2861232_WAR
	.align		4
.L_685:
        /*0008*/ 	.byte	0x01, 0x35
	.zero		2


	//----- nvinfo : EIATTR_PARAM_CBANK
	.align		4
        /*000c*/ 	.byte	0x04, 0x0a
        /*000e*/ 	.short	(.L_687 - .L_686)
	.align		4
.L_686:
        /*0010*/ 	.word	index@(.nv.constant0._Z35group_norm_nhwc_bwd_one_pass_kernelI11Bf16IOFp16WLi512ELi80ELi640EEv26Group_norm_nhwc_bwd_params)
        /*0014*/ 	.short	0x0160
        /*0016*/ 	.short	0x00b8


	//----- nvinfo : EIATTR_CBANK_PARAM_SIZE
	.align		4
.L_687:
        /*0018*/ 	.byte	0x03, 0x19
        /*001a*/ 	.short	0x00b8


	//----- nvinfo : EIATTR_KPARAM_INFO
	.align		4
        /*001c*/ 	.byte	0x04, 0x17
        /*001e*/ 	.short	(.L_689 - .L_688)
.L_688:
        /*0020*/ 	.word	0x00000000
        /*0024*/ 	.short	0x0000
        /*0026*/ 	.short	0x0000
        /*0028*/ 	.byte	0x00, 0xf0, 0xe1, 0x02


	//----- nvinfo : EIATTR_MAXREG_COUNT
	.align		4
.L_689:
        /*002c*/ 	.byte	0x03, 0x1b
        /*002e*/ 	.short	0x0060


	//----- nvinfo : EIATTR_NUM_BARRIERS
	.align		4
        /*0030*/ 	.byte	0x02, 0x4c
        /*0032*/ 	.byte	0x01
	.zero		1


	//----- nvinfo : EIATTR_ANNOTATIONS
	.align		4
        /*0034*/ 	.byte	0x04, 0x55
        /*0036*/ 	.short	(.L_691 - .L_690)


	//   ....[0]....
.L_690:
        /*0038*/ 	.word	0x00000001
        /*003c*/ 	.byte	0xc0, 0x01, 0x00, 0x00, 0x01, 0x00, 0x00, 0x00, 0x10, 0x7b, 0x00, 0x00, 0x01, 0x00, 0x00, 0x00
        /*004c*/ 	.byte	0xa0, 0x7c, 0x00, 0x00, 0x01, 0x00, 0x00, 0x00, 0xd0, 0x7c, 0x00, 0x00


	//----- nvinfo : EIATTR_MERCURY_ISA_VERSION
	.align		4
.L_691:
        /*0058*/ 	.byte	0x03, 0x5f
        /*005a*/ 	.short	0x0000


	//----- nvinfo : EIATTR_INT_WARP_WIDE_INSTR_OFFSETS
	.align		4
        /*005c*/ 	.byte	0x04, 0x31
        /*005e*/ 	.short	(.L_693 - .L_692)


	//   ....[0]....
.L_692:
        /*0060*/ 	.word	0x00008960


	//   ....[1]....
        /*0064*/ 	.word	0x0000a030


	//   ....[2]....
        /*0068*/ 	.word	0x00010e00


	//----- nvinfo : EIATTR_COOP_GROUP_MASK_REGIDS
	.align		4
.L_693:
        /*006c*/ 	.byte	0x04, 0x29
        /*006e*/ 	.short	(.L_695 - .L_694)


	//   ....[0]....
.L_694:
        /*0070*/ 	.word	0xffffffff


	//   ....[1]....
        /*0074*/ 	.word	0xffffffff


	//   ....[2]....
        /*0078*/ 	.word	0xffffffff


	//   ....[3]....
        /*007c*/ 	.word	0xffffffff


	//   ....[4]....
        /*0080*/ 	.word	0xffffffff


	//   ....[5]....
        /*0084*/ 	.word	0xffffffff


	//   ....[6]....
        /*0088*/ 	.word	0xffffffff


	//   ....[7]....
        /*008c*/ 	.word	0xffffffff


	//   ....[8]....
        /*0090*/ 	.word	0xffffffff


	//   ....[9]....
        /*0094*/ 	.word	0xffffffff


	//----- nvinfo : EIATTR_COOP_GROUP_INSTR_OFFSETS
	.align		4
.L_695:
        /*0098*/ 	.byte	0x04, 0x28
        /*009a*/ 	.short	(.L_697 - .L_696)


	//   ....[0]....
.L_696:
        /*009c*/ 	.word	0x00007b90


	//   ....[1]....
        /*00a0*/ 	.word	0x00007ba0


	//   ....[2]....
        /*00a4*/ 	.word	0x00007bf0


	//   ....[3]....
        /*00a8*/ 	.word	0x00007c00


	//   ....[4]....
        /*00ac*/ 	.word	0x00007c30


	//   ....[5]....
        /*00b0*/ 	.word	0x00007c50


	//   ....[6]....
        /*00b4*/ 	.word	0x00007c80


	//   ....[7]....
        /*00b8*/ 	.word	0x00007cb0


	//   ....[8]....
        /*00bc*/ 	.word	0x00007d20


	//   ....[9]....
        /*00c0*/ 	.word	0x00007d30


	//----- nvinfo : EIATTR_EXIT_INSTR_OFFSETS
	.align		4
.L_697:
        /*00c4*/ 	.byte	0x04, 0x1c
        /*00c6*/ 	.short	(.L_699 - .L_698)


	//   ....[0]....
.L_698:
        /*00c8*/ 	.word	0x00010ed0


	//   ....[1]....
        /*00cc*/ 	.word	0x00011010


	//   ....[2]....
        /*00d0*/ 	.word	0x00011290


	//----- nvinfo : EIATTR_MAX_THREADS
	.align		4
.L_699:
        /*00d4*/ 	.byte	0x04, 0x05
        /*00d6*/ 	.short	(.L_701 - .L_700)
.L_700:
        /*00d8*/ 	.word	0x00000280
        /*00dc*/ 	.word	0x00000001
        /*00e0*/ 	.word	0x00000001


	//----- nvinfo : EIATTR_CRS_STACK_SIZE
	.align		4
.L_701:
        /*00e4*/ 	.byte	0x04, 0x1e
        /*00e6*/ 	.short	(.L_703 - .L_702)
.L_702:
        /*00e8*/ 	.word	0x00000000
.L_703:


//--------------------- .nv.info._Z35group_norm_nhwc_bwd_one_pass_kernelI11Fp16IOFp32WLi64ELi80ELi640EEv26Group_norm_nhwc_bwd_params --------------------------
	.section	.nv.info._Z35group_norm_nhwc_bwd_one_pass_kernelI11Fp16IOFp32WLi64ELi80ELi640EEv26Group_norm_nhwc_bwd_params,"",@"SHT_CUDA_INFO"
	.sectionflags	@""
	.align	4


	//----- nvinfo : EIATTR_CUDA_API_VERSION
	.align		4
        /*0000*/ 	.byte	0x04, 0x37
        /*0002*/ 	.short	(.L_705 - .L_704)
.L_704:
        /*0004*/ 	.word	0x00000082


	//----- nvinfo : EIATTR_SW2861232_WAR
	.align		4
.L_705:
        /*0008*/ 	.byte	0x01, 0x35
	.zero		2


	//----- nvinfo : EIATTR_PARAM_CBANK
	.align		4
        /*000c*/ 	.byte	0x04, 0x0a
        /*000e*/ 	.short	(.L_707 - .L_706)
	.align		4
.L_706:
        /*0010*/ 	.word	index@(.nv.constant0._Z35group_norm_nhwc_bwd_one_pass_kernelI11Fp16IOFp32WLi64ELi80ELi640EEv26Group_norm_nhwc_bwd_params)
        /*0014*/ 	.short	0x0160
        /*0016*/ 	.short	0x00b8


	//----- nvinfo : EIATTR_CBANK_PARAM_SIZE
	.align		4
.L_707:
        /*0018*/ 	.byte	0x03, 0x19
        /*001a*/ 	.short	0x00b8


	//----- nvinfo : EIATTR_KPARAM_INFO
	.align		4
        /*001c*/ 	.byte	0x04, 0x17
        /*001e*/ 	.short	(.L_709 - .L_708)
.L_708:
        /*0020*/ 	.word	0x00000000
        /*0024*/ 	.short	0x0000
        /*0026*/ 	.short	0x0000
        /*0028*/ 	.byte	0x00, 0xf0, 0xe1, 0x02


	//----- nvinfo : EIATTR_MAXREG_COUNT
	.align		4
.L_709:
        /*002c*/ 	.byte	0x03, 0x1b
        /*002e*/ 	.short	0x0060


	//----- nvinfo : EIATTR_NUM_BARRIERS
	.align		4
        /*0030*/ 	.byte	0x02, 0x4c
        /*0032*/ 	.byte	0x01
	.zero		1


	//----- nvinfo : EIATTR_MERCURY_ISA_VERSION
	.align		4
        /*0034*/ 	.byte	0x03, 0x5f
        /*0036*/ 	.short	0x0000


	//----- nvinfo : EIATTR_INT_WARP_WIDE_INSTR_OFFSETS
	.align		4
        /*0038*/ 	.byte	0x04, 0x31
        /*003a*/ 	.short	(.L_711 - .L_710)


	//   ....[0]....
.L_710:
        /*003c*/ 	.word	0x00002190


	//   ....[1]....
        /*0040*/ 	.word	0x00004070


	//----- nvinfo : EIATTR_COOP_GROUP_MASK_REGIDS
	.align		4
.L_711:
        /*0044*/ 	.byte	0x04, 0x29
        /*0046*/ 	.short	(.L_713 - .L_712)


	//   ....[0]....
.L_712:
        /*0048*/ 	.word	0xffffffff


	//   ....[1]....
        /*004c*/ 	.word	0xffffffff


	//   ....[2]....
        /*0050*/ 	.word	0xffffffff


	//   ....[3]....
        /*0054*/ 	.word	0xffffffff


	//   ....[4]....
        /*0058*/ 	.word	0xffffffff


	//   ....[5]....
        /*005c*/ 	.word	0xffffffff


	//   ....[6]....
        /*0060*/ 	.word	0xffffffff


	//   ....[7]....
        /*0064*/ 	.word	0xffffffff


	//   ....[8]....
        /*0068*/ 	.word	0xffffffff


	//   ....[9]....
        /*006c*/ 	.word	0xffffffff


	//----- nvinfo : EIATTR_COOP_GROUP_INSTR_OFFSETS
	.align		4
.L_713:
        /*0070*/ 	.byte	0x04, 0x28
        /*0072*/ 	.short	(.L_715 - .L_714)


	//   ....[0]....
.L_714:
        /*0074*/ 	.word	0x00001510


	//   ....[1]....
        /*0078*/ 	.word	0x00001530


	//   ....[2]....
        /*007c*/ 	.word	0x00001590


	//   ....[3]....
        /*0080*/ 	.word	0x000015a0


	//   ....[4]....
        /*0084*/ 	.word	0x000015d0


	//   ....[5]....
        /*0088*/ 	.word	0x000015f0


	//   ....[6]....
        /*008c*/ 	.word	0x00001620


	//   ....[7]....
        /*0090*/ 	.word	0x00001640


	//   ....[8]....
        /*0094*/ 	.word	0x00001670


	//   ....[9]....
        /*0098*/ 	.word	0x000016b0


	//----- nvinfo : EIATTR_EXIT_INSTR_OFFSETS
	.align		4
.L_715:
        /*009c*/ 	.byte	0x04, 0x1c
        /*009e*/ 	.short	(.L_717 - .L_716)


	//   ....[0]....
.L_716:
        /*00a0*/ 	.word	0x00004140


	//   ....[1]....
        /*00a4*/ 	.word	0x00004280


	//   ....[2]....
        /*00a8*/ 	.word	0x000044d0


	//----- nvinfo : EIATTR_MAX_THREADS
	.align		4
.L_717:
        /*00ac*/ 	.byte	0x04, 0x05
        /*00ae*/ 	.short	(.L_719 - .L_718)
.L_718:
        /*00b0*/ 	.word	0x00000280
        /*00b4*/ 	.word	0x00000001
        /*00b8*/ 	.word	0x00000001


	//----- nvinfo : EIATTR_CRS_STACK_SIZE
	.align		4
.L_719:
        /*00bc*/ 	.byte	0x04, 0x1e
        /*00be*/ 	.short	(.L_721 - .L_720)
.L_720:
        /*00c0*/ 	.word	0x00000000
.L_721:


//--------------------- .nv.info._Z35group_norm_nhwc_bwd_one_pass_kernelI11Fp16IOFp32WLi128ELi80ELi640EEv26Group_norm_nhwc_bwd_params --------------------------
	.section	.nv.info._Z35group_norm_nhwc_bwd_one_pass_kernelI11Fp16IOFp32WLi128ELi80ELi640EEv26Group_norm_nhwc_bwd_params,"",@"SHT_CUDA_INFO"
	.sectionflags	@""
	.align	4


	//----- nvinfo : EIATTR_CUDA_API_VERSION
	.align		4
        /*0000*/ 	.byte	0x04, 0x37
        /*0002*/ 	.short	(.L_723 - .L_722)
.L_722:
        /*0004*/ 	.word	0x00000082


	//----- nvinfo : EIATTR_SW2861232_WAR
	.align		4
.L_723:
        /*0008*/ 	.byte	0x01, 0x35
	.zero		2


	//----- nvinfo : EIATTR_PARAM_CBANK
	.align		4
        /*000c*/ 	.byte	0x04, 0x0a
        /*000e*/ 	.short	(.L_725 - .L_724)
	.align		4
.L_724:
        /*0010*/ 	.word	index@(.nv.constant0._Z35group_norm_nhwc_bwd_one_pass_kernelI11Fp16IOFp32WLi128ELi80ELi640EEv26Group_norm_nhwc_bwd_params)
        /*0014*/ 	.short	0x0160
        /*0016*/ 	.short	0x00b8


	//----- nvinfo : EIATTR_CBANK_PARAM_SIZE
	.align		4
.L_725:
        /*0018*/ 	.byte	0x03, 0x19
        /*001a*/ 	.short	0x00b8


	//----- nvinfo : EIATTR_KPARAM_INFO
	.align		4
        /*001c*/ 	.byte	0x04, 0x17
        /*001e*/ 	.short	(.L_727 - .L_726)
.L_726:
        /*0020*/ 	.word	0x00000000
        /*0024*/ 	.short	0x0000
        /*0026*/ 	.short	0x0000
        /*0028*/ 	.byte	0x00, 0xf0, 0xe1, 0x02


	//----- nvinfo : EIATTR_MAXREG_COUNT
	.align		4
.L_727:
        /*002c*/ 	.byte	0x03, 0x1b
        /*002e*/ 	.short	0x0060


	//----- nvinfo : EIATTR_NUM_BARRIERS
	.align		4
        /*0030*/ 	.byte	0x02, 0x4c
        /*0032*/ 	.byte	0x01
	.zero		1


	//----- nvinfo : EIATTR_MERCURY_ISA_VERSION
	.align		4
        /*0034*/ 	.byte	0x03, 0x5f
        /*0036*/ 	.short	0x0000


	//----- nvinfo : EIATTR_INT_WARP_WIDE_INSTR_OFFSETS
	.align		4
        /*0038*/ 	.byte	0x04, 0x31
        /*003a*/ 	.short	(.L_729 - .L_728)


	//   ....[0]....
.L_728:
        /*003c*/ 	.word	0x00002ef0


	//   ....[1]....
        /*0040*/ 	.word	0x000059a0


	//----- nvinfo : EIATTR_COOP_GROUP_MASK_REGIDS
	.align		4
.L_729:
        /*0044*/ 	.byte	0x04, 0x29
        /*0046*/ 	.short	(.L_731 - .L_730)


	//   ....[0]....
.L_730:
        /*0048*/ 	.word	0xffffffff


	//   ....[1]....
        /*004c*/ 	.word	0xffffffff


	//   ....[2]....
        /*0050*/ 	.word	0xffffffff


	//   ....[3]....
        /*0054*/ 	.word	0xffffffff


	//   ....[4]....
        /*0058*/ 	.word	0xffffffff


	//   ....[5]....
        /*005c*/ 	.word	0xffffffff


	//   ....[6]....
        /*0060*/ 	.word	0xffffffff


	//   ....[7]....
        /*0064*/ 	.word	0xffffffff


	//   ....[8]....
        /*0068*/ 	.word	0xffffffff


	//   ....[9]....
        /*006c*/ 	.word	0xffffffff


	//----- nvinfo : EIATTR_COOP_GROUP_INSTR_OFFSETS
	.align		4
.L_731:
        /*0070*/ 	.byte	0x04, 0x28
        /*0072*/ 	.short	(.L_733 - .L_732)


	//   ....[0]....
.L_732:
        /*0074*/ 	.word	0x000022f0


	//   ....[1]....
        /*0078*/ 	.word	0x00002310


	//   ....[2]....
        /*007c*/ 	.word	0x00002350


	//   ....[3]....
        /*0080*/ 	.word	0x00002370


	//   ....[4]....
        /*0084*/ 	.word	0x000023a0


	//   ....[5]....
        /*0088*/ 	.word	0x000023c0


	//   ....[6]....
        /*008c*/ 	.word	0x000023f0


	//   ....[7]....
        /*0090*/ 	.word	0x00002410


	//   ....[8]....
        /*0094*/ 	.word	0x00002440


	//   ....[9]....
        /*0098*/ 	.word	0x00002460


	//----- nvinfo : EIATTR_EXIT_INSTR_OFFSETS
	.align		4
.L_733:
        /*009c*/ 	.byte	0x04, 0x1c
        /*009e*/ 	.short	(.L_735 - .L_734)


	//   ....[0]....
.L_734:
        /*00a0*/ 	.word	0x00005a70


	//   ....[1]....
        /*00a4*/ 	.word	0x00005bb0


	//   ....[2]....
        /*00a8*/ 	.word	0x00005e00


	//----- nvinfo : EIATTR_MAX_THREADS
	.align		4
.L_735:
        /*00ac*/ 	.byte	0x04, 0x05
        /*00ae*/ 	.short	(.L_737 - .L_736)
.L_736:
        /*00b0*/ 	.word	0x00000280
        /*00b4*/ 	.word	0x00000001
        /*00b8*/ 	.word	0x00000001


	//----- nvinfo : EIATTR_CRS_STACK_SIZE
	.align		4
.L_737:
        /*00bc*/ 	.byte	0x04, 0x1e
        /*00be*/ 	.short	(.L_739 - .L_738)
.L_738:
        /*00c0*/ 	.word	0x00000000
.L_739:


//--------------------- .nv.info._Z35group_norm_nhwc_bwd_one_pass_kernelI11Fp16IOFp32WLi256ELi80ELi640EEv26Group_norm_nhwc_bwd_params --------------------------
	.section	.nv.info._Z35group_norm_nhwc_bwd_one_pass_kernelI11Fp16IOFp32WLi256ELi80ELi640EEv26Group_norm_nhwc_bwd_params,"",@"SHT_CUDA_INFO"
	.sectionflags	@""
	.align	4


	//----- nvinfo : EIATTR_CUDA_API_VERSION
	.align		4
        /*0000*/ 	.byte	0x04, 0x37
        /*0002*/ 	.short	(.L_741 - .L_740)
.L_740:
        /*0004*/ 	.word	0x00000082


	//----- nvinfo : EIATTR_SW2861232_WAR
	.align		4
.L_741:
        /*0008*/ 	.byte	0x01, 0x35
	.zero		2


	//----- nvinfo : EIATTR_PARAM_CBANK
	.align		4
        /*000c*/ 	.byte	0x04, 0x0a
        /*000e*/ 	.short	(.L_743 - .L_742)
	.align		4
.L_742:
        /*0010*/ 	.word	index@(.nv.constant0._Z35group_norm_nhwc_bwd_one_pass_kernelI11Fp16IOFp32WLi256ELi80ELi640EEv26Group_norm_nhwc_bwd_params)
        /*0014*/ 	.short	0x0160
        /*0016*/ 	.short	0x00b8


	//----- nvinfo : EIATTR_CBANK_PARAM_SIZE
	.align		4
.L_743:
        /*0018*/ 	.byte	0x03, 0x19
        /*001a*/ 	.short	0x00b8


	//----- nvinfo : EIATTR_KPARAM_INFO
	.align		4
        /*001c*/ 	.byte	0x04, 0x17
        /*001e*/ 	.short	(.L_745 - .L_744)
.L_744:
        /*0020*/ 	.word	0x00000000
        /*0024*/ 	.short	0x0000
        /*0026*/ 	.short	0x0000
        /*0028*/ 	.byte	0x00, 0xf0, 0xe1, 0x02


	//----- nvinfo : EIATTR_MAXREG_COUNT
	.align		4
.L_745:
        /*002c*/ 	.byte	0x03, 0x1b
        /*002e*/ 	.short	0x0060


	//----- nvinfo : EIATTR_NUM_BARRIERS
	.align		4
        /*0030*/ 	.byte	0x02, 0x4c
        /*0032*/ 	.byte	0x01
	.zero		1


	//----- nvinfo : EIATTR_MERCURY_ISA_VERSION
	.align		4
        /*0034*/ 	.byte	0x03, 0x5f
        /*0036*/ 	.short	0x0000


	//----- nvinfo : EIATTR_INT_WARP_WIDE_INSTR_OFFSETS
	.align		4
        /*0038*/ 	.byte	0x04, 0x31
        /*003a*/ 	.short	(.L_747 - .L_746)


	//   ....[0]....
.L_746:
        /*003c*/ 	.word	0x00004c70


	//   ....[1]....
        /*0040*/ 	.word	0x00008fd0


	//----- nvinfo : EIATTR_COOP_GROUP_MASK_REGIDS
	.align		4
.L_747:
        /*0044*/ 	.byte	0x04, 0x29
        /*0046*/ 	.short	(.L_749 - .L_748)


	//   ....[0]....
.L_748:
        /*0048*/ 	.word	0xffffffff


	//   ....[1]....
        /*004c*/ 	.word	0xffffffff


	//   ....[2]....
        /*0050*/ 	.word	0xffffffff


	//   ....[3]....
        /*0054*/ 	.word	0xffffffff


	//   ....[4]....
        /*0058*/ 	.word	0xffffffff


	//   ....[5]....
        /*005c*/ 	.word	0xffffffff


	//   ....[6]....
        /*0060*/ 	.word	0xffffffff


	//   ....[7]....
        /*0064*/ 	.word	0xffffffff


	//   ....[8]....
        /*0068*/ 	.word	0xffffffff


	//   ....[9]....
        /*006c*/ 	.word	0xffffffff


	//----- nvinfo : EIATTR_COOP_GROUP_INSTR_OFFSETS
	.align		4
.L_749:
        /*0070*/ 	.byte	0x04, 0x28
        /*0072*/ 	.short	(.L_751 - .L_750)


	//   ....[0]....
.L_750:
        /*0074*/ 	.word	0x00004000


	//   ....[1]....
        /*0078*/ 	.word	0x00004030


	//   ....[2]....
        /*007c*/ 	.word	0x000040b0


	//   ....[3]....
        /*0080*/ 	.word	0x000040c0


	//   ....[4]....
        /*0084*/ 	.word	0x000040f0


	//   ....[5]....
        /*0088*/ 	.word	0x00004110


	//   ....[6]....
        /*008c*/ 	.word	0x00004140


	//   ....[7]....
        /*0090*/ 	.word	0x00004160


	//   ....[8]....
        /*0094*/ 	.word	0x00004190


	//   ....[9]....
        /*0098*/ 	.word	0x000041b0


	//----- nvinfo : EIATTR_EXIT_INSTR_OFFSETS
	.align		4
.L_751:
        /*009c*/ 	.byte	0x04, 0x1c
        /*009e*/ 	.short	(.L_753 - .L_752)


	//   ....[0]....
.L_752:
        /*00a0*/ 	.word	0x000090a0


	//   ....[1]....
        /*00a4*/ 	.word	0x000091e0


	//   ....[2]....
        /*00a8*/ 	.word	0x00009430


	//----- nvinfo : EIATTR_MAX_THREADS
	.align		4
.L_753:
        /*00ac*/ 	.byte	0x04, 0x05
        /*00ae*/ 	.short	(.L_755 - .L_754)
.L_754:
        /*00b0*/ 	.word	0x00000280
        /*00b4*/ 	.word	0x00000001
        /*00b8*/ 	.word	0x00000001


	//----- nvinfo : EIATTR_CRS_STACK_SIZE
	.align		4
.L_755:
        /*00bc*/ 	.byte	0x04, 0x1e
        /*00be*/ 	.short	(.L_757 - .L_756)
.L_756:
        /*00c0*/ 	.word	0x00000000
.L_757:


//--------------------- .nv.info._Z35group_norm_nhwc_bwd_one_pass_kernelI11Fp16IOFp32WLi512ELi80ELi640EEv26Group_norm_nhwc_bwd_params --------------------------
	.section	.nv.info._Z35group_norm_nhwc_bwd_one_pass_kernelI11Fp16IOFp32WLi512ELi80ELi640EEv26Group_norm_nhwc_bwd_params,"",@"SHT_CUDA_INFO"
	.sectionflags	@""
	.align	4


	//----- nvinfo : EIATTR_CUDA_API_VERSION
	.align		4
        /*0000*/ 	.byte	0x04, 0x37
        /*0002*/ 	.short	(.L_759 - .L_758)
.L_758:
        /*0004*/ 	.word	0x00000082


	//----- nvinfo : EIATTR_SW2861232_WAR
	.align		4
.L_759:
        /*0008*/ 	.byte	0x01, 0x35
	.zero		2


	//----- nvinfo : EIATTR_PARAM_CBANK
	.align		4
        /*000c*/ 	.byte	0x04, 0x0a
        /*000e*/ 	.short	(.L_761 - .L_760)
	.align		4
.L_760:
        /*0010*/ 	.word	index@(.nv.constant0._Z35group_norm_nhwc_bwd_one_pass_kernelI11Fp16IOFp32WLi512ELi80ELi640EEv26Group_norm_nhwc_bwd_params)
        /*0014*/ 	.short	0x0160
        /*0016*/ 	.short	0x00b8


	//----- nvinfo : EIATTR_CBANK_PARAM_SIZE
	.align		4
.L_761:
        /*0018*/ 	.byte	0x03, 0x19
        /*001a*/ 	.short	0x00b8


	//----- nvinfo : EIATTR_KPARAM_INFO
	.align		4
        /*001c*/ 	.byte	0x04, 0x17
        /*001e*/ 	.short	(.L_763 - .L_762)
.L_762:
        /*0020*/ 	.word	0x00000000
        /*0024*/ 	.short	0x0000
        /*0026*/ 	.short	0x0000
        /*0028*/ 	.byte	0x00, 0xf0, 0xe1, 0x02


	//----- nvinfo : EIATTR_MAXREG_COUNT
	.align		4
.L_763:
        /*002c*/ 	.byte	0x03, 0x1b
        /*002e*/ 	.short	0x0060


	//----- nvinfo : EIATTR_NUM_BARRIERS
	.align		4
        /*0030*/ 	.byte	0x02, 0x4c
        /*0032*/ 	.byte	0x01
	.zero		1


	//----- nvinfo : EIATTR_ANNOTATIONS
	.align		4
        /*0034*/ 	.byte	0x04, 0x55
        /*0036*/ 	.short	(.L_765 - .L_764)


	//   ....[0]....
.L_764:
        /*0038*/ 	.word	0x00000001
        /*003c*/ 	.byte	0xc0, 0x01, 0x00, 0x00, 0x01, 0x00, 0x00, 0x00, 0x90, 0x7a, 0x00, 0x00, 0x01, 0x00, 0x00, 0x00
        /*004c*/ 	.byte	0x80, 0x7c, 0x00, 0x00, 0x01, 0x00, 0x00, 0x00, 0x90, 0x7c, 0x00, 0x00


	//----- nvinfo : EIATTR_MERCURY_ISA_VERSION
	.align		4
.L_765:
        /*0058*/ 	.byte	0x03, 0x5f
        /*005a*/ 	.short	0x0000


	//----- nvinfo : EIATTR_INT_WARP_WIDE_INSTR_OFFSETS
	.align		4
        /*005c*/ 	.byte	0x04, 0x31
        /*005e*/ 	.short	(.L_767 - .L_766)


	//   ....[0]....
.L_766:
        /*0060*/ 	.word	0x000088f0


	//   ....[1]....
        /*0064*/ 	.word	0x00009fb0


	//   ....[2]....
        /*0068*/ 	.word	0x00010d70


	//----- nvinfo : EIATTR_COOP_GROUP_MASK_REGIDS
	.align		4
.L_767:
        /*006c*/ 	.byte	0x04, 0x29
        /*006e*/ 	.short	(.L_769 - .L_768)


	//   ....[0]....
.L_768:
        /*0070*/ 	.word	0xffffffff


	//   ....[1]....
        /*0074*/ 	.word	0xffffffff


	//   ....[2]....
        /*0078*/ 	.word	0xffffffff


	//   ....[3]....
        /*007c*/ 	.word	0xffffffff


	//   ....[4]....
        /*0080*/ 	.word	0xffffffff


	//   ....[5]....
        /*0084*/ 	.word	0xffffffff


	//   ....[6]....
        /*0088*/ 	.word	0xffffffff


	//   ....[7]....
        /*008c*/ 	.word	0xffffffff


	//   ....[8]....
        /*0090*/ 	.word	0xffffffff


	//   ....[9]....
        /*0094*/ 	.word	0xffffffff


	//----- nvinfo : EIATTR_COOP_GROUP_INSTR_OFFSETS
	.align		4
.L_769:
        /*0098*/ 	.byte	0x04, 0x28
        /*009a*/ 	.short	(.L_771 - .L_770)


	//   ....[0]....
.L_770:
        /*009c*/ 	.word	0x00007b10


	//   ....[1]....
        /*00a0*/ 	.word	0x00007b20


	//   ....[2]....
        /*00a4*/ 	.word	0x00007b70


	//   ....[3]....
        /*00a8*/ 	.word	0x00007b80


	//   ....[4]....
        /*00ac*/ 	.word	0x00007bb0


	//   ....[5]....
        /*00b0*/ 	.word	0x00007bd0


	//   ....[6]....
        /*00b4*/ 	.word	0x00007c00


	//   ....[7]....
        /*00b8*/ 	.word	0x00007c20


	//   ....[8]....
        /*00bc*/ 	.word	0x00007cb0


	//   ....[9]....
        /*00c0*/ 	.word	0x00007cc0


	//----- nvinfo : EIATTR_EXIT_INSTR_OFFSETS
	.align		4
.L_771:
        /*00c4*/ 	.byte	0x04, 0x1c
        /*00c6*/ 	.short	(.L_773 - .L_772)


	//   ....[0]....
.L_772:
        /*00c8*/ 	.word	0x00010e40


	//   ....[1]....
        /*00cc*/ 	.word	0x00010f80


	//   ....[2]....
        /*00d0*/ 	.word	0x000111d0


	//----- nvinfo : EIATTR_MAX_THREADS
	.align		4
.L_773:
        /*00d4*/ 	.byte	0x04, 0x05
        /*00d6*/ 	.short	(.L_775 - .L_774)
.L_774:
        /*00d8*/ 	.word	0x00000280
        /*00dc*/ 	.word	0x00000001
        /*00e0*/ 	.word	0x00000001


	//----- nvinfo : EIATTR_CRS_STACK_SIZE
	.align		4
.L_775:
        /*00e4*/ 	.byte	0x04, 0x1e
        /*00e6*/ 	.short	(.L_777 - .L_776)
.L_776:
        /*00e8*/ 	.word	0x00000000
.L_777:


//--------------------- .nv.info._Z35group_norm_nhwc_bwd_one_pass_kernelI11Fp16IOBf16WLi64ELi80ELi640EEv26Group_norm_nhwc_bwd_params --------------------------
	.section	.nv.info._Z35group_norm_nhwc_bwd_one_pass_kernelI11Fp16IOBf16WLi64ELi80ELi640EEv26Group_norm_nhwc_bwd_params,"",@"SHT_CUDA_INFO"
	.sectionflags	@""
	.align	4


	//----- nvinfo : EIATTR_CUDA_API_VERSION
	.align		4
        /*0000*/ 	.byte	0x04, 0x37
        /*0002*/ 	.short	(.L_779 - .L_778)
.L_778:
        /*0004*/ 	.word	0x00000082


	//----- nvinfo : EIATTR_SW2861232_WAR
	.align		4
.L_779:
        /*0008*/ 	.byte	0x01, 0x35
	.zero		2


	//----- nvinfo : EIATTR_PARAM_CBANK
	.align		4
        /*000c*/ 	.byte	0x04, 0x0a
        /*000e*/ 	.short	(.L_781 - .L_780)
	.align		4
.L_780:
        /*0010*/ 	.word	index@(.nv.constant0._Z35group_norm_nhwc_bwd_one_pass_kernelI11Fp16IOBf16WLi64ELi80ELi640EEv26Group_norm_nhwc_bwd_params)
        /*0014*/ 	.short	0x0160
        /*0016*/ 	.short	0x00b8


	//----- nvinfo : EIATTR_CBANK_PARAM_SIZE
	.align		4
.L_781:
        /*0018*/ 	.byte	0x03, 0x19
        /*001a*/ 	.short	0x00b8


	//----- nvinfo : EIATTR_KPARAM_INFO
	.align		4
        /*001c*/ 	.byte	0x04, 0x17
        /*001e*/ 	.short	(.L_783 - .L_782)
.L_782:
        /*0020*/ 	.word	0x00000000
        /*0024*/ 	.short	0x0000
        /*0026*/ 	.short	0x0000
        /*0028*/ 	.byte	0x00, 0xf0, 0xe1, 0x02


	//----- nvinfo : EIATTR_MAXREG_COUNT
	.align		4
.L_783:
        /*002c*/ 	.byte	0x03, 0x1b
        /*002e*/ 	.short	0x0060


	//----- nvinfo : EIATTR_NUM_BARRIERS
	.align		4
        /*0030*/ 	.byte	0x02, 0x4c
        /*0032*/ 	.byte	0x01
	.zero		1


	//----- nvinfo : EIATTR_MERCURY_ISA_VERSION
	.align		4
        /*0034*/ 	.byte	0x03, 0x5f
        /*0036*/ 	.short	0x0000


	//----- nvinfo : EIATTR_INT_WARP_WIDE_INSTR_OFFSETS
	.align		4
        /*0038*/ 	.byte	0x04, 0x31
        /*003a*/ 	.short	(.L_785 - .L_784)


	//   ....[0]....
.L_784:
        /*003c*/ 	.word	0x00002210


	//   ....[1]....
        /*0040*/ 	.word	0x000040f0


	//----- nvinfo : EIATTR_COOP_GROUP_MASK_REGIDS
	.align		4
.L_785:
        /*0044*/ 	.byte	0x04, 0x29
        /*0046*/ 	.short	(.L_787 - .L_786)


	//   ....[0]....
.L_786:
        /*0048*/ 	.word	0xffffffff


	//   ....[1]....
        /*004c*/ 	.word	0xffffffff


	//   ....[2]....
        /*0050*/ 	.word	0xffffffff


	//   ....[3]....
        /*0054*/ 	.word	0xffffffff


	//   ....[4]....
        /*0058*/ 	.word	0xffffffff


	//   ....[5]....
        /*005c*/ 	.word	0xffffffff


	//   ....[6]....
        /*0060*/ 	.word	0xffffffff


	//   ....[7]....
        /*0064*/ 	.word	0xffffffff


	//   ....[8]....
        /*0068*/ 	.word	0xffffffff


	//   ....[9]....
        /*006c*/ 	.word	0xffffffff


	//----- nvinfo : EIATTR_COOP_GROUP_INSTR_OFFSETS
	.align		4
.L_787:
        /*0070*/ 	.byte	0x04, 0x28
        /*0072*/ 	.short	(.L_789 - .L_788)


	//   ....[0]....
.L_788:
        /*0074*/ 	.word	0x00001580


	//   ....[1]....
        /*0078*/ 	.word	0x00001590


	//   ....[2]....
        /*007c*/ 	.word	0x000015f0


	//   ....[3]....
        /*0080*/ 	.word	0x00001610


	//   ....[4]....
        /*0084*/ 	.word	0x00001640


	//   ....[5]....
        /*0088*/ 	.word	0x00001660


	//   ....[6]....
        /*008c*/ 	.word	0x00001690


	//   ....[7]....
        /*0090*/ 	.word	0x000016b0


	//   ....[8]....
        /*0094*/ 	.word	0x000016e0


	//   ....[9]....
        /*0098*/ 	.word	0x00001720


	//----- nvinfo : EIATTR_EXIT_INSTR_OFFSETS
	.align		4
.L_789:
        /*009c*/ 	.byte	0x04, 0x1c
        /*009e*/ 	.short	(.L_791 - .L_790)


	//   ....[0]....
.L_790:
        /*00a0*/ 	.word	0x000041c0


	//   ....[1]....
        /*00a4*/ 	.word	0x00004300


	//   ....[2]....
        /*00a8*/ 	.word	0x00004580


	//----- nvinfo : EIATTR_MAX_THREADS
	.align		4
.L_791:
        /*00ac*/ 	.byte	0x04, 0x05
        /*00ae*/ 	.short	(.L_793 - .L_792)
.L_792:
        /*00b0*/ 	.word	0x00000280
        /*00b4*/ 	.word	0x00000001
        /*00b8*/ 	.word	0x00000001


	//----- nvinfo : EIATTR_CRS_STACK_SIZE
	.align		4
.L_793:
        /*00bc*/ 	.byte	0x04, 0x1e
        /*00be*/ 	.short	(.L_795 - .L_794)
.L_794:
        /*00c0*/ 	.word	0x00000000
.L_795:


//--------------------- .nv.info._Z35group_norm_nhwc_bwd_one_pass_kernelI11Fp16IOBf16WLi128ELi80ELi640EEv26Group_norm_nhwc_bwd_params --------------------------
	.section	.nv.info._Z35group_norm_nhwc_bwd_one_pass_kernelI11Fp16IOBf16WLi128ELi80ELi640EEv26Group_norm_nhwc_bwd_params,"",@"SHT_CUDA_INFO"
	.sectionflags	@""
	.align	4


	//----- nvinfo : EIATTR_CUDA_API_VERSION
	.align		4
        /*0000*/ 	.byte	0x04, 0x37
        /*0002*/ 	.short	(.L_797 - .L_796)
.L_796:
        /*0004*/ 	.word	0x00000082


	//----- nvinfo : EIATTR_SW2861232_WAR
	.align		4
.L_797:
        /*0008*/ 	.byte	0x01, 0x35
	.zero		2


	//----- nvinfo : EIATTR_PARAM_CBANK
	.align		4
        /*000c*/ 	.byte	0x04, 0x0a
        /*000e*/ 	.short	(.L_799 - .L_798)
	.align		4
.L_798:
        /*0010*/ 	.word	index@(.nv.constant0._Z35group_norm_nhwc_bwd_one_pass_kernelI11Fp16IOBf16WLi128ELi80ELi640EEv26Group_norm_nhwc_bwd_params)
        /*0014*/ 	.short	0x0160
        /*0016*/ 	.short	0x00b8


	//----- nvinfo : EIATTR_CBANK_PARAM_SIZE
	.align		4
.L_799:
        /*0018*/ 	.byte	0x03, 0x19
        /*001a*/ 	.short	0x00b8


	//----- nvinfo : EIATTR_KPARAM_INFO
	.align		4
        /*001c*/ 	.byte	0x04, 0x17
        /*001e*/ 	.short	(.L_801 - .L_800)
.L_800:
        /*0020*/ 	.word	0x00000000
        /*0024*/ 	.short	0x0000
        /*0026*/ 	.short	0x0000
        /*0028*/ 	.byte	0x00, 0xf0, 0xe1, 0x02


	//----- nvinfo : EIATTR_MAXREG_COUNT
	.align		4
.L_801:
        /*002c*/ 	.byte	0x03, 0x1b
        /*002e*/ 	.short	0x0060


	//----- nvinfo : EIATTR_NUM_BARRIERS
	.align		4
        /*0030*/ 	.byte	0x02, 0x4c
        /*0032*/ 	.byte	0x01
	.zero		1


	//----- nvinfo : EIATTR_MERCURY_ISA_VERSION
	.align		4
        /*0034*/ 	.byte	0x03, 0x5f
        /*0036*/ 	.short	0x0000


	//----- nvinfo : EIATTR_INT_WARP_WIDE_INSTR_OFFSETS
	.align		4
        /*0038*/ 	.byte	0x04, 0x31
        /*003a*/ 	.short	(.L_803 - .L_802)


	//   ....[0]....
.L_802:
        /*003c*/ 	.word	0x00002f80


	//   ....[1]....
        /*0040*/ 	.word	0x00005a60


	//----- nvinfo : EIATTR_COOP_GROUP_MASK_REGIDS
	.align		4
.L_803:
        /*0044*/ 	.byte	0x04, 0x29
        /*0046*/ 	.short	(.L_805 - .L_804)


	//   ....[0]....
.L_804:
        /*0048*/ 	.word	0xffffffff


	//   ....[1]....
        /*004c*/ 	.word	0xffffffff


	//   ....[2]....
        /*0050*/ 	.word	0xffffffff


	//   ....[3]....
        /*0054*/ 	.word	0xffffffff


	//   ....[4]....
        /*0058*/ 	.word	0xffffffff


	//   ....[5]....
        /*005c*/ 	.word	0xffffffff


	//   ....[6]....
        /*0060*/ 	.word	0xffffffff


	//   ....[7]....
        /*0064*/ 	.word	0xffffffff


	//   ....[8]....
        /*0068*/ 	.word	0xffffffff


	//   ....[9]....
        /*006c*/ 	.word	0xffffffff


	//----- nvinfo : EIATTR_COOP_GROUP_INSTR_OFFSETS
	.align		4
.L_805:
        /*0070*/ 	.byte	0x04, 0x28
        /*0072*/ 	.short	(.L_807 - .L_806)


	//   ....[0]....
.L_806:
        /*0074*/ 	.word	0x00002360


	//   ....[1]....
        /*0078*/ 	.word	0x00002380


	//   ....[2]....
        /*007c*/ 	.word	0x000023c0


	//   ....[3]....
        /*0080*/ 	.word	0x000023e0


	//   ....[4]....
        /*0084*/ 	.word	0x00002410


	//   ....[5]....
        /*0088*/ 	.word	0x00002430


	//   ....[6]....
        /*008c*/ 	.word	0x00002460


	//   ....[7]....
        /*0090*/ 	.word	0x00002480


	//   ....[8]....
        /*0094*/ 	.word	0x000024b0


	//   ....[9]....
        /*0098*/ 	.word	0x000024d0


	//----- nvinfo : EIATTR_EXIT_INSTR_OFFSETS
	.align		4
.L_807:
        /*009c*/ 	.byte	0x04, 0x1c
        /*009e*/ 	.short	(.L_809 - .L_808)


	//   ....[0]....
.L_808:
        /*00a0*/ 	.word	0x00005b30


	//   ....[1]....
        /*00a4*/ 	.word	0x00005c70


	//   ....[2]....
        /*00a8*/ 	.word	0x00005ef0


	//----- nvinfo : EIATTR_MAX_THREADS
	.align		4
.L_809:
        /*00ac*/ 	.byte	0x04, 0x05
        /*00ae*/ 	.short	(.L_811 - .L_810)
.L_810:
        /*00b0*/ 	.word	0x00000280
        /*00b4*/ 	.word	0x00000001
        /*00b8*/ 	.word	0x00000001


	//----- nvinfo : EIATTR_CRS_STACK_SIZE
	.align		4
.L_811:
        /*00bc*/ 	.byte	0x04, 0x1e
        /*00be*/ 	.short	(.L_813 - .L_812)
.L_812:
        /*00c0*/ 	.word	0x00000000
.L_813:


//--------------------- .nv.info._Z35group_norm_nhwc_bwd_one_pass_kernelI11Fp16IOBf16WLi256ELi80ELi640EEv26Group_norm_nhwc_bwd_params --------------------------
	.section	.nv.info._Z35group_norm_nhwc_bwd_one_pass_kernelI11Fp16IOBf16WLi256ELi80ELi640EEv26Group_norm_nhwc_bwd_params,"",@"SHT_CUDA_INFO"
	.sectionflags	@""
	.align	4


	//----- nvinfo : EIATTR_CUDA_API_VERSION
	.align		4
        /*0000*/ 	.byte	0x04, 0x37
        /*0002*/ 	.short	(.L_815 - .L_814)
.L_814:
        /*0004*/ 	.word	0x00000082


	//----- nvinfo : EIATTR_SW2861232_WAR
	.align		4
.L_815:
        /*0008*/ 	.byte	0x01, 0x35
	.zero		2


	//----- nvinfo : EIATTR_PARAM_CBANK
	.align		4
        /*000c*/ 	.byte	0x04, 0x0a
        /*000e*/ 	.short	(.L_817 - .L_816)
	.align		4
.L_816:
        /*0010*/ 	.word	index@(.nv.constant0._Z35group_norm_nhwc_bwd_one_pass_kernelI11Fp16IOBf16WLi256ELi80ELi640EEv26Group_norm_nhwc_bwd_params)
        /*0014*/ 	.short	0x0160
        /*0016*/ 	.short	0x00b8


	//----- nvinfo : EIATTR_CBANK_PARAM_SIZE
	.align		4
.L_817:
        /*0018*/ 	.byte	0x03, 0x19
        /*001a*/ 	.short	0x00b8


	//----- nvinfo : EIATTR_KPARAM_INFO
	.align		4
        /*001c*/ 	.byte	0x04, 0x17
        /*001e*/ 	.short	(.L_819 - .L_818)
.L_818:
        /*0020*/ 	.word	0x00000000
        /*0024*/ 	.short	0x0000
        /*0026*/ 	.short	0x0000
        /*0028*/ 	.byte	0x00, 0xf0, 0xe1, 0x02


	//----- nvinfo : EIATTR_MAXREG_COUNT
	.align		4
.L_819:
        /*002c*/ 	.byte	0x03, 0x1b
        /*002e*/ 	.short	0x0060


	//----- nvinfo : EIATTR_NUM_BARRIERS
	.align		4
        /*0030*/ 	.byte	0x02, 0x4c
        /*0032*/ 	.byte	0x01
	.zero		1


	//----- nvinfo : EIATTR_MERCURY_ISA_VERSION
	.align		4
        /*0034*/ 	.byte	0x03, 0x5f
        /*0036*/ 	.short	0x0000


	//----- nvinfo : EIATTR_INT_WARP_WIDE_INSTR_OFFSETS
	.align		4
        /*0038*/ 	.byte	0x04, 0x31
        /*003a*/ 	.short	(.L_821 - .L_820)


	//   ....[0]....
.L_820:
        /*003c*/ 	.word	0x00004cc0


	//   ....[1]....
        /*0040*/ 	.word	0x00009050


	//----- nvinfo : EIATTR_COOP_GROUP_MASK_REGIDS
	.align		4
.L_821:
        /*0044*/ 	.byte	0x04, 0x29
        /*0046*/ 	.short	(.L_823 - .L_822)


	//   ....[0]....
.L_822:
        /*0048*/ 	.word	0xffffffff


	//   ....[1]....
        /*004c*/ 	.word	0xffffffff


	//   ....[2]....
        /*0050*/ 	.word	0xffffffff


	//   ....[3]....
        /*0054*/ 	.word	0xffffffff


	//   ....[4]....
        /*0058*/ 	.word	0xffffffff


	//   ....[5]....
        /*005c*/ 	.word	0xffffffff


	//   ....[6]....
        /*0060*/ 	.word	0xffffffff


	//   ....[7]....
        /*0064*/ 	.word	0xffffffff


	//   ....[8]....
        /*0068*/ 	.word	0xffffffff


	//   ....[9]....
        /*006c*/ 	.word	0xffffffff


	//----- nvinfo : EIATTR_COOP_GROUP_INSTR_OFFSETS
	.align		4
.L_823:
        /*0070*/ 	.byte	0x04, 0x28
        /*0072*/ 	.short	(.L_825 - .L_824)


	//   ....[0]....
.L_824:
        /*0074*/ 	.word	0x00004070


	//   ....[1]....
        /*0078*/ 	.word	0x00004090


	//   ....[2]....
        /*007c*/ 	.word	0x000040f0


	//   ....[3]....
        /*0080*/ 	.word	0x00004110


	//   ....[4]....
        /*0084*/ 	.word	0x00004140


	//   ....[5]....
        /*0088*/ 	.word	0x00004160


	//   ....[6]....
        /*008c*/ 	.word	0x00004190


	//   ....[7]....
        /*0090*/ 	.word	0x000041b0


	//   ....[8]....
        /*0094*/ 	.word	0x000041e0


	//   ....[9]....
        /*0098*/ 	.word	0x00004200


	//----- nvinfo : EIATTR_EXIT_INSTR_OFFSETS
	.align		4
.L_825:
        /*009c*/ 	.byte	0x04, 0x1c
        /*009e*/ 	.short	(.L_827 - .L_826)


	//   ....[0]....
.L_826:
        /*00a0*/ 	.word	0x00009120


	//   ....[1]....
        /*00a4*/ 	.word	0x00009260


	//   ....[2]....
        /*00a8*/ 	.word	0x000094e0


	//----- nvinfo : EIATTR_MAX_THREADS
	.align		4
.L_827:
        /*00ac*/ 	.byte	0x04, 0x05
        /*00ae*/ 	.short	(.L_829 - .L_828)
.L_828:
        /*00b0*/ 	.word	0x00000280
        /*00b4*/ 	.word	0x00000001
        /*00b8*/ 	.word	0x00000001


	//----- nvinfo : EIATTR_CRS_STACK_SIZE
	.align		4
.L_829:
        /*00bc*/ 	.byte	0x04, 0x1e
        /*00be*/ 	.short	(.L_831 - .L_830)
.L_830:
        /*00c0*/ 	.word	0x00000000
.L_831:


//--------------------- .nv.info._Z35group_norm_nhwc_bwd_one_pass_kernelI11Fp16IOBf16WLi512ELi80ELi640EEv26Group_norm_nhwc_bwd_params --------------------------
	.section	.nv.info._Z35group_norm_nhwc_bwd_one_pass_kernelI11Fp16IOBf16WLi512ELi80ELi640EEv26Group_norm_nhwc_bwd_params,"",@"SHT_CUDA_INFO"
	.sectionflags	@""
	.align	4


	//----- nvinfo : EIATTR_CUDA_API_VERSION
	.align		4
        /*0000*/ 	.byte	0x04, 0x37
        /*0002*/ 	.short	(.L_833 - .L_832)
.L_832:
        /*0004*/ 	.word	0x00000082


	//----- nvinfo : EIATTR_SW2861232_WAR
	.align		4
.L_833:
        /*0008*/ 	.byte	0x01, 0x35
	.zero		2


	//----- nvinfo : EIATTR_PARAM_CBANK
	.align		4
        /*000c*/ 	.byte	0x04, 0x0a
        /*000e*/ 	.short	(.L_835 - .L_834)
	.align		4
.L_834:
        /*0010*/ 	.word	index@(.nv.constant0._Z35group_norm_nhwc_bwd_one_pass_kernelI11Fp16IOBf16WLi512ELi80ELi640EEv26Group_norm_nhwc_bwd_params)
        /*0014*/ 	.short	0x0160
        /*0016*/ 	.short	0x00b8


	//----- nvinfo : EIATTR_CBANK_PARAM_SIZE
	.align		4
.L_835:
        /*0018*/ 	.byte	0x03, 0x19
        /*001a*/ 	.short	0x00b8


	//----- nvinfo : EIATTR_KPARAM_INFO
	.align		4
        /*001c*/ 	.byte	0x04, 0x17
        /*001e*/ 	.short	(.L_837 - .L_836)
.L_836:
        /*0020*/ 	.word	0x00000000
        /*0024*/ 	.short	0x0000
        /*0026*/ 	.short	0x0000
        /*0028*/ 	.byte	0x00, 0xf0, 0xe1, 0x02


	//----- nvinfo : EIATTR_MAXREG_COUNT
	.align		4
.L_837:
        /*002c*/ 	.byte	0x03, 0x1b
        /*002e*/ 	.short	0x0060


	//----- nvinfo : EIATTR_NUM_BARRIERS
	.align		4
        /*0030*/ 	.byte	0x02, 0x4c
        /*0032*/ 	.byte	0x01
	.zero		1


	//----- nvinfo : EIATTR_ANNOTATIONS
	.align		4
        /*0034*/ 	.byte	0x04, 0x55
        /*0036*/ 	.short	(.L_839 - .L_838)


	//   ....[0]....
.L_838:
        /*0038*/ 	.word	0x00000001
        /*003c*/ 	.byte	0xc0, 0x01, 0x00, 0x00, 0x01, 0x00, 0x00, 0x00, 0xf0, 0x7a, 0x00, 0x00, 0x01, 0x00, 0x00, 0x00
        /*004c*/ 	.byte	0x80, 0x7c, 0x00, 0x00, 0x01, 0x00, 0x00, 0x00, 0xb0, 0x7c, 0x00, 0x00


	//----- nvinfo : EIATTR_MERCURY_ISA_VERSION
	.align		4
.L_839:
        /*0058*/ 	.byte	0x03, 0x5f
        /*005a*/ 	.short	0x0000


	//----- nvinfo : EIATTR_INT_WARP_WIDE_INSTR_OFFSETS
	.align		4
        /*005c*/ 	.byte	0x04, 0x31
        /*005e*/ 	.short	(.L_841 - .L_840)


	//   ....[0]....
.L_840:
        /*0060*/ 	.word	0x00008940


	//   ....[1]....
        /*0064*/ 	.word	0x0000a010


	//   ....[2]....
        /*0068*/ 	.word	0x00010dd0


	//----- nvinfo : EIATTR_COOP_GROUP_MASK_REGIDS
	.align		4
.L_841:
        /*006c*/ 	.byte	0x04, 0x29
        /*006e*/ 	.short	(.L_843 - .L_842)


	//   ....[0]....
.L_842:
        /*0070*/ 	.word	0xffffffff


	//   ....[1]....
        /*0074*/ 	.word	0xffffffff


	//   ....[2]....
        /*0078*/ 	.word	0xffffffff


	//   ....[3]....
        /*007c*/ 	.word	0xffffffff


	//   ....[4]....
        /*0080*/ 	.word	0xffffffff


	//   ....[5]....
        /*0084*/ 	.word	0xffffffff


	//   ....[6]....
        /*0088*/ 	.word	0xffffffff


	//   ....[7]....
        /*008c*/ 	.word	0xffffffff


	//   ....[8]....
        /*0090*/ 	.word	0xffffffff


	//   ....[9]....
        /*0094*/ 	.word	0xffffffff


	//----- nvinfo : EIATTR_COOP_GROUP_INSTR_OFFSETS
	.align		4
.L_843:
        /*0098*/ 	.byte	0x04, 0x28
        /*009a*/ 	.short	(.L_845 - .L_844)


	//   ....[0]....
.L_844:
        /*009c*/ 	.word	0x00007b70


	//   ....[1]....
        /*00a0*/ 	.word	0x00007b80


	//   ....[2]....
        /*00a4*/ 	.word	0x00007bd0


	//   ....[3]....
        /*00a8*/ 	.word	0x00007be0


	//   ....[4]....
        /*00ac*/ 	.word	0x00007c10


	//   ....[5]....
        /*00b0*/ 	.word	0x00007c30


	//   ....[6]....
        /*00b4*/ 	.word	0x00007c60


	//   ....[7]....
        /*00b8*/ 	.word	0x00007c90


	//   ....[8]....
        /*00bc*/ 	.word	0x00007d00


	//   ....[9]....
        /*00c0*/ 	.word	0x00007d10


	//----- nvinfo : EIATTR_EXIT_INSTR_OFFSETS
	.align		4
.L_845:
        /*00c4*/ 	.byte	0x04, 0x1c
        /*00c6*/ 	.short	(.L_847 - .L_846)


	//   ....[0]....
.L_846:
        /*00c8*/ 	.word	0x00010ea0


	//   ....[1]....
        /*00cc*/ 	.word	0x00010fe0


	//   ....[2]....
        /*00d0*/ 	.word	0x00011260


	//----- nvinfo : EIATTR_MAX_THREADS
	.align		4
.L_847:
        /*00d4*/ 	.byte	0x04, 0x05
        /*00d6*/ 	.short	(.L_849 - .L_848)
.L_848:
        /*00d8*/ 	.word	0x00000280
        /*00dc*/ 	.word	0x00000001
        /*00e0*/ 	.word	0x00000001


	//----- nvinfo : EIATTR_CRS_STACK_SIZE
	.align		4
.L_849:
        /*00e4*/ 	.byte	0x04, 0x1e
        /*00e6*/ 	.short	(.L_851 - .L_850)
.L_850:
        /*00e8*/ 	.word	0x00000000
.L_851:


//--------------------- .nv.info._Z35group_norm_nhwc_bwd_one_pass_kernelI11Fp16IOFp16WLi64ELi80ELi640EEv26Group_norm_nhwc_bwd_params --------------------------
	.section	.nv.info._Z35group_norm_nhwc_bwd_one_pass_kernelI11Fp16IOFp16WLi64ELi80ELi640EEv26Group_norm_nhwc_bwd_params,"",@"SHT_CUDA_INFO"
	.sectionflags	@""
	.align	4


	//----- nvinfo : EIATTR_CUDA_API_VERSION
	.align		4
        /*0000*/ 	.byte	0x04, 0x37
        /*0002*/ 	.short	(.L_853 - .L_852)
.L_852:
        /*0004*/ 	.word	0x00000082


	//----- nvinfo : EIATTR_SW2861232_WAR
	.align		4
.L_853:
        /*0008*/ 	.byte	0x01, 0x35
	.zero		2


	//----- nvinfo : EIATTR_PARAM_CBANK
	.align		4
        /*000c*/ 	.byte	0x04, 0x0a
        /*000e*/ 	.short	(.L_855 - .L_854)
	.align		4
.L_854:
        /*0010*/ 	.word	index@(.nv.constant0._Z35group_norm_nhwc_bwd_one_pass_kernelI11Fp16IOFp16WLi64ELi80ELi640EEv26Group_norm_nhwc_bwd_params)
        /*0014*/ 	.short	0x0160
        /*0016*/ 	.short	0x00b8


	//----- nvinfo : EIATTR_CBANK_PARAM_SIZE
	.align		4
.L_855:
        /*0018*/ 	.byte	0x03, 0x19
        /*001a*/ 	.short	0x00b8


	//----- nvinfo : EIATTR_KPARAM_INFO
	.align		4
        /*001c*/ 	.byte	0x04, 0x17
        /*001e*/ 	.short	(.L_857 - .L_856)
.L_856:
        /*0020*/ 	.word	0x00000000
        /*0024*/ 	.short	0x0000
        /*0026*/ 	.short	0x0000
        /*0028*/ 	.byte	0x00, 0xf0, 0xe1, 0x02


	//----- nvinfo : EIATTR_MAXREG_COUNT
	.align		4
.L_857:
        /*002c*/ 	.byte	0x03, 0x1b
        /*002e*/ 	.short	0x0060


	//----- nvinfo : EIATTR_NUM_BARRIERS
	.align		4
        /*0030*/ 	.byte	0x02, 0x4c
        /*0032*/ 	.byte	0x01
	.zero		1


	//----- nvinfo : EIATTR_MERCURY_ISA_VERSION
	.align		4
        /*0034*/ 	.byte	0x03, 0x5f
        /*0036*/ 	.short	0x0000


	//----- nvinfo : EIATTR_INT_WARP_WIDE_INSTR_OFFSETS
	.align		4
        /*0038*/ 	.byte	0x04, 0x31
        /*003a*/ 	.short	(.L_859 - .L_858)


	//   ....[0]....
.L_858:
        /*003c*/ 	.word	0x00002210


	//   ....[1]....
        /*0040*/ 	.word	0x000040f0


	//----- nvinfo : EIATTR_COOP_GROUP_MASK_REGIDS
	.align		4
.L_859:
        /*0044*/ 	.byte	0x04, 0x29
        /*0046*/ 	.short	(.L_861 - .L_860)


	//   ....[0]....
.L_860:
        /*0048*/ 	.word	0xffffffff


	//   ....[1]....
        /*004c*/ 	.word	0xffffffff


	//   ....[2]....
        /*0050*/ 	.word	0xffffffff


	//   ....[3]....
        /*0054*/ 	.word	0xffffffff


	//   ....[4]....
        /*0058*/ 	.word	0xffffffff


	//   ....[5]....
        /*005c*/ 	.word	0xffffffff


	//   ....[6]....
        /*0060*/ 	.word	0xffffffff


	//   ....[7]....
        /*0064*/ 	.word	0xffffffff


	//   ....[8]....
        /*0068*/ 	.word	0xffffffff


	//   ....[9]....
        /*006c*/ 	.word	0xffffffff


	//----- nvinfo : EIATTR_COOP_GROUP_INSTR_OFFSETS
	.align		4
.L_861:
        /*0070*/ 	.byte	0x04, 0x28
        /*0072*/ 	.short	(.L_863 - .L_862)


	//   ....[0]....
.L_862:
        /*0074*/ 	.word	0x00001580


	//   ....[1]....
        /*0078*/ 	.word	0x00001590


	//   ....[2]....
        /*007c*/ 	.word	0x000015f0


	//   ....[3]....
        /*0080*/ 	.word	0x00001610


	//   ....[4]....
        /*0084*/ 	.word	0x00001640


	//   ....[5]....
        /*0088*/ 	.word	0x00001660


	//   ....[6]....
        /*008c*/ 	.word	0x00001690


	//   ....[7]....
        /*0090*/ 	.word	0x000016b0


	//   ....[8]....
        /*0094*/ 	.word	0x000016e0


	//   ....[9]....
        /*0098*/ 	.word	0x00001720


	//----- nvinfo : EIATTR_EXIT_INSTR_OFFSETS
	.align		4
.L_863:
        /*009c*/ 	.byte	0x04, 0x1c
        /*009e*/ 	.short	(.L_865 - .L_864)


	//   ....[0]....
.L_864:
        /*00a0*/ 	.word	0x000041c0


	//   ....[1]....
        /*00a4*/ 	.word	0x00004300


	//   ....[2]....
        /*00a8*/ 	.word	0x00004580


	//----- nvinfo : EIATTR_MAX_THREADS
	.align		4
.L_865:
        /*00ac*/ 	.byte	0x04, 0x05
        /*00ae*/ 	.short	(.L_867 - .L_866)
.L_866:
        /*00b0*/ 	.word	0x00000280
        /*00b4*/ 	.word	0x00000001
        /*00b8*/ 	.word	0x00000001


	//----- nvinfo : EIATTR_CRS_STACK_SIZE
	.align		4
.L_867:
        /*00bc*/ 	.byte	0x04, 0x1e
        /*00be*/ 	.short	(.L_869 - .L_868)
.L_868:
        /*00c0*/ 	.word	0x00000000
.L_869:


//--------------------- .nv.info._Z35group_norm_nhwc_bwd_one_pass_kernelI11Fp16IOFp16WLi128ELi80ELi640EEv26Group_norm_nhwc_bwd_params --------------------------
	.section	.nv.info._Z35group_norm_nhwc_bwd_one_pass_kernelI11Fp16IOFp16WLi128ELi80ELi640EEv26Group_norm_nhwc_bwd_params,"",@"SHT_CUDA_INFO"
	.sectionflags	@""
	.align	4


	//----- nvinfo : EIATTR_CUDA_API_VERSION
	.align		4
        /*0000*/ 	.byte	0x04, 0x37
        /*0002*/ 	.short	(.L_871 - .L_870)
.L_870:
        /*0004*/ 	.word	0x00000082


	//----- nvinfo : EIATTR_SW2861232_WAR
	.align		4
.L_871:
        /*0008*/ 	.byte	0x01, 0x35
	.zero		2


	//----- nvinfo : EIATTR_PARAM_CBANK
	.align		4
        /*000c*/ 	.byte	0x04, 0x0a
        /*000e*/ 	.short	(.L_873 - .L_872)
	.align		4
.L_872:
        /*0010*/ 	.word	index@(.nv.constant0._Z35group_norm_nhwc_bwd_one_pass_kernelI11Fp16IOFp16WLi128ELi80ELi640EEv26Group_norm_nhwc_bwd_params)
        /*0014*/ 	.short	0x0160
        /*0016*/ 	.short	0x00b8


	//----- nvinfo : EIATTR_CBANK_PARAM_SIZE
	.align		4
.L_873:
        /*0018*/ 	.byte	0x03, 0x19
        /*001a*/ 	.short	0x00b8


	//----- nvinfo : EIATTR_KPARAM_INFO
	.align		4
        /*001c*/ 	.byte	0x04, 0x17
        /*001e*/ 	.short	(.L_875 - .L_874)
.L_874:
        /*0020*/ 	.word	0x00000000
        /*0024*/ 	.short	0x0000
        /*0026*/ 	.short	0x0000
        /*0028*/ 	.byte	0x00, 0xf0, 0xe1, 0x02


	//----- nvinfo : EIATTR_MAXREG_COUNT
	.align		4
.L_875:
        /*002c*/ 	.byte	0x03, 0x1b
        /*002e*/ 	.short	0x0060


	//----- nvinfo : EIATTR_NUM_BARRIERS
	.align		4
        /*0030*/ 	.byte	0x02, 0x4c
        /*0032*/ 	.byte	0x01
	.zero		1


	//----- nvinfo : EIATTR_MERCURY_ISA_VERSION
	.align		4
        /*0034*/ 	.byte	0x03, 0x5f
        /*0036*/ 	.short	0x0000


	//----- nvinfo : EIATTR_INT_WARP_WIDE_INSTR_OFFSETS
	.align		4
        /*0038*/ 	.byte	0x04, 0x31
        /*003a*/ 	.short	(.L_877 - .L_876)


	//   ....[0]....
.L_876:
        /*003c*/ 	.word	0x00002f80


	//   ....[1]....
        /*0040*/ 	.word	0x00005a60


	//----- nvinfo : EIATTR_COOP_GROUP_MASK_REGIDS
	.align		4
.L_877:
        /*0044*/ 	.byte	0x04, 0x29
        /*0046*/ 	.short	(.L_879 - .L_878)


	//   ....[0]....
.L_878:
        /*0048*/ 	.word	0xffffffff


	//   ....[1]....
        /*004c*/ 	.word	0xffffffff


	//   ....[2]....
        /*0050*/ 	.word	0xffffffff


	//   ....[3]....
        /*0054*/ 	.word	0xffffffff


	//   ....[4]....
        /*0058*/ 	.word	0xffffffff


	//   ....[5]....
        /*005c*/ 	.word	0xffffffff


	//   ....[6]....
        /*0060*/ 	.word	0xffffffff


	//   ....[7]....
        /*0064*/ 	.word	0xffffffff


	//   ....[8]....
        /*0068*/ 	.word	0xffffffff


	//   ....[9]....
        /*006c*/ 	.word	0xffffffff


	//----- nvinfo : EIATTR_COOP_GROUP_INSTR_OFFSETS
	.align		4
.L_879:
        /*0070*/ 	.byte	0x04, 0x28
        /*0072*/ 	.short	(.L_881 - .L_880)


	//   ....[0]....
.L_880:
        /*0074*/ 	.word	0x00002360


	//   ....[1]....
        /*0078*/ 	.word	0x00002380


	//   ....[2]....
        /*007c*/ 	.word	0x000023c0


	//   ....[3]....
        /*0080*/ 	.word	0x000023e0


	//   ....[4]....
        /*0084*/ 	.word	0x00002410


	//   ....[5]....
        /*0088*/ 	.word	0x00002430


	//   ....[6]....
        /*008c*/ 	.word	0x00002460


	//   ....[7]....
        /*0090*/ 	.word	0x00002480


	//   ....[8]....
        /*0094*/ 	.word	0x000024b0


	//   ....[9]....
        /*0098*/ 	.word	0x000024d0


	//----- nvinfo : EIATTR_EXIT_INSTR_OFFSETS
	.align		4
.L_881:
        /*009c*/ 	.byte	0x04, 0x1c
        /*009e*/ 	.short	(.L_883 - .L_882)


	//   ....[0]....
.L_882:
        /*00a0*/ 	.word	0x00005b30


	//   ....[1]....
        /*00a4*/ 	.word	0x00005c70


	//   ....[2]....
        /*00a8*/ 	.word	0x00005ef0


	//----- nvinfo : EIATTR_MAX_THREADS
	.align		4
.L_883:
        /*00ac*/ 	.byte	0x04, 0x05
        /*00ae*/ 	.short	(.L_885 - .L_884)
.L_884:
        /*00b0*/ 	.word	0x00000280
        /*00b4*/ 	.word	0x00000001
        /*00b8*/ 	.word	0x00000001


	//----- nvinfo : EIATTR_CRS_STACK_SIZE
	.align		4
.L_885:
        /*00bc*/ 	.byte	0x04, 0x1e
        /*00be*/ 	.short	(.L_887 - .L_886)
.L_886:
        /*00c0*/ 	.word	0x00000000
.L_887:


//--------------------- .nv.info._Z35group_norm_nhwc_bwd_one_pass_kernelI11Fp16IOFp16WLi256ELi80ELi640EEv26Group_norm_nhwc_bwd_params --------------------------
	.section	.nv.info._Z35group_norm_nhwc_bwd_one_pass_kernelI11Fp16IOFp16WLi256ELi80ELi640EEv26Group_norm_nhwc_bwd_params,"",@"SHT_CUDA_INFO"
	.sectionflags	@""
	.align	4


	//----- nvinfo : EIATTR_CUDA_API_VERSION
	.align		4
        /*0000*/ 	.byte	0x04, 0x37
        /*0002*/ 	.short	(.L_889 - .L_888)
.L_888:
        /*0004*/ 	.word	0x00000082


	//----- nvinfo : EIATTR_SW2861232_WAR
	.align		4
.L_889:
        /*0008*/ 	.byte	0x01, 0x35
	.zero		2


	//----- nvinfo : EIATTR_PARAM_CBANK
	.align		4
        /*000c*/ 	.byte	0x04, 0x0a
        /*000e*/ 	.short	(.L_891 - .L_890)
	.align		4
.L_890:
        /*0010*/ 	.word	index@(.nv.constant0._Z35group_norm_nhwc_bwd_one_pass_kernelI11Fp16IOFp16WLi256ELi80ELi640EEv26Group_norm_nhwc_bwd_params)
        /*0014*/ 	.short	0x0160
        /*0016*/ 	.short	0x00b8


	//----- nvinfo : EIATTR_CBANK_PARAM_SIZE
	.align		4
.L_891:
        /*0018*/ 	.byte	0x03, 0x19
        /*001a*/ 	.short	0x00b8


	//----- nvinfo : EIATTR_KPARAM_INFO
	.align		4
        /*001c*/ 	.byte	0x04, 0x17
        /*001e*/ 	.short	(.L_893 - .L_892)
.L_892:
        /*0020*/ 	.word	0x00000000
        /*0024*/ 	.short	0x0000
        /*0026*/ 	.short	0x0000
        /*0028*/ 	.byte	0x00, 0xf0, 0xe1, 0x02


	//----- nvinfo : EIATTR_MAXREG_COUNT
	.align		4
.L_893:
        /*002c*/ 	.byte	0x03, 0x1b
        /*002e*/ 	.short	0x0060


	//----- nvinfo : EIATTR_NUM_BARRIERS
	.align		4
        /*0030*/ 	.byte	0x02, 0x4c
        /*0032*/ 	.byte	0x01
	.zero		1


	//----- nvinfo : EIATTR_MERCURY_ISA_VERSION
	.align		4
        /*0034*/ 	.byte	0x03, 0x5f
        /*0036*/ 	.short	0x0000


	//----- nvinfo : EIATTR_INT_WARP_WIDE_INSTR_OFFSETS
	.align		4
        /*0038*/ 	.byte	0x04, 0x31
        /*003a*/ 	.short	(.L_895 - .L_894)


	//   ....[0]....
.L_894:
        /*003c*/ 	.word	0x00004cc0


	//   ....[1]....
        /*0040*/ 	.word	0x00009050


	//----- nvinfo : EIATTR_COOP_GROUP_MASK_REGIDS
	.align		4
.L_895:
        /*0044*/ 	.byte	0x04, 0x29
        /*0046*/ 	.short	(.L_897 - .L_896)


	//   ....[0]....
.L_896:
        /*0048*/ 	.word	0xffffffff


	//   ....[1]....
        /*004c*/ 	.word	0xffffffff


	//   ....[2]....
        /*0050*/ 	.word	0xffffffff


	//   ....[3]....
        /*0054*/ 	.word	0xffffffff


	//   ....[4]....
        /*0058*/ 	.word	0xffffffff


	//   ....[5]....
        /*005c*/ 	.word	0xffffffff


	//   ....[6]....
        /*0060*/ 	.word	0xffffffff


	//   ....[7]....
        /*0064*/ 	.word	0xffffffff


	//   ....[8]....
        /*0068*/ 	.word	0xffffffff


	//   ....[9]....
        /*006c*/ 	.word	0xffffffff


	//----- nvinfo : EIATTR_COOP_GROUP_INSTR_OFFSETS
	.align		4
.L_897:
        /*0070*/ 	.byte	0x04, 0x28
        /*0072*/ 	.short	(.L_899 - .L_898)


	//   ....[0]....
.L_898:
        /*0074*/ 	.word	0x00004070


	//   ....[1]....
        /*0078*/ 	.word	0x00004090


	//   ....[2]....
        /*007c*/ 	.word	0x000040f0


	//   ....[3]....
        /*0080*/ 	.word	0x00004110


	//   ....[4]....
        /*0084*/ 	.word	0x00004140


	//   ....[5]....
        /*0088*/ 	.word	0x00004160


	//   ....[6]....
        /*008c*/ 	.word	0x00004190


	//   ....[7]....
        /*0090*/ 	.word	0x000041b0


	//   ....[8]....
        /*0094*/ 	.word	0x000041e0


	//   ....[9]....
        /*0098*/ 	.word	0x00004200


	//----- nvinfo : EIATTR_EXIT_INSTR_OFFSETS
	.align		4
.L_899:
        /*009c*/ 	.byte	0x04, 0x1c
        /*009e*/ 	.short	(.L_901 - .L_900)


	//   ....[0]....
.L_900:
        /*00a0*/ 	.word	0x00009120


	//   ....[1]....
        /*00a4*/ 	.word	0x00009260


	//   ....[2]....
        /*00a8*/ 	.word	0x000094e0


	//----- nvinfo : EIATTR_MAX_THREADS
	.align		4
.L_901:
        /*00ac*/ 	.byte	0x04, 0x05
        /*00ae*/ 	.short	(.L_903 - .L_902)
.L_902:
        /*00b0*/ 	.word	0x00000280
        /*00b4*/ 	.word	0x00000001
        /*00b8*/ 	.word	0x00000001


	//----- nvinfo : EIATTR_CRS_STACK_SIZE
	.align		4
.L_903:
        /*00bc*/ 	.byte	0x04, 0x1e
        /*00be*/ 	.short	(.L_905 - .L_904)
.L_904:
        /*00c0*/ 	.word	0x00000000
.L_905:


//--------------------- .nv.info._Z35group_norm_nhwc_bwd_one_pass_kernelI11Fp16IOFp16WLi512ELi80ELi640EEv26Group_norm_nhwc_bwd_params --------------------------
	.section	.nv.info._Z35group_norm_nhwc_bwd_one_pass_kernelI11Fp16IOFp16WLi512ELi80ELi640EEv26Group_norm_nhwc_bwd_params,"",@"SHT_CUDA_INFO"
	.sectionflags	@""
	.align	4


	//----- nvinfo : EIATTR_CUDA_API_VERSION
	.align		4
        /*0000*/ 	.byte	0x04, 0x37
        /*0002*/ 	.short	(.L_907 - .L_906)
.L_906:
        /*0004*/ 	.word	0x00000082


	//----- nvinfo : EIATTR_SW2861232_WAR
	.align		4
.L_907:
        /*0008*/ 	.byte	0x01, 0x35
	.zero		2


	//----- nvinfo : EIATTR_PARAM_CBANK
	.align		4
        /*000c*/ 	.byte	0x04, 0x0a
        /*000e*/ 	.short	(.L_909 - .L_908)
	.align		4
.L_908:
        /*0010*/ 	.word	index@(.nv.constant0._Z35group_norm_nhwc_bwd_one_pass_kernelI11Fp16IOFp16WLi512ELi80ELi640EEv26Group_norm_nhwc_bwd_params)
        /*0014*/ 	.short	0x0160
        /*0016*/ 	.short	0x00b8


	//----- nvinfo : EIATTR_CBANK_PARAM_SIZE
	.align		4
.L_909:
        /*0018*/ 	.byte	0x03, 0x19
        /*001a*/ 	.short	0x00b8


	//----- nvinfo : EIATTR_KPARAM_INFO
	.align		4
        /*001c*/ 	.byte	0x04, 0x17
        /*001e*/ 	.short	(.L_911 - .L_910)
.L_910:
        /*0020*/ 	.word	0x00000000
        /*0024*/ 	.short	0x0000
        /*0026*/ 	.short	0x0000
        /*0028*/ 	.byte	0x00, 0xf0, 0xe1, 0x02


	//----- nvinfo : EIATTR_MAXREG_COUNT
	.align		4
.L_911:
        /*002c*/ 	.byte	0x03, 0x1b
        /*002e*/ 	.short	0x0060


	//----- nvinfo : EIATTR_NUM_BARRIERS
	.align		4
        /*0030*/ 	.byte	0x02, 0x4c
        /*0032*/ 	.byte	0x01
	.zero		1


	//----- nvinfo : EIATTR_ANNOTATIONS
	.align		4
        /*0034*/ 	.byte	0x04, 0x55
        /*0036*/ 	.short	(.L_913 - .L_912)


	//   ....[0]....
.L_912:
        /*0038*/ 	.word	0x00000001
        /*003c*/ 	.byte	0xc0, 0x01, 0x00, 0x00, 0x01, 0x00, 0x00, 0x00, 0xf0, 0x7a, 0x00, 0x00, 0x01, 0x00, 0x00, 0x00
        /*004c*/ 	.byte	0x80, 0x7c, 0x00, 0x00, 0x01, 0x00, 0x00, 0x00, 0xb0, 0x7c, 0x00, 0x00


	//----- nvinfo : EIATTR_MERCURY_ISA_VERSION
	.align		4
.L_913:
        /*0058*/ 	.byte	0x03, 0x5f
        /*005a*/ 	.short	0x0000


	//----- nvinfo : EIATTR_INT_WARP_WIDE_INSTR_OFFSETS
	.align		4
        /*005c*/ 	.byte	0x04, 0x31
        /*005e*/ 	.short	(.L_915 - .L_914)


	//   ....[0]....
.L_914:
        /*0060*/ 	.word	0x00008940


	//   ....[1]....
        /*0064*/ 	.word	0x0000a010


	//   ....[2]....
        /*0068*/ 	.word	0x00010dd0


	//----- nvinfo : EIATTR_COOP_GROUP_MASK_REGIDS
	.align		4
.L_915:
        /*006c*/ 	.byte	0x04, 0x29
        /*006e*/ 	.short	(.L_917 - .L_916)


	//   ....[0]....
.L_916:
        /*0070*/ 	.word	0xffffffff


	//   ....[1]....
        /*0074*/ 	.word	0xffffffff


	//   ....[2]....
        /*0078*/ 	.word	0xffffffff


	//   ....[3]....
        /*007c*/ 	.word	0xffffffff


	//   ....[4]....
        /*0080*/ 	.word	0xffffffff


	//   ....[5]....
        /*0084*/ 	.word	0xffffffff


	//   ....[6]....
        /*0088*/ 	.word	0xffffffff


	//   ....[7]....
        /*008c*/ 	.word	0xffffffff


	//   ....[8]....
        /*0090*/ 	.word	0xffffffff


	//   ....[9]....
        /*0094*/ 	.word	0xffffffff


	//----- nvinfo : EIATTR_COOP_GROUP_INSTR_OFFSETS
	.align		4
.L_917:
        /*0098*/ 	.byte	0x04, 0x28
        /*009a*/ 	.short	(.L_919 - .L_918)


	//   ....[0]....
.L_918:
        /*009c*/ 	.word	0x00007b70


	//   ....[1]....
        /*00a0*/ 	.word	0x00007b80


	//   ....[2]....
        /*00a4*/ 	.word	0x00007bd0


	//   ....[3]....
        /*00a8*/ 	.word	0x00007be0


	//   ....[4]....
        /*00ac*/ 	.word	0x00007c10


	//   ....[5]....
        /*00b0*/ 	.word	0x00007c30


	//   ....[6]....
        /*00b4*/ 	.word	0x00007c60


	//   ....[7]....
        /*00b8*/ 	.word	0x00007c90


	//   ....[8]....
        /*00bc*/ 	.word	0x00007d00


	//   ....[9]....
        /*00c0*/ 	.word	0x00007d10


	//----- nvinfo : EIATTR_EXIT_INSTR_OFFSETS
	.align		4
.L_919:
        /*00c4*/ 	.byte	0x04, 0x1c
        /*00c6*/ 	.short	(.L_921 - .L_920)


	//   ....[0]....
.L_920:
        /*00c8*/ 	.word	0x00010ea0


	//   ....[1]....
        /*00cc*/ 	.word	0x00010fe0


	//   ....[2]....
        /*00d0*/ 	.word	0x00011260


	//----- nvinfo : EIATTR_MAX_THREADS
	.align		4
.L_921:
        /*00d4*/ 	.byte	0x04, 0x05
        /*00d6*/ 	.short	(.L_923 - .L_922)
.L_922:
        /*00d8*/ 	.word	0x00000280
        /*00dc*/ 	.word	0x00000001
        /*00e0*/ 	.word	0x00000001


	//----- nvinfo : EIATTR_CRS_STACK_SIZE
	.align		4
.L_923:
        /*00e4*/ 	.byte	0x04, 0x1e
        /*00e6*/ 	.short	(.L_925 - .L_924)
.L_924:
        /*00e8*/ 	.word	0x00000000
.L_925:


//--------------------- .nv.info._Z35group_norm_nhwc_bwd_one_pass_kernelI11Fp32IOFp32WLi64ELi80ELi640EEv26Group_norm_nhwc_bwd_params --------------------------
	.section	.nv.info._Z35group_norm_nhwc_bwd_one_pass_kernelI11Fp32IOFp32WLi64ELi80ELi640EEv26Group_norm_nhwc_bwd_params,"",@"SHT_CUDA_INFO"
	.sectionflags	@""
	.align	4


	//----- nvinfo : EIATTR_CUDA_API_VERSION
	.align		4
        /*0000*/ 	.byte	0x04, 0x37
        /*0002*/ 	.short	(.L_927 - .L_926)
.L_926:
        /*0004*/ 	.word	0x00000082


	//----- nvinfo : EIATTR_SW2861232_WAR
	.align		4
.L_927:
        /*0008*/ 	.byte	0x01, 0x35
	.zero		2


	//----- nvinfo : EIATTR_PARAM_CBANK
	.align		4
        /*000c*/ 	.byte	0x04, 0x0a
        /*000e*/ 	.short	(.L_929 - .L_928)
	.align		4
.L_928:
        /*0010*/ 	.word	index@(.nv.constant0._Z35group_norm_nhwc_bwd_one_pass_kernelI11Fp32IOFp32WLi64ELi80ELi640EEv26Group_norm_nhwc_bwd_params)
        /*0014*/ 	.short	0x0160
        /*0016*/ 	.short	0x00b8


	//----- nvinfo : EIATTR_CBANK_PARAM_SIZE
	.align		4
.L_929:
        /*0018*/ 	.byte	0x03, 0x19
        /*001a*/ 	.short	0x00b8


	//----- nvinfo : EIATTR_KPARAM_INFO
	.align		4
        /*001c*/ 	.byte	0x04, 0x17
        /*001e*/ 	.short	(.L_931 - .L_930)
.L_930:
        /*0020*/ 	.word	0x00000000
        /*0024*/ 	.short	0x0000
        /*0026*/ 	.short	0x0000
        /*0028*/ 	.byte	0x00, 0xf0, 0xe1, 0x02


	//----- nvinfo : EIATTR_MAXREG_COUNT
	.align		4
.L_931:
        /*002c*/ 	.byte	0x03, 0x1b
        /*002e*/ 	.short	0x0060


	//----- nvinfo : EIATTR_NUM_BARRIERS
	.align		4
        /*0030*/ 	.byte	0x02, 0x4c
        /*0032*/ 	.byte	0x01
	.zero		1


	//----- nvinfo : EIATTR_MERCURY_ISA_VERSION
	.align		4
        /*0034*/ 	.byte	0x03, 0x5f
        /*0036*/ 	.short	0x0000


	//----- nvinfo : EIATTR_INT_WARP_WIDE_INSTR_OFFSETS
	.align		4
        /*0038*/ 	.byte	0x04, 0x31
        /*003a*/ 	.short	(.L_933 - .L_932)


	//   ....[0]....
.L_932:
        /*003c*/ 	.word	0x00002150


	//   ....[1]....
        /*0040*/ 	.word	0x00003df0


	//----- nvinfo : EIATTR_COOP_GROUP_MASK_REGIDS
	.align		4
.L_933:
        /*0044*/ 	.byte	0x04, 0x29
        /*0046*/ 	.short	(.L_935 - .L_934)


	//   ....[0]....
.L_934:
        /*0048*/ 	.word	0xffffffff


	//   ....[1]....
        /*004c*/ 	.word	0xffffffff


	//   ....[2]....
        /*0050*/ 	.word	0xffffffff


	//   ....[3]....
        /*0054*/ 	.word	0xffffffff


	//   ....[4]....
        /*0058*/ 	.word	0xffffffff


	//   ....[5]....
        /*005c*/ 	.word	0xffffffff


	//   ....[6]....
        /*0060*/ 	.word	0xffffffff


	//   ....[7]....
        /*0064*/ 	.word	0xffffffff


	//   ....[8]....
        /*0068*/ 	.word	0xffffffff


	//   ....[9]....
        /*006c*/ 	.word	0xffffffff


	//----- nvinfo : EIATTR_COOP_GROUP_INSTR_OFFSETS
	.align		4
.L_935:
        /*0070*/ 	.byte	0x04, 0x28
        /*0072*/ 	.short	(.L_937 - .L_936)


	//   ....[0]....
.L_936:
        /*0074*/ 	.word	0x000014c0


	//   ....[1]....
        /*0078*/ 	.word	0x000014f0


	//   ....[2]....
        /*007c*/ 	.word	0x00001560


	//   ....[3]....
        /*0080*/ 	.word	0x00001580


	//   ....[4]....
        /*0084*/ 	.word	0x000015b0


	//   ....[5]....
        /*0088*/ 	.word	0x000015d0


	//   ....[6]....
        /*008c*/ 	.word	0x00001600


	//   ....[7]....
        /*0090*/ 	.word	0x00001620


	//   ....[8]....
        /*0094*/ 	.word	0x00001650


	//   ....[9]....
        /*0098*/ 	.word	0x00001670


	//----- nvinfo : EIATTR_EXIT_INSTR_OFFSETS
	.align		4
.L_937:
        /*009c*/ 	.byte	0x04, 0x1c
        /*009e*/ 	.short	(.L_939 - .L_938)


	//   ....[0]....
.L_938:
        /*00a0*/ 	.word	0x00003ec0


	//   ....[1]....
        /*00a4*/ 	.word	0x00004000


	//   ....[2]....
        /*00a8*/ 	.word	0x00004250


	//----- nvinfo : EIATTR_MAX_THREADS
	.align		4
.L_939:
        /*00ac*/ 	.byte	0x04, 0x05
        /*00ae*/ 	.short	(.L_941 - .L_940)
.L_940:
        /*00b0*/ 	.word	0x00000280
        /*00b4*/ 	.word	0x00000001
        /*00b8*/ 	.word	0x00000001


	//----- nvinfo : EIATTR_CRS_STACK_SIZE
	.align		4
.L_941:
        /*00bc*/ 	.byte	0x04, 0x1e
        /*00be*/ 	.short	(.L_943 - .L_942)
.L_942:
        /*00c0*/ 	.word	0x00000000
.L_943:


//--------------------- .nv.info._Z35group_norm_nhwc_bwd_one_pass_kernelI11Fp32IOFp32WLi128ELi80ELi640EEv26Group_norm_nhwc_bwd_params --------------------------
	.section	.nv.info._Z35group_norm_nhwc_bwd_one_pass_kernelI11Fp32IOFp32WLi128ELi80ELi640EEv26Group_norm_nhwc_bwd_params,"",@"SHT_CUDA_INFO"
	.sectionflags	@""
	.align	4


	//----- nvinfo : EIATTR_CUDA_API_VERSION
	.align		4
        /*0000*/ 	.byte	0x04, 0x37
        /*0002*/ 	.short	(.L_945 - .L_944)
.L_944:
        /*0004*/ 	.word	0x00000082


	//----- nvinfo : EIATTR_SW2861232_WAR
	.align		4
.L_945:
        /*0008*/ 	.byte	0x01, 0x35
	.zero		2


	//----- nvinfo : EIATTR_PARAM_CBANK
	.align		4
        /*000c*/ 	.byte	0x04, 0x0a
        /*000e*/ 	.short	(.L_947 - .L_946)
	.align		4
.L_946:
        /*0010*/ 	.word	index@(.nv.constant0._Z35group_norm_nhwc_bwd_one_pass_kernelI11Fp32IOFp32WLi128ELi80ELi640EEv26Group_norm_nhwc_bwd_params)
        /*0014*/ 	.short	0x0160
        /*0016*/ 	.short	0x00b8


	//----- nvinfo : EIATTR_CBANK_PARAM_SIZE
	.align		4
.L_947:
        /*0018*/ 	.byte	0x03, 0x19
        /*001a*/ 	.short	0x00b8


	//----- nvinfo : EIATTR_KPARAM_INFO
	.align		4
        /*001c*/ 	.byte	0x04, 0x17
        /*001e*/ 	.short	(.L_949 - .L_948)
.L_948:
        /*0020*/ 	.word	0x00000000
        /*0024*/ 	.short	0x0000
        /*0026*/ 	.short	0x0000
        /*0028*/ 	.byte	0x00, 0xf0, 0xe1, 0x02


	//----- nvinfo : EIATTR_MAXREG_COUNT
	.align		4
.L_949:
        /*002c*/ 	.byte	0x03, 0x1b
        /*002e*/ 	.short	0x0060


	//----- nvinfo : EIATTR_NUM_BARRIERS
	.align		4
        /*0030*/ 	.byte	0x02, 0x4c
        /*0032*/ 	.byte	0x01
	.zero		1


	//----- nvinfo : EIATTR_MERCURY_ISA_VERSION
	.align		4
        /*0034*/ 	.byte	0x03, 0x5f
        /*0036*/ 	.short	0x0000


	//----- nvinfo : EIATTR_INT_WARP_WIDE_INSTR_OFFSETS
	.align		4
        /*0038*/ 	.byte	0x04, 0x31
        /*003a*/ 	.short	(.L_951 - .L_950)


	//   ....[0]....
.L_950:
        /*003c*/ 	.word	0x00002e60


	//   ....[1]....
        /*0040*/ 	.word	0x00005490


	//----- nvinfo : EIATTR_COOP_GROUP_MASK_REGIDS
	.align		4
.L_951:
        /*0044*/ 	.byte	0x04, 0x29
        /*0046*/ 	.short	(.L_953 - .L_952)


	//   ....[0]....
.L_952:
        /*0048*/ 	.word	0xffffffff


	//   ....[1]....
        /*004c*/ 	.word	0xffffffff


	//   ....[2]....
        /*0050*/ 	.word	0xffffffff


	//   ....[3]....
        /*0054*/ 	.word	0xffffffff


	//   ....[4]....
        /*0058*/ 	.word	0xffffffff


	//   ....[5]....
        /*005c*/ 	.word	0xffffffff


	//   ....[6]....
        /*0060*/ 	.word	0xffffffff


	//   ....[7]....
        /*0064*/ 	.word	0xffffffff


	//   ....[8]....
        /*0068*/ 	.word	0xffffffff


	//   ....[9]....
        /*006c*/ 	.word	0xffffffff


	//----- nvinfo : EIATTR_COOP_GROUP_INSTR_OFFSETS
	.align		4
.L_953:
        /*0070*/ 	.byte	0x04, 0x28
        /*0072*/ 	.short	(.L_955 - .L_954)


	//   ....[0]....
.L_954:
        /*0074*/ 	.word	0x00002060


	//   ....[1]....
        /*0078*/ 	.word	0x00002080


	//   ....[2]....
        /*007c*/ 	.word	0x000020d0


	//   ....[3]....
        /*0080*/ 	.word	0x000020f0


	//   ....[4]....
        /*0084*/ 	.word	0x00002120


	//   ....[5]....
        /*0088*/ 	.word	0x00002140


	//   ....[6]....
        /*008c*/ 	.word	0x00002180


	//   ....[7]....
        /*0090*/ 	.word	0x000021b0


	//   ....[8]....
        /*0094*/ 	.word	0x00002280


	//   ....[9]....
        /*0098*/ 	.word	0x000022b0


	//----- nvinfo : EIATTR_EXIT_INSTR_OFFSETS
	.align		4
.L_955:
        /*009c*/ 	.byte	0x04, 0x1c
        /*009e*/ 	.short	(.L_957 - .L_956)


	//   ....[0]....
.L_956:
        /*00a0*/ 	.word	0x00005560


	//   ....[1]....
        /*00a4*/ 	.word	0x000056a0


	//   ....[2]....
        /*00a8*/ 	.word	0x000058f0


	//----- nvinfo : EIATTR_MAX_THREADS
	.align		4
.L_957:
        /*00ac*/ 	.byte	0x04, 0x05
        /*00ae*/ 	.short	(.L_959 - .L_958)
.L_958:
        /*00b0*/ 	.word	0x00000280
        /*00b4*/ 	.word	0x00000001
        /*00b8*/ 	.word	0x00000001


	//----- nvinfo : EIATTR_CRS_STACK_SIZE
	.align		4
.L_959:
        /*00bc*/ 	.byte	0x04, 0x1e
        /*00be*/ 	.short	(.L_961 - .L_960)
.L_960:
        /*00c0*/ 	.word	0x00000000
.L_961:


//--------------------- .nv.info._Z35group_norm_nhwc_bwd_one_pass_kernelI11Fp32IOFp32WLi256ELi80ELi640EEv26Group_norm_nhwc_bwd_params --------------------------
	.section	.nv.info._Z35group_norm_nhwc_bwd_one_pass_kernelI11Fp32IOFp32WLi256ELi80ELi640EEv26Group_norm_nhwc_bwd_params,"",@"SHT_CUDA_INFO"
	.sectionflags	@""
	.align	4


	//----- nvinfo : EIATTR_CUDA_API_VERSION
	.align		4
        /*0000*/ 	.byte	0x04, 0x37
        /*0002*/ 	.short	(.L_963 - .L_962)
.L_962:
        /*0004*/ 	.word	0x00000082


	//----- nvinfo : EIATTR_SW2861232_WAR
	.align		4
.L_963:
        /*0008*/ 	.byte	0x01, 0x35
	.zero		2


	//----- nvinfo : EIATTR_PARAM_CBANK
	.align		4
        /*000c*/ 	.byte	0x04, 0x0a
        /*000e*/ 	.short	(.L_965 - .L_964)
	.align		4
.L_964:
        /*0010*/ 	.word	index@(.nv.constant0._Z35group_norm_nhwc_bwd_one_pass_kernelI11Fp32IOFp32WLi256ELi80ELi640EEv26Group_norm_nhwc_bwd_params)
        /*0014*/ 	.short	0x0160
        /*0016*/ 	.short	0x00b8


	//----- nvinfo : EIATTR_CBANK_PARAM_SIZE
	.align		4
.L_965:
        /*0018*/ 	.byte	0x03, 0x19
        /*001a*/ 	.short	0x00b8


	//----- nvinfo : EIATTR_KPARAM_INFO
	.align		4
        /*001c*/ 	.byte	0x04, 0x17
        /*001e*/ 	.short	(.L_967 - .L_966)
.L_966:
        /*0020*/ 	.word	0x00000000
        /*0024*/ 	.short	0x0000
        /*0026*/ 	.short	0x0000
        /*0028*/ 	.byte	0x00, 0xf0, 0xe1, 0x02


	//----- nvinfo : EIATTR_MAXREG_COUNT
	.align		4
.L_967:
        /*002c*/ 	.byte	0x03, 0x1b
        /*002e*/ 	.short	0x0060


	//----- nvinfo : EIATTR_NUM_BARRIERS
	.align		4
        /*0030*/ 	.byte	0x02, 0x4c
        /*0032*/ 	.byte	0x01
	.zero		1


	//----- nvinfo : EIATTR_ANNOTATIONS
	.align		4
        /*0034*/ 	.byte	0x04, 0x55
        /*0036*/ 	.short	(.L_969 - .L_968)


	//   ....[0]....
.L_968:
        /*0038*/ 	.word	0x00000001
        /*003c*/ 	.byte	0xd0, 0x01, 0x00, 0x00, 0x01, 0x00, 0x00, 0x00, 0xc0, 0x3e, 0x00, 0x00, 0x01, 0x00, 0x00, 0x00
        /*004c*/ 	.byte	0x80, 0x3f, 0x00, 0x00, 0x01, 0x00, 0x00, 0x00, 0xd0, 0x40, 0x00, 0x00


	//----- nvinfo : EIATTR_MERCURY_ISA_VERSION
	.align		4
.L_969:
        /*0058*/ 	.byte	0x03, 0x5f
        /*005a*/ 	.short	0x0000


	//----- nvinfo : EIATTR_INT_WARP_WIDE_INSTR_OFFSETS
	.align		4
        /*005c*/ 	.byte	0x04, 0x31
        /*005e*/ 	.short	(.L_971 - .L_970)


	//   ....[0]....
.L_970:
        /*0060*/ 	.word	0x00004da0


	//   ....[1]....
        /*0064*/ 	.word	0x00006470


	//   ....[2]....
        /*0068*/ 	.word	0x000092f0


	//----- nvinfo : EIATTR_COOP_GROUP_MASK_REGIDS
	.align		4
.L_971:
        /*006c*/ 	.byte	0x04, 0x29
        /*006e*/ 	.short	(.L_973 - .L_972)


	//   ....[0]....
.L_972:
        /*0070*/ 	.word	0xffffffff


	//   ....[1]....
        /*0074*/ 	.word	0xffffffff


	//   ....[2]....
        /*0078*/ 	.word	0xffffffff


	//   ....[3]....
        /*007c*/ 	.word	0xffffffff


	//   ....[4]....
        /*0080*/ 	.word	0xffffffff


	//   ....[5]....
        /*0084*/ 	.word	0xffffffff


	//   ....[6]....
        /*0088*/ 	.word	0xffffffff


	//   ....[7]....
        /*008c*/ 	.word	0xffffffff


	//   ....[8]....
        /*0090*/ 	.word	0xffffffff


	//   ....[9]....
        /*0094*/ 	.word	0xffffffff


	//----- nvinfo : EIATTR_COOP_GROUP_INSTR_OFFSETS
	.align		4
.L_973:
        /*0098*/ 	.byte	0x04, 0x28
        /*009a*/ 	.short	(.L_975 - .L_974)


	//   ....[0]....
.L_974:
        /*009c*/ 	.word	0x00003f50


	//   ....[1]....
        /*00a0*/ 	.word	0x00003f70


	//   ....[2]....
        /*00a4*/ 	.word	0x00003fd0


	//   ....[3]....
        /*00a8*/ 	.word	0x00003fe0


	//   ....[4]....
        /*00ac*/ 	.word	0x00004010


	//   ....[5]....
        /*00b0*/ 	.word	0x00004030


	//   ....[6]....
        /*00b4*/ 	.word	0x00004060


	//   ....[7]....
        /*00b8*/ 	.word	0x00004080


	//   ....[8]....
        /*00bc*/ 	.word	0x000040c0


	//   ....[9]....
        /*00c0*/ 	.word	0x00004100


	//----- nvinfo : EIATTR_EXIT_INSTR_OFFSETS
	.align		4
.L_975:
        /*00c4*/ 	.byte	0x04, 0x1c
        /*00c6*/ 	.short	(.L_977 - .L_976)


	//   ....[0]....
.L_976:
        /*00c8*/ 	.word	0x000093c0


	//   ....[1]....
        /*00cc*/ 	.word	0x00009500


	//   ....[2]....
        /*00d0*/ 	.word	0x00009750


	//----- nvinfo : EIATTR_MAX_THREADS
	.align		4
.L_977:
        /*00d4*/ 	.byte	0x04, 0x05
        /*00d6*/ 	.short	(.L_979 - .L_978)
.L_978:
        /*00d8*/ 	.word	0x00000280
        /*00dc*/ 	.word	0x00000001
        /*00e0*/ 	.word	0x00000001


	//----- nvinfo : EIATTR_CRS_STACK_SIZE
	.align		4
.L_979:
        /*00e4*/ 	.byte	0x04, 0x1e
        /*00e6*/ 	.short	(.L_981 - .L_980)
.L_980:
        /*00e8*/ 	.word	0x00000000
.L_981:


//--------------------- .nv.info._Z35group_norm_nhwc_bwd_one_pass_kernelI11Fp32IOFp32WLi512ELi80ELi640EEv26Group_norm_nhwc_bwd_params --------------------------
	.section	.nv.info._Z35group_norm_nhwc_bwd_one_pass_kernelI11Fp32IOFp32WLi512ELi80ELi640EEv26Group_norm_nhwc_bwd_params,"",@"SHT_CUDA_INFO"
	.sectionflags	@""
	.align	4


	//----- nvinfo : EIATTR_CUDA_API_VERSION
	.align		4
        /*0000*/ 	.byte	0x04, 0x37
        /*0002*/ 	.short	(.L_983 - .L_982)
.L_982:
        /*0004*/ 	.word	0x00000082


	//----- nvinfo : EIATTR_SW2861232_WAR
	.align		4
.L_983:
        /*0008*/ 	.byte	0x01, 0x35
	.zero		2


	//----- nvinfo : EIATTR_PARAM_CBANK
	.align		4
        /*000c*/ 	.byte	0x04, 0x0a
        /*000e*/ 	.short	(.L_985 - .L_984)
	.align		4
.L_984:
        /*0010*/ 	.word	index@(.nv.constant0._Z35group_norm_nhwc_bwd_one_pass_kernelI11Fp32IOFp32WLi512ELi80ELi640EEv26Group_norm_nhwc_bwd_params)
        /*0014*/ 	.short	0x0160
        /*0016*/ 	.short	0x00b8


	//----- nvinfo : EIATTR_CBANK_PARAM_SIZE
	.align		4
.L_985:
        /*0018*/ 	.byte	0x03, 0x19
        /*001a*/ 	.short	0x00b8


	//----- nvinfo : EIATTR_KPARAM_INFO
	.align		4
        /*001c*/ 	.byte	0x04, 0x17
        /*001e*/ 	.short	(.L_987 - .L_986)
.L_986:
        /*0020*/ 	.word	0x00000000
        /*0024*/ 	.short	0x0000
        /*0026*/ 	.short	0x0000
        /*0028*/ 	.byte	0x00, 0xf0, 0xe1, 0x02


	//----- nvinfo : EIATTR_MAXREG_COUNT
	.align		4
.L_987:
        /*002c*/ 	.byte	0x03, 0x1b
        /*002e*/ 	.short	0x0060


	//----- nvinfo : EIATTR_NUM_BARRIERS
	.align		4
        /*0030*/ 	.byte	0x02, 0x4c
        /*0032*/ 	.byte	0x01
	.zero		1


	//----- nvinfo : EIATTR_ANNOTATIONS
	.align		4
        /*0034*/ 	.byte	0x04, 0x55
        /*0036*/ 	.short	(.L_989 - .L_988)


	//   ....[0]....
.L_988:
        /*0038*/ 	.word	0x00000001
        /*003c*/ 	.byte	0xb0, 0x01, 0x00, 0x00, 0x01, 0x00, 0x00, 0x00, 0xe0, 0x01, 0x00, 0x00, 0x01, 0x00, 0x00, 0x00
        /* <DEDUP_REMOVED lines=404> */
        /*198c*/ 	.byte	0xd0, 0x29, 0x01, 0x00, 0x01, 0x00, 0x00, 0x00, 0xe0, 0x29, 0x01, 0x00


	//----- nvinfo : EIATTR_MERCURY_ISA_VERSION
	.align		4
.L_989:
        /*1998*/ 	.byte	0x03, 0x5f
        /*199a*/ 	.short	0x0000


	//----- nvinfo : EIATTR_INT_WARP_WIDE_INSTR_OFFSETS
	.align		4
        /*199c*/ 	.byte	0x04, 0x31
        /*199e*/ 	.short	(.L_991 - .L_990)


	//   ....[0]....
.L_990:
        /*19a0*/ 	.word	0x0000a6a0


	//   ....[1]....
        /*19a4*/ 	.word	0x0000bd20


	//   ....[2]....
        /*19a8*/ 	.word	0x00012c30


	//----- nvinfo : EIATTR_COOP_GROUP_MASK_REGIDS
	.align		4
.L_991:
        /*19ac*/ 	.byte	0x04, 0x29
        /*19ae*/ 	.short	(.L_993 - .L_992)


	//   ....[0]....
.L_992:
        /*19b0*/ 	.word	0xffffffff


	//   ....[1]....
        /*19b4*/ 	.word	0xffffffff


	//   ....[2]....
        /*19b8*/ 	.word	0xffffffff


	//   ....[3]....
        /*19bc*/ 	.word	0xffffffff


	//   ....[4]....
        /*19c0*/ 	.word	0xffffffff


	//   ....[5]....
        /*19c4*/ 	.word	0xffffffff


	//   ....[6]....
        /*19c8*/ 	.word	0xffffffff


	//   ....[7]....
        /*19cc*/ 	.word	0xffffffff


	//   ....[8]....
        /*19d0*/ 	.word	0xffffffff


	//   ....[9]....
        /*19d4*/ 	.word	0xffffffff


	//----- nvinfo : EIATTR_COOP_GROUP_INSTR_OFFSETS
	.align		4
.L_993:
        /*19d8*/ 	.byte	0x04, 0x28
        /*19da*/ 	.short	(.L_995 - .L_994)


	//   ....[0]....
.L_994:
        /*19dc*/ 	.word	0x00009770


	//   ....[1]....
        /*19e0*/ 	.word	0x00009780


	//   ....[2]....
        /*19e4*/ 	.word	0x000097a0


	//   ....[3]....
        /*19e8*/ 	.word	0x000097d0


	//   ....[4]....
        /*19ec*/ 	.word	0x000097f0


	//   ....[5]....
        /*19f0*/ 	.word	0x00009820


	//   ....[6]....
        /*19f4*/ 	.word	0x00009840


	//   ....[7]....
        /*19f8*/ 	.word	0x000098a0


	//   ....[8]....
        /*19fc*/ 	.word	0x00009940


	//   ....[9]....
        /*1a00*/ 	.word	0x00009950


	//----- nvinfo : EIATTR_EXIT_INSTR_OFFSETS
	.align		4
.L_995:
        /*1a04*/ 	.byte	0x04, 0x1c
        /*1a06*/ 	.short	(.L_997 - .L_996)


	//   ....[0]....
.L_996:
        /*1a08*/ 	.word	0x00012d00


	//   ....[1]....
        /*1a0c*/ 	.word	0x00012e40


	//   ....[2]....
        /*1a10*/ 	.word	0x00013090


	//----- nvinfo : EIATTR_MAX_THREADS
	.align		4
.L_997:
        /*1a14*/ 	.byte	0x04, 0x05
        /*1a16*/ 	.short	(.L_999 - .L_998)
.L_998:
        /*1a18*/ 	.word	0x00000280
        /*1a1c*/ 	.word	0x00000001
        /*1a20*/ 	.word	0x00000001


	//----- nvinfo : EIATTR_CRS_STACK_SIZE
	.align		4
.L_999:
        /*1a24*/ 	.byte	0x04, 0x1e
        /*1a26*/ 	.short	(.L_1001 - .L_1000)
.L_1000:
        /*1a28*/ 	.word	0x00000000
.L_1001:


//--------------------- .nv.info._Z35group_norm_nhwc_bwd_one_pass_kernelI11Fp32IOBf16WLi64ELi80ELi640EEv26Group_norm_nhwc_bwd_params --------------------------
	.section	.nv.info._Z35group_norm_nhwc_bwd_one_pass_kernelI11Fp32IOBf16WLi64ELi80ELi640EEv26Group_norm_nhwc_bwd_params,"",@"SHT_CUDA_INFO"
	.sectionflags	@""
	.align	4


	//----- nvinfo : EIATTR_CUDA_API_VERSION
	.align		4
        /*0000*/ 	.byte	0x04, 0x37
        /*0002*/ 	.short	(.L_1003 - .L_1002)
.L_1002:
        /*0004*/ 	.word	0x00000082


	//----- nvinfo : EIATTR_SW2861232_WAR
	.align		4
.L_1003:
        /*0008*/ 	.byte	0x01, 0x35
	.zero		2


	//----- nvinfo : EIATTR_PARAM_CBANK
	.align		4
        /*000c*/ 	.byte	0x04, 0x0a
        /*000e*/ 	.short	(.L_1005 - .L_1004)
	.align		4
.L_1004:
        /*0010*/ 	.word	index@(.nv.constant0._Z35group_norm_nhwc_bwd_one_pass_kernelI11Fp32IOBf16WLi64ELi80ELi640EEv26Group_norm_nhwc_bwd_params)
        /*0014*/ 	.short	0x0160
        /*0016*/ 	.short	0x00b8


	//----- nvinfo : EIATTR_CBANK_PARAM_SIZE
	.align		4
.L_1005:
        /*0018*/ 	.byte	0x03, 0x19
        /*001a*/ 	.short	0x00b8


	//----- nvinfo : EIATTR_KPARAM_INFO
	.align		4
        /*001c*/ 	.byte	0x04, 0x17
        /*001e*/ 	.short	(.L_1007 - .L_1006)
.L_1006:
        /*0020*/ 	.word	0x00000000
        /*0024*/ 	.short	0x0000
        /*0026*/ 	.short	0x0000
        /*0028*/ 	.byte	0x00, 0xf0, 0xe1, 0x02


	//----- nvinfo : EIATTR_MAXREG_COUNT
	.align		4
.L_1007:
        /*002c*/ 	.byte	0x03, 0x1b
        /*002e*/ 	.short	0x0060


	//----- nvinfo : EIATTR_NUM_BARRIERS
	.align		4
        /*0030*/ 	.byte	0x02, 0x4c
        /*0032*/ 	.byte	0x01
	.zero		1


	//----- nvinfo : EIATTR_MERCURY_ISA_VERSION
	.align		4
        /*0034*/ 	.byte	0x03, 0x5f
        /*0036*/ 	.short	0x0000


	//----- nvinfo : EIATTR_INT_WARP_WIDE_INSTR_OFFSETS
	.align		4
        /*0038*/ 	.byte	0x04, 0x31
        /*003a*/ 	.short	(.L_1009 - .L_1008)


	//   ....[0]....
.L_1008:
        /*003c*/ 	.word	0x000021a0


	//   ....[1]....
        /*0040*/ 	.word	0x00003e30


	//----- nvinfo : EIATTR_COOP_GROUP_MASK_REGIDS
	.align		4
.L_1009:
        /*0044*/ 	.byte	0x04, 0x29
        /*0046*/ 	.short	(.L_1011 - .L_1010)


	//   ....[0]....
.L_1010:
        /*0048*/ 	.word	0xffffffff


	//   ....[1]....
        /*004c*/ 	.word	0xffffffff


	//   ....[2]....
        /*0050*/ 	.word	0xffffffff


	//   ....[3]....
        /*0054*/ 	.word	0xffffffff


	//   ....[4]....
        /*0058*/ 	.word	0xffffffff


	//   ....[5]....
        /*005c*/ 	.word	0xffffffff


	//   ....[6]....
        /*0060*/ 	.word	0xffffffff


	//   ....[7]....
        /*0064*/ 	.word	0xffffffff


	//   ....[8]....
        /*0068*/ 	.word	0xffffffff


	//   ....[9]....
        /*006c*/ 	.word	0xffffffff


	//----- nvinfo : EIATTR_COOP_GROUP_INSTR_OFFSETS
	.align		4
.L_1011:
        /*0070*/ 	.byte	0x04, 0x28
        /*0072*/ 	.short	(.L_1013 - .L_1012)


	//   ....[0]....
.L_1012:
        /*0074*/ 	.word	0x00001530


	//   ....[1]....
        /*0078*/ 	.word	0x00001560


	//   ....[2]....
        /*007c*/ 	.word	0x000015a0


	//   ....[3]....
        /*0080*/ 	.word	0x000015c0


	//   ....[4]....
        /*0084*/ 	.word	0x000015f0


	//   ....[5]....
        /*0088*/ 	.word	0x00001610


	//   ....[6]....
        /*008c*/ 	.word	0x00001640


	//   ....[7]....
        /*0090*/ 	.word	0x00001660


	//   ....[8]....
        /*0094*/ 	.word	0x00001690


	//   ....[9]....
        /*0098*/ 	.word	0x000016c0


	//----- nvinfo : EIATTR_EXIT_INSTR_OFFSETS
	.align		4
.L_1013:
        /*009c*/ 	.byte	0x04, 0x1c
        /*009e*/ 	.short	(.L_1015 - .L_1014)


	//   ....[0]....
.L_1014:
        /*00a0*/ 	.word	0x00003f00


	//   ....[1]....
        /*00a4*/ 	.word	0x00004040


	//   ....[2]....
        /*00a8*/ 	.word	0x000042c0


	//----- nvinfo : EIATTR_MAX_THREADS
	.align		4
.L_1015:
        /*00ac*/ 	.byte	0x04, 0x05
        /*00ae*/ 	.short	(.L_1017 - .L_1016)
.L_1016:
        /*00b0*/ 	.word	0x00000280
        /*00b4*/ 	.word	0x00000001
        /*00b8*/ 	.word	0x00000001


	//----- nvinfo : EIATTR_CRS_STACK_SIZE
	.align		4
.L_1017:
        /*00bc*/ 	.byte	0x04, 0x1e
        /*00be*/ 	.short	(.L_1019 - .L_1018)
.L_1018:
        /*00c0*/ 	.word	0x00000000
.L_1019:


//--------------------- .nv.info._Z35group_norm_nhwc_bwd_one_pass_kernelI11Fp32IOBf16WLi128ELi80ELi640EEv26Group_norm_nhwc_bwd_params --------------------------
	.section	.nv.info._Z35group_norm_nhwc_bwd_one_pass_kernelI11Fp32IOBf16WLi128ELi80ELi640EEv26Group_norm_nhwc_bwd_params,"",@"SHT_CUDA_INFO"
	.sectionflags	@""
	.align	4


	//----- nvinfo : EIATTR_CUDA_API_VERSION
	.align		4
        /*0000*/ 	.byte	0x04, 0x37
        /*0002*/ 	.short	(.L_1021 - .L_1020)
.L_1020:
        /*0004*/ 	.word	0x00000082


	//----- nvinfo : EIATTR_SW2861232_WAR
	.align		4
.L_1021:
        /*0008*/ 	.byte	0x01, 0x35
	.zero		2


	//----- nvinfo : EIATTR_PARAM_CBANK
	.align		4
        /*000c*/ 	.byte	0x04, 0x0a
        /*000e*/ 	.short	(.L_1023 - .L_1022)
	.align		4
.L_1022:
        /*0010*/ 	.word	index@(.nv.constant0._Z35group_norm_nhwc_bwd_one_pass_kernelI11Fp32IOBf16WLi128ELi80ELi640EEv26Group_norm_nhwc_bwd_params)
        /*0014*/ 	.short	0x0160
        /*0016*/ 	.short	0x00b8


	//----- nvinfo : EIATTR_CBANK_PARAM_SIZE
	.align		4
.L_1023:
        /*0018*/ 	.byte	0x03, 0x19
        /*001a*/ 	.short	0x00b8


	//----- nvinfo : EIATTR_KPARAM_INFO
	.align		4
        /*001c*/ 	.byte	0x04, 0x17
        /*001e*/ 	.short	(.L_1025 - .L_1024)
.L_1024:
        /*0020*/ 	.word	0x00000000
        /*0024*/ 	.short	0x0000
        /*0026*/ 	.short	0x0000
        /*0028*/ 	.byte	0x00, 0xf0, 0xe1, 0x02


	//----- nvinfo : EIATTR_MAXREG_COUNT
	.align		4
.L_1025:
        /*002c*/ 	.byte	0x03, 0x1b
        /*002e*/ 	.short	0x0060


	//----- nvinfo : EIATTR_NUM_BARRIERS
	.align		4
        /*0030*/ 	.byte	0x02, 0x4c
        /*0032*/ 	.byte	0x01
	.zero		1


	//----- nvinfo : EIATTR_MERCURY_ISA_VERSION
	.align		4
        /*0034*/ 	.byte	0x03, 0x5f
        /*0036*/ 	.short	0x0000


	//----- nvinfo : EIATTR_INT_WARP_WIDE_INSTR_OFFSETS
	.align		4
        /*0038*/ 	.byte	0x04, 0x31
        /*003a*/ 	.short	(.L_1027 - .L_1026)


	//   ....[0]....
.L_1026:
        /*003c*/ 	.word	0x00002ee0


	//   ....[1]....
        /*0040*/ 	.word	0x00005540


	//----- nvinfo : EIATTR_COOP_GROUP_MASK_REGIDS
	.align		4
.L_1027:
        /*0044*/ 	.byte	0x04, 0x29
        /*0046*/ 	.short	(.L_1029 - .L_1028)


	//   ....[0]....
.L_1028:
        /*0048*/ 	.word	0xffffffff


	//   ....[1]....
        /*004c*/ 	.word	0xffffffff


	//   ....[2]....
        /*0050*/ 	.word	0xffffffff


	//   ....[3]....
        /*0054*/ 	.word	0xffffffff


	//   ....[4]....
        /*0058*/ 	.word	0xffffffff


	//   ....[5]....
        /*005c*/ 	.word	0xffffffff


	//   ....[6]....
        /*0060*/ 	.word	0xffffffff


	//   ....[7]....
        /*0064*/ 	.word	0xffffffff


	//   ....[8]....
        /*0068*/ 	.word	0xffffffff


	//   ....[9]....
        /*006c*/ 	.word	0xffffffff


	//----- nvinfo : EIATTR_COOP_GROUP_INSTR_OFFSETS
	.align		4
.L_1029:
        /*0070*/ 	.byte	0x04, 0x28
        /*0072*/ 	.short	(.L_1031 - .L_1030)


	//   ....[0]....
.L_1030:
        /*0074*/ 	.word	0x000020f0


	//   ....[1]....
        /*0078*/ 	.word	0x00002120


	//   ....[2]....
        /*007c*/ 	.word	0x00002210


	//   ....[3]....
        /*0080*/ 	.word	0x00002240


	//   ....[4]....
        /*0084*/ 	.word	0x00002320


	//   ....[5]....
        /*0088*/ 	.word	0x00002350


	//   ....[6]....
        /*008c*/ 	.word	0x000023d0


	//   ....[7]....
        /*0090*/ 	.word	0x000023e0


	//   ....[8]....
        /*0094*/ 	.word	0x00002410


	//   ....[9]....
        /*0098*/ 	.word	0x00002430


	//----- nvinfo : EIATTR_EXIT_INSTR_OFFSETS
	.align		4
.L_1031:
        /*009c*/ 	.byte	0x04, 0x1c
        /*009e*/ 	.short	(.L_1033 - .L_1032)


	//   ....[0]....
.L_1032:
        /*00a0*/ 	.word	0x00005610


	//   ....[1]....
        /*00a4*/ 	.word	0x00005750


	//   ....[2]....
        /*00a8*/ 	.word	0x000059d0


	//----- nvinfo : EIATTR_MAX_THREADS
	.align		4
.L_1033:
        /*00ac*/ 	.byte	0x04, 0x05
        /*00ae*/ 	.short	(.L_1035 - .L_1034)
.L_1034:
        /*00b0*/ 	.word	0x00000280
        /*00b4*/ 	.word	0x00000001
        /*00b8*/ 	.word	0x00000001


	//----- nvinfo : EIATTR_CRS_STACK_SIZE
	.align		4
.L_1035:
        /*00bc*/ 	.byte	0x04, 0x1e
        /*00be*/ 	.short	(.L_1037 - .L_1036)
.L_1036:
        /*00c0*/ 	.word	0x00000000
.L_1037:


//--------------------- .nv.info._Z35group_norm_nhwc_bwd_one_pass_kernelI11Fp32IOBf16WLi256ELi80ELi640EEv26Group_norm_nhwc_bwd_params --------------------------
	.section	.nv.info._Z35group_norm_nhwc_bwd_one_pass_kernelI11Fp32IOBf16WLi256ELi80ELi640EEv26Group_norm_nhwc_bwd_params,"",@"SHT_CUDA_INFO"
	.sectionflags	@""
	.align	4


	//----- nvinfo : EIATTR_CUDA_API_VERSION
	.align		4
        /*0000*/ 	.byte	0x04, 0x37
        /*0002*/ 	.short	(.L_1039 - .L_1038)
.L_1038:
        /*0004*/ 	.word	0x00000082


	//----- nvinfo : EIATTR_SW2861232_WAR
	.align		4
.L_1039:
        /*0008*/ 	.byte	0x01, 0x35
	.zero		2


	//----- nvinfo : EIATTR_PARAM_CBANK
	.align		4
        /*000c*/ 	.byte	0x04, 0x0a
        /*000e*/ 	.short	(.L_1041 - .L_1040)
	.align		4
.L_1040:
        /*0010*/ 	.word	index@(.nv.constant0._Z35group_norm_nhwc_bwd_one_pass_kernelI11Fp32IOBf16WLi256ELi80ELi640EEv26Group_norm_nhwc_bwd_params)
        /*0014*/ 	.short	0x0160
        /*0016*/ 	.short	0x00b8


	//----- nvinfo : EIATTR_CBANK_PARAM_SIZE
	.align		4
.L_1041:
        /*0018*/ 	.byte	0x03, 0x19
        /*001a*/ 	.short	0x00b8


	//----- nvinfo : EIATTR_KPARAM_INFO
	.align		4
        /*001c*/ 	.byte	0x04, 0x17
        /*001e*/ 	.short	(.L_1043 - .L_1042)
.L_1042:
        /*0020*/ 	.word	0x00000000
        /*0024*/ 	.short	0x0000
        /*0026*/ 	.short	0x0000
        /*0028*/ 	.byte	0x00, 0xf0, 0xe1, 0x02


	//----- nvinfo : EIATTR_MAXREG_COUNT
	.align		4
.L_1043:
        /*002c*/ 	.byte	0x03, 0x1b
        /*002e*/ 	.short	0x0060


	//----- nvinfo : EIATTR_NUM_BARRIERS
	.align		4
        /*0030*/ 	.byte	0x02, 0x4c
        /*0032*/ 	.byte	0x01
	.zero		1


	//----- nvinfo : EIATTR_ANNOTATIONS
	.align		4
        /*0034*/ 	.byte	0x04, 0x55
        /*0036*/ 	.short	(.L_1045 - .L_1044)


	//   ....[0]....
.L_1044:
        /*0038*/ 	.word	0x00000001
        /*003c*/ 	.byte	0xd0, 0x01, 0x00, 0x00, 0x01, 0x00, 0x00, 0x00, 0x30, 0x3f, 0x00, 0x00, 0x01, 0x00, 0x00, 0x00
        /*004c*/ 	.byte	0xe0, 0x40, 0x00, 0x00, 0x01, 0x00, 0x00, 0x00, 0xf0, 0x40, 0x00, 0x00


	//----- nvinfo : EIATTR_MERCURY_ISA_VERSION
	.align		4
.L_1045:
        /*0058*/ 	.byte	0x03, 0x5f
        /*005a*/ 	.short	0x0000


	//----- nvinfo : EIATTR_INT_WARP_WIDE_INSTR_OFFSETS
	.align		4
        /*005c*/ 	.byte	0x04, 0x31
        /*005e*/ 	.short	(.L_1047 - .L_1046)


	//   ....[0]....
.L_1046:
        /*0060*/ 	.word	0x00004e00


	//   ....[1]....
        /*0064*/ 	.word	0x00006500


	//   ....[2]....
        /*0068*/ 	.word	0x00009370


	//----- nvinfo : EIATTR_COOP_GROUP_MASK_REGIDS
	.align		4
.L_1047:
        /*006c*/ 	.byte	0x04, 0x29
        /*006e*/ 	.short	(.L_1049 - .L_1048)


	//   ....[0]....
.L_1048:
        /*0070*/ 	.word	0xffffffff


	//   ....[1]....
        /*0074*/ 	.word	0xffffffff


	//   ....[2]....
        /*0078*/ 	.word	0xffffffff


	//   ....[3]....
        /*007c*/ 	.word	0xffffffff


	//   ....[4]....
        /*0080*/ 	.word	0xffffffff


	//   ....[5]....
        /*0084*/ 	.word	0xffffffff


	//   ....[6]....
        /*0088*/ 	.word	0xffffffff


	//   ....[7]....
        /*008c*/ 	.word	0xffffffff


	//   ....[8]....
        /*0090*/ 	.word	0xffffffff


	//   ....[9]....
        /*0094*/ 	.word	0xffffffff


	//----- nvinfo : EIATTR_COOP_GROUP_INSTR_OFFSETS
	.align		4
.L_1049:
        /*0098*/ 	.byte	0x04, 0x28
        /*009a*/ 	.short	(.L_1051 - .L_1050)


	//   ....[0]....
.L_1050:
        /*009c*/ 	.word	0x00003fb0


	//   ....[1]....
        /*00a0*/ 	.word	0x00003fc0


	//   ....[2]....
        /*00a4*/ 	.word	0x00004010


	//   ....[3]....
        /*00a8*/ 	.word	0x00004020


	//   ....[4]....
        /*00ac*/ 	.word	0x00004050


	//   ....[5]....
        /*00b0*/ 	.word	0x00004070


	//   ....[6]....
        /*00b4*/ 	.word	0x000040d0


	//   ....[7]....
        /*00b8*/ 	.word	0x00004100


	//   ....[8]....
        /*00bc*/ 	.word	0x00004150


	//   ....[9]....
        /*00c0*/ 	.word	0x00004170


	//----- nvinfo : EIATTR_EXIT_INSTR_OFFSETS
	.align		4
.L_1051:
        /*00c4*/ 	.byte	0x04, 0x1c
        /*00c6*/ 	.short	(.L_1053 - .L_1052)


	//   ....[0]....
.L_1052:
        /*00c8*/ 	.word	0x00009440


	//   ....[1]....
        /*00cc*/ 	.word	0x00009580


	//   ....[2]....
        /*00d0*/ 	.word	0x00009800


	//----- nvinfo : EIATTR_MAX_THREADS
	.align		4
.L_1053:
        /*00d4*/ 	.byte	0x04, 0x05
        /*00d6*/ 	.short	(.L_1055 - .L_1054)
.L_1054:
        /*00d8*/ 	.word	0x00000280
        /*00dc*/ 	.word	0x00000001
        /*00e0*/ 	.word	0x00000001


	//----- nvinfo : EIATTR_CRS_STACK_SIZE
	.align		4
.L_1055:
        /*00e4*/ 	.byte	0x04, 0x1e
        /*00e6*/ 	.short	(.L_1057 - .L_1056)
.L_1056:
        /*00e8*/ 	.word	0x00000000
.L_1057:


//--------------------- .nv.info._Z35group_norm_nhwc_bwd_one_pass_kernelI11Fp32IOBf16WLi512ELi80ELi640EEv26Group_norm_nhwc_bwd_params --------------------------
	.section	.nv.info._Z35group_norm_nhwc_bwd_one_pass_kernelI11Fp32IOBf16WLi512ELi80ELi640EEv26Group_norm_nhwc_bwd_params,"",@"SHT_CUDA_INFO"
	.sectionflags	@""
	.align	4


	//----- nvinfo : EIATTR_CUDA_API_VERSION
	.align		4
        /*0000*/ 	.byte	0x04, 0x37
        /*0002*/ 	.short	(.L_1059 - .L_1058)
.L_1058:
        /*0004*/ 	.word	0x00000082


	//----- nvinfo : EIATTR_SW2861232_WAR
	.align		4
.L_1059:
        /*0008*/ 	.byte	0x01, 0x35
	.zero		2


	//----- nvinfo : EIATTR_PARAM_CBANK
	.align		4
        /*000c*/ 	.byte	0x04, 0x0a
        /*000e*/ 	.short	(.L_1061 - .L_1060)
	.align		4
.L_1060:
        /*0010*/ 	.word	index@(.nv.constant0._Z35group_norm_nhwc_bwd_one_pass_kernelI11Fp32IOBf16WLi512ELi80ELi640EEv26Group_norm_nhwc_bwd_params)
        /*0014*/ 	.short	0x0160
        /*0016*/ 	.short	0x00b8


	//----- nvinfo : EIATTR_CBANK_PARAM_SIZE
	.align		4
.L_1061:
        /*0018*/ 	.byte	0x03, 0x19
        /*001a*/ 	.short	0x00b8


	//----- nvinfo : EIATTR_KPARAM_INFO
	.align		4
        /*001c*/ 	.byte	0x04, 0x17
        /*001e*/ 	.short	(.L_1063 - .L_1062)
.L_1062:
        /*0020*/ 	.word	0x00000000
        /*0024*/ 	.short	0x0000
        /*0026*/ 	.short	0x0000
        /*0028*/ 	.byte	0x00, 0xf0, 0xe1, 0x02


	//----- nvinfo : EIATTR_MAXREG_COUNT
	.align		4
.L_1063:
        /*002c*/ 	.byte	0x03, 0x1b
        /*002e*/ 	.short	0x0060


	//----- nvinfo : EIATTR_NUM_BARRIERS
	.align		4
        /*0030*/ 	.byte	0x02, 0x4c
        /*0032*/ 	.byte	0x01
	.zero		1


	//----- nvinfo : EIATTR_ANNOTATIONS
	.align		4
        /*0034*/ 	.byte	0x04, 0x55
        /*0036*/ 	.short	(.L_1065 - .L_1064)


	//   ....[0]....
.L_1064:
        /* <DEDUP_REMOVED lines=352> */
        /*162c*/ 	.byte	0x90, 0x23, 0x01, 0x00


	//----- nvinfo : EIATTR_MERCURY_ISA_VERSION
	.align		4
.L_1065:
        /*1630*/ 	.byte	0x03, 0x5f
        /*1632*/ 	.short	0x0000


	//----- nvinfo : EIATTR_INT_WARP_WIDE_INSTR_OFFSETS
	.align		4
        /*1634*/ 	.byte	0x04, 0x31
        /*1636*/ 	.short	(.L_1067 - .L_1066)


	//   ....[0]....
.L_1066:
        /*1638*/ 	.word	0x0000a0f0


	//   ....[1]....
        /*163c*/ 	.word	0x0000b770


	//   ....[2]....
        /*1640*/ 	.word	0x000125e0


	//----- nvinfo : EIATTR_COOP_GROUP_MASK_REGIDS
	.align		4
.L_1067:
        /*1644*/ 	.byte	0x04, 0x29
        /*1646*/ 	.short	(.L_1069 - .L_1068)


	//   ....[0]....
.L_1068:
        /*1648*/ 	.word	0xffffffff


	//   ....[1]....
        /*164c*/ 	.word	0xffffffff


	//   ....[2]....
        /*1650*/ 	.word	0xffffffff


	//   ....[3]....
        /*1654*/ 	.word	0xffffffff


	//   ....[4]....
        /*1658*/ 	.word	0xffffffff


	//   ....[5]....
        /*165c*/ 	.word	0xffffffff


	//   ....[6]....
        /*1660*/ 	.word	0xffffffff


	//   ....[7]....
        /*1664*/ 	.word	0xffffffff


	//   ....[8]....
        /*1668*/ 	.word	0xffffffff


	//   ....[9]....
        /*166c*/ 	.word	0xffffffff


	//----- nvinfo : EIATTR_COOP_GROUP_INSTR_OFFSETS
	.align		4
.L_1069:
        /*1670*/ 	.byte	0x04, 0x28
        /*1672*/ 	.short	(.L_1071 - .L_1070)


	//   ....[0]....
.L_1070:
        /*1674*/ 	.word	0x00009210


	//   ....[1]....
        /*1678*/ 	.word	0x00009220


	//   ....[2]....
        /*167c*/ 	.word	0x00009240


	//   ....[3]....
        /*1680*/ 	.word	0x00009270


	//   ....[4]....
        /*1684*/ 	.word	0x00009290


	//   ....[5]....
        /*1688*/ 	.word	0x000092c0


	//   ....[6]....
        /*168c*/ 	.word	0x000092e0


	//   ....[7]....
        /*1690*/ 	.word	0x00009340


	//   ....[8]....
        /*1694*/ 	.word	0x00009440


	//   ....[9]....
        /*1698*/ 	.word	0x00009450


	//----- nvinfo : EIATTR_EXIT_INSTR_OFFSETS
	.align		4
.L_1071:
        /*169c*/ 	.byte	0x04, 0x1c
        /*169e*/ 	.short	(.L_1073 - .L_1072)


	//   ....[0]....
.L_1072:
        /*16a0*/ 	.word	0x000126b0


	//   ....[1]....
        /*16a4*/ 	.word	0x000127f0


	//   ....[2]....
        /*16a8*/ 	.word	0x00012a60


	//----- nvinfo : EIATTR_MAX_THREADS
	.align		4
.L_1073:
        /*16ac*/ 	.byte	0x04, 0x05
        /*16ae*/ 	.short	(.L_1075 - .L_1074)
.L_1074:
        /*16b0*/ 	.word	0x00000280
        /*16b4*/ 	.word	0x00000001
        /*16b8*/ 	.word	0x00000001


	//----- nvinfo : EIATTR_CRS_STACK_SIZE
	.align		4
.L_1075:
        /*16bc*/ 	.byte	0x04, 0x1e
        /*16be*/ 	.short	(.L_1077 - .L_1076)
.L_1076:
        /*16c0*/ 	.word	0x00000000
.L_1077:


//--------------------- .nv.info._Z35group_norm_nhwc_bwd_one_pass_kernelI11Fp32IOFp16WLi64ELi80ELi640EEv26Group_norm_nhwc_bwd_params --------------------------
	.section	.nv.info._Z35group_norm_nhwc_bwd_one_pass_kernelI11Fp32IOFp16WLi64ELi80ELi640EEv26Group_norm_nhwc_bwd_params,"",@"SHT_CUDA_INFO"
	.sectionflags	@""
	.align	4


	//----- nvinfo : EIATTR_CUDA_API_VERSION
	.align		4
        /*0000*/ 	.byte	0x04, 0x37
        /*0002*/ 	.short	(.L_1079 - .L_1078)
.L_1078:
        /*0004*/ 	.word	0x00000082


	//----- nvinfo : EIATTR_SW2861232_WAR
	.align		4
.L_1079:
        /*0008*/ 	.byte	0x01, 0x35
	.zero		2


	//----- nvinfo : EIATTR_PARAM_CBANK
	.align		4
        /*000c*/ 	.byte	0x04, 0x0a
        /*000e*/ 	.short	(.L_1081 - .L_1080)
	.align		4
.L_1080:
        /*0010*/ 	.word	index@(.nv.constant0._Z35group_norm_nhwc_bwd_one_pass_kernelI11Fp32IOFp16WLi64ELi80ELi640EEv26Group_norm_nhwc_bwd_params)
        /*0014*/ 	.short	0x0160
        /*0016*/ 	.short	0x00b8


	//----- nvinfo : EIATTR_CBANK_PARAM_SIZE
	.align		4
.L_1081:
        /*0018*/ 	.byte	0x03, 0x19
        /*001a*/ 	.short	0x00b8


	//----- nvinfo : EIATTR_KPARAM_INFO
	.align		4
        /*001c*/ 	.byte	0x04, 0x17
        /*001e*/ 	.short	(.L_1083 - .L_1082)
.L_1082:
        /*0020*/ 	.word	0x00000000
        /*0024*/ 	.short	0x0000
        /*0026*/ 	.short	0x0000
        /*0028*/ 	.byte	0x00, 0xf0, 0xe1, 0x02


	//----- nvinfo : EIATTR_MAXREG_COUNT
	.align		4
.L_1083:
        /*002c*/ 	.byte	0x03, 0x1b
        /*002e*/ 	.short	0x0060


	//----- nvinfo : EIATTR_NUM_BARRIERS
	.align		4
        /*0030*/ 	.byte	0x02, 0x4c
        /*0032*/ 	.byte	0x01
	.zero		1


	//----- nvinfo : EIATTR_MERCURY_ISA_VERSION
	.align		4
        /*0034*/ 	.byte	0x03, 0x5f
        /*0036*/ 	.short	0x0000


	//----- nvinfo : EIATTR_INT_WARP_WIDE_INSTR_OFFSETS
	.align		4
        /*0038*/ 	.byte	0x04, 0x31
        /*003a*/ 	.short	(.L_1085 - .L_1084)


	//   ....[0]....
.L_1084:
        /*003c*/ 	.word	0x000021a0


	//   ....[1]....
        /*0040*/ 	.word	0x00003e30


	//----- nvinfo : EIATTR_COOP_GROUP_MASK_REGIDS
	.align		4
.L_1085:
        /*0044*/ 	.byte	0x04, 0x29
        /*0046*/ 	.short	(.L_1087 - .L_1086)


	//   ....[0]....
.L_1086:
        /*0048*/ 	.word	0xffffffff


	//   ....[1]....
        /*004c*/ 	.word	0xffffffff


	//   ....[2]....
        /*0050*/ 	.word	0xffffffff


	//   ....[3]....
        /*0054*/ 	.word	0xffffffff


	//   ....[4]....
        /*0058*/ 	.word	0xffffffff


	//   ....[5]....
        /*005c*/ 	.word	0xffffffff


	//   ....[6]....
        /*0060*/ 	.word	0xffffffff


	//   ....[7]....
        /*0064*/ 	.word	0xffffffff


	//   ....[8]....
        /*0068*/ 	.word	0xffffffff


	//   ....[9]....
        /*006c*/ 	.word	0xffffffff


	//----- nvinfo : EIATTR_COOP_GROUP_INSTR_OFFSETS
	.align		4
.L_1087:
        /*0070*/ 	.byte	0x04, 0x28
        /*0072*/ 	.short	(.L_1089 - .L_1088)


	//   ....[0]....
.L_1088:
        /*0074*/ 	.word	0x00001530


	//   ....[1]....
        /*0078*/ 	.word	0x00001560


	//   ....[2]....
        /*007c*/ 	.word	0x000015a0


	//   ....[3]....
        /*0080*/ 	.word	0x000015c0


	//   ....[4]....
        /*0084*/ 	.word	0x000015f0


	//   ....[5]....
        /*0088*/ 	.word	0x00001610


	//   ....[6]....
        /*008c*/ 	.word	0x00001640


	//   ....[7]....
        /*0090*/ 	.word	0x00001660


	//   ....[8]....
        /*0094*/ 	.word	0x00001690


	//   ....[9]....
        /*0098*/ 	.word	0x000016c0


	//----- nvinfo : EIATTR_EXIT_INSTR_OFFSETS
	.align		4
.L_1089:
        /*009c*/ 	.byte	0x04, 0x1c
        /*009e*/ 	.short	(.L_1091 - .L_1090)


	//   ....[0]....
.L_1090:
        /*00a0*/ 	.word	0x00003f00


	//   ....[1]....
        /*00a4*/ 	.word	0x00004040


	//   ....[2]....
        /*00a8*/ 	.word	0x000042c0


	//----- nvinfo : EIATTR_MAX_THREADS
	.align		4
.L_1091:
        /*00ac*/ 	.byte	0x04, 0x05
        /*00ae*/ 	.short	(.L_1093 - .L_1092)
.L_1092:
        /*00b0*/ 	.word	0x00000280
        /*00b4*/ 	.word	0x00000001
        /*00b8*/ 	.word	0x00000001


	//----- nvinfo : EIATTR_CRS_STACK_SIZE
	.align		4
.L_1093:
        /*00bc*/ 	.byte	0x04, 0x1e
        /*00be*/ 	.short	(.L_1095 - .L_1094)
.L_1094:
        /*00c0*/ 	.word	0x00000000
.L_1095:


//--------------------- .nv.info._Z35group_norm_nhwc_bwd_one_pass_kernelI11Fp32IOFp16WLi128ELi80ELi640EEv26Group_norm_nhwc_bwd_params --------------------------
	.section	.nv.info._Z35group_norm_nhwc_bwd_one_pass_kernelI11Fp32IOFp16WLi128ELi80ELi640EEv26Group_norm_nhwc_bwd_params,"",@"SHT_CUDA_INFO"
	.sectionflags	@""
	.align	4


	//----- nvinfo : EIATTR_CUDA_API_VERSION
	.align		4
        /*0000*/ 	.byte	0x04, 0x37
        /*0002*/ 	.short	(.L_1097 - .L_1096)
.L_1096:
        /*0004*/ 	.word	0x00000082


	//----- nvinfo : EIATTR_SW2861232_WAR
	.align		4
.L_1097:
        /*0008*/ 	.byte	0x01, 0x35
	.zero		2


	//----- nvinfo : EIATTR_PARAM_CBANK
	.align		4
        /*000c*/ 	.byte	0x04, 0x0a
        /*000e*/ 	.short	(.L_1099 - .L_1098)
	.align		4
.L_1098:
        /*0010*/ 	.word	index@(.nv.constant0._Z35group_norm_nhwc_bwd_one_pass_kernelI11Fp32IOFp16WLi128ELi80ELi640EEv26Group_norm_nhwc_bwd_params)
        /*0014*/ 	.short	0x0160
        /*0016*/ 	.short	0x00b8


	//----- nvinfo : EIATTR_CBANK_PARAM_SIZE
	.align		4
.L_1099:
        /*0018*/ 	.byte	0x03, 0x19
        /*001a*/ 	.short	0x00b8


	//----- nvinfo : EIATTR_KPARAM_INFO
	.align		4
        /*001c*/ 	.byte	0x04, 0x17
        /*001e*/ 	.short	(.L_1101 - .L_1100)
.L_1100:
        /*0020*/ 	.word	0x00000000
        /*0024*/ 	.short	0x0000
        /*0026*/ 	.short	0x0000
        /*0028*/ 	.byte	0x00, 0xf0, 0xe1, 0x02


	//----- nvinfo : EIATTR_MAXREG_COUNT
	.align		4
.L_1101:
        /*002c*/ 	.byte	0x03, 0x1b
        /*002e*/ 	.short	0x0060


	//----- nvinfo : EIATTR_NUM_BARRIERS
	.align		4
        /*0030*/ 	.byte	0x02, 0x4c
        /*0032*/ 	.byte	0x01
	.zero		1


	//----- nvinfo : EIATTR_MERCURY_ISA_VERSION
	.align		4
        /*0034*/ 	.byte	0x03, 0x5f
        /*0036*/ 	.short	0x0000


	//----- nvinfo : EIATTR_INT_WARP_WIDE_INSTR_OFFSETS
	.align		4
        /*0038*/ 	.byte	0x04, 0x31
        /*003a*/ 	.short	(.L_1103 - .L_1102)


	//   ....[0]....
.L_1102:
        /*003c*/ 	.word	0x00002ee0


	//   ....[1]....
        /*0040*/ 	.word	0x00005540


	//----- nvinfo : EIATTR_COOP_GROUP_MASK_REGIDS
	.align		4
.L_1103:
        /*0044*/ 	.byte	0x04, 0x29
        /*0046*/ 	.short	(.L_1105 - .L_1104)


	//   ....[0]....
.L_1104:
        /*0048*/ 	.word	0xffffffff


	//   ....[1]....
        /*004c*/ 	.word	0xffffffff


	//   ....[2]....
        /*0050*/ 	.word	0xffffffff


	//   ....[3]....
        /*0054*/ 	.word	0xffffffff


	//   ....[4]....
        /*0058*/ 	.word	0xffffffff


	//   ....[5]....
        /*005c*/ 	.word	0xffffffff


	//   ....[6]....
        /*0060*/ 	.word	0xffffffff


	//   ....[7]....
        /*0064*/ 	.word	0xffffffff


	//   ....[8]....
        /*0068*/ 	.word	0xffffffff


	//   ....[9]....
        /*006c*/ 	.word	0xffffffff


	//----- nvinfo : EIATTR_COOP_GROUP_INSTR_OFFSETS
	.align		4
.L_1105:
        /*0070*/ 	.byte	0x04, 0x28
        /*0072*/ 	.short	(.L_1107 - .L_1106)


	//   ....[0]....
.L_1106:
        /*0074*/ 	.word	0x000020f0


	//   ....[1]....
        /*0078*/ 	.word	0x00002120


	//   ....[2]....
        /*007c*/ 	.word	0x00002210


	//   ....[3]....
        /*0080*/ 	.word	0x00002240


	//   ....[4]....
        /*0084*/ 	.word	0x00002320


	//   ....[5]....
        /*0088*/ 	.word	0x00002350


	//   ....[6]....
        /*008c*/ 	.word	0x000023d0


	//   ....[7]....
        /*0090*/ 	.word	0x000023e0


	//   ....[8]....
        /*0094*/ 	.word	0x00002410


	//   ....[9]....
        /*0098*/ 	.word	0x00002430


	//----- nvinfo : EIATTR_EXIT_INSTR_OFFSETS
	.align		4
.L_1107:
        /*009c*/ 	.byte	0x04, 0x1c
        /*009e*/ 	.short	(.L_1109 - .L_1108)


	//   ....[0]....
.L_1108:
        /*00a0*/ 	.word	0x00005610


	//   ....[1]....
        /*00a4*/ 	.word	0x00005750


	//   ....[2]....
        /*00a8*/ 	.word	0x000059d0


	//----- nvinfo : EIATTR_MAX_THREADS
	.align		4
.L_1109:
        /*00ac*/ 	.byte	0x04, 0x05
        /*00ae*/ 	.short	(.L_1111 - .L_1110)
.L_1110:
        /*00b0*/ 	.word	0x00000280
        /*00b4*/ 	.word	0x00000001
        /*00b8*/ 	.word	0x00000001


	//----- nvinfo : EIATTR_CRS_STACK_SIZE
	.align		4
.L_1111:
        /*00bc*/ 	.byte	0x04, 0x1e
        /*00be*/ 	.short	(.L_1113 - .L_1112)
.L_1112:
        /*00c0*/ 	.word	0x00000000
.L_1113:


//--------------------- .nv.info._Z35group_norm_nhwc_bwd_one_pass_kernelI11Fp32IOFp16WLi256ELi80ELi640EEv26Group_norm_nhwc_bwd_params --------------------------
	.section	.nv.info._Z35group_norm_nhwc_bwd_one_pass_kernelI11Fp32IOFp16WLi256ELi80ELi640EEv26Group_norm_nhwc_bwd_params,"",@"SHT_CUDA_INFO"
	.sectionflags	@""
	.align	4


	//----- nvinfo : EIATTR_CUDA_API_VERSION
	.align		4
        /*0000*/ 	.byte	0x04, 0x37
        /*0002*/ 	.short	(.L_1115 - .L_1114)
.L_1114:
        /*0004*/ 	.word	0x00000082


	//----- nvinfo : EIATTR_SW2861232_WAR
	.align		4
.L_1115:
        /*0008*/ 	.byte	0x01, 0x35
	.zero		2


	//----- nvinfo : EIATTR_PARAM_CBANK
	.align		4
        /*000c*/ 	.byte	0x04, 0x0a
        /*000e*/ 	.short	(.L_1117 - .L_1116)
	.align		4
.L_1116:
        /*0010*/ 	.word	index@(.nv.constant0._Z35group_norm_nhwc_bwd_one_pass_kernelI11Fp32IOFp16WLi256ELi80ELi640EEv26Group_norm_nhwc_bwd_params)
        /*0014*/ 	.short	0x0160
        /*0016*/ 	.short	0x00b8


	//----- nvinfo : EIATTR_CBANK_PARAM_SIZE
	.align		4
.L_1117:
        /*0018*/ 	.byte	0x03, 0x19
        /*001a*/ 	.short	0x00b8


	//----- nvinfo : EIATTR_KPARAM_INFO
	.align		4
        /*001c*/ 	.byte	0x04, 0x17
        /*001e*/ 	.short	(.L_1119 - .L_1118)
.L_1118:
        /*0020*/ 	.word	0x00000000
        /*0024*/ 	.short	0x0000
        /*0026*/ 	.short	0x0000
        /*0028*/ 	.byte	0x00, 0xf0, 0xe1, 0x02


	//----- nvinfo : EIATTR_MAXREG_COUNT
	.align		4
.L_1119:
        /*002c*/ 	.byte	0x03, 0x1b
        /*002e*/ 	.short	0x0060


	//----- nvinfo : EIATTR_NUM_BARRIERS
	.align		4
        /*0030*/ 	.byte	0x02, 0x4c
        /*0032*/ 	.byte	0x01
	.zero		1


	//----- nvinfo : EIATTR_ANNOTATIONS
	.align		4
        /*0034*/ 	.byte	0x04, 0x55
        /*0036*/ 	.short	(.L_1121 - .L_1120)


	//   ....[0]....
.L_1120:
        /*0038*/ 	.word	0x00000001
        /*003c*/ 	.byte	0xd0, 0x01, 0x00, 0x00, 0x01, 0x00, 0x00, 0x00, 0x30, 0x3f, 0x00, 0x00, 0x01, 0x00, 0x00, 0x00
        /*004c*/ 	.byte	0xe0, 0x40, 0x00, 0x00, 0x01, 0x00, 0x00, 0x00, 0xf0, 0x40, 0x00, 0x00


	//----- nvinfo : EIATTR_MERCURY_ISA_VERSION
	.align		4
.L_1121:
        /*0058*/ 	.byte	0x03, 0x5f
        /*005a*/ 	.short	0x0000


	//----- nvinfo : EIATTR_INT_WARP_WIDE_INSTR_OFFSETS
	.align		4
        /*005c*/ 	.byte	0x04, 0x31
        /*005e*/ 	.short	(.L_1123 - .L_1122)


	//   ....[0]....
.L_1122:
        /*0060*/ 	.word	0x00004e00


	//   ....[1]....
        /*0064*/ 	.word	0x00006500


	//   ....[2]....
        /*0068*/ 	.word	0x00009370


	//----- nvinfo : EIATTR_COOP_GROUP_MASK_REGIDS
	.align		4
.L_1123:
        /*006c*/ 	.byte	0x04, 0x29
        /*006e*/ 	.short	(.L_1125 - .L_1124)


	//   ....[0]....
.L_1124:
        /*0070*/ 	.word	0xffffffff


	//   ....[1]....
        /*0074*/ 	.word	0xffffffff


	//   ....[2]....
        /*0078*/ 	.word	0xffffffff


	//   ....[3]....
        /*007c*/ 	.word	0xffffffff


	//   ....[4]....
        /*0080*/ 	.word	0xffffffff


	//   ....[5]....
        /*0084*/ 	.word	0xffffffff


	//   ....[6]....
        /*0088*/ 	.word	0xffffffff


	//   ....[7]....
        /*008c*/ 	.word	0xffffffff


	//   ....[8]....
        /*0090*/ 	.word	0xffffffff


	//   ....[9]....
        /*0094*/ 	.word	0xffffffff


	//----- nvinfo : EIATTR_COOP_GROUP_INSTR_OFFSETS
	.align		4
.L_1125:
        /*0098*/ 	.byte	0x04, 0x28
        /*009a*/ 	.short	(.L_1127 - .L_1126)


	//   ....[0]....
.L_1126:
        /*009c*/ 	.word	0x00003fb0


	//   ....[1]....
        /*00a0*/ 	.word	0x00003fc0


	//   ....[2]....
        /*00a4*/ 	.word	0x00004010


	//   ....[3]....
        /*00a8*/ 	.word	0x00004020


	//   ....[4]....
        /*00ac*/ 	.word	0x00004050


	//   ....[5]....
        /*00b0*/ 	.word	0x00004070


	//   ....[6]....
        /*00b4*/ 	.word	0x000040d0


	//   ....[7]....
        /*00b8*/ 	.word	0x00004100


	//   ....[8]....
        /*00bc*/ 	.word	0x00004150


	//   ....[9]....
        /*00c0*/ 	.word	0x00004170


	//----- nvinfo : EIATTR_EXIT_INSTR_OFFSETS
	.align		4
.L_1127:
        /*00c4*/ 	.byte	0x04, 0x1c
        /*00c6*/ 	.short	(.L_1129 - .L_1128)


	//   ....[0]....
.L_1128:
        /*00c8*/ 	.word	0x00009440


	//   ....[1]....
        /*00cc*/ 	.word	0x00009580


	//   ....[2]....
        /*00d0*/ 	.word	0x00009800


	//----- nvinfo : EIATTR_MAX_THREADS
	.align		4
.L_1129:
        /*00d4*/ 	.byte	0x04, 0x05
        /*00d6*/ 	.short	(.L_1131 - .L_1130)
.L_1130:
        /*00d8*/ 	.word	0x00000280
        /*00dc*/ 	.word	0x00000001
        /*00e0*/ 	.word	0x00000001


	//----- nvinfo : EIATTR_CRS_STACK_SIZE
	.align		4
.L_1131:
        /*00e4*/ 	.byte	0x04, 0x1e
        /*00e6*/ 	.short	(.L_1133 - .L_1132)
.L_1132:
        /*00e8*/ 	.word	0x00000000
.L_1133:


//--------------------- .nv.info._Z35group_norm_nhwc_bwd_one_pass_kernelI11Fp32IOFp16WLi512ELi80ELi640EEv26Group_norm_nhwc_bwd_params --------------------------
	.section	.nv.info._Z35group_norm_nhwc_bwd_one_pass_kernelI11Fp32IOFp16WLi512ELi80ELi640EEv26Group_norm_nhwc_bwd_params,"",@"SHT_CUDA_INFO"
	.sectionflags	@""
	.align	4


	//----- nvinfo : EIATTR_CUDA_API_VERSION
	.align		4
        /*0000*/ 	.byte	0x04, 0x37
        /*0002*/ 	.short	(.L_1135 - .L_1134)
.L_1134:
        /*0004*/ 	.word	0x00000082


	//----- nvinfo : EIATTR_SW2861232_WAR
	.align		4
.L_1135:
        /*0008*/ 	.byte	0x01, 0x35
	.zero		2


	//----- nvinfo : EIATTR_PARAM_CBANK
	.align		4
        /*000c*/ 	.byte	0x04, 0x0a
        /*000e*/ 	.short	(.L_1137 - .L_1136)
	.align		4
.L_1136:
        /*0010*/ 	.word	index@(.nv.constant0._Z35group_norm_nhwc_bwd_one_pass_kernelI11Fp32IOFp16WLi512ELi80ELi640EEv26Group_norm_nhwc_bwd_params)
        /*0014*/ 	.short	0x0160
        /*0016*/ 	.short	0x00b8


	//----- nvinfo : EIATTR_CBANK_PARAM_SIZE
	.align		4
.L_1137:
        /*0018*/ 	.byte	0x03, 0x19
        /*001a*/ 	.short	0x00b8


	//----- nvinfo : EIATTR_KPARAM_INFO
	.align		4
        /*001c*/ 	.byte	0x04, 0x17
        /*001e*/ 	.short	(.L_1139 - .L_1138)
.L_1138:
        /*0020*/ 	.word	0x00000000
        /*0024*/ 	.short	0x0000
        /*0026*/ 	.short	0x0000
        /*0028*/ 	.byte	0x00, 0xf0, 0xe1, 0x02


	//----- nvinfo : EIATTR_MAXREG_COUNT
	.align		4
.L_1139:
        /*002c*/ 	.byte	0x03, 0x1b
        /*002e*/ 	.short	0x0060


	//----- nvinfo : EIATTR_NUM_BARRIERS
	.align		4
        /*0030*/ 	.byte	0x02, 0x4c
        /*0032*/ 	.byte	0x01
	.zero		1


	//----- nvinfo : EIATTR_ANNOTATIONS
	.align		4
        /*0034*/ 	.byte	0x04, 0x55
        /*0036*/ 	.short	(.L_1141 - .L_1140)


	//   ....[0]....
.L_1140:
        /* <DEDUP_REMOVED lines=353> */


	//----- nvinfo : EIATTR_MERCURY_ISA_VERSION
	.align		4
.L_1141:
        /*1630*/ 	.byte	0x03, 0x5f
        /*1632*/ 	.short	0x0000


	//----- nvinfo : EIATTR_INT_WARP_WIDE_INSTR_OFFSETS
	.align		4
        /*1634*/ 	.byte	0x04, 0x31
        /*1636*/ 	.short	(.L_1143 - .L_1142)


	//   ....[0]....
.L_1142:
        /*1638*/ 	.word	0x0000a0f0


	//   ....[1]....
        /*163c*/ 	.word	0x0000b770


	//   ....[2]....
        /*1640*/ 	.word	0x000125e0


	//----- nvinfo : EIATTR_COOP_GROUP_MASK_REGIDS
	.align		4
.L_1143:
        /*1644*/ 	.byte	0x04, 0x29
        /*1646*/ 	.short	(.L_1145 - .L_1144)


	//   ....[0]....
.L_1144:
        /*1648*/ 	.word	0xffffffff


	//   ....[1]....
        /*164c*/ 	.word	0xffffffff


	//   ....[2]....
        /*1650*/ 	.word	0xffffffff


	//   ....[3]....
        /*1654*/ 	.word	0xffffffff


	//   ....[4]....
        /*1658*/ 	.word	0xffffffff


	//   ....[5]....
        /*165c*/ 	.word	0xffffffff


	//   ....[6]....
        /*1660*/ 	.word	0xffffffff


	//   ....[7]....
        /*1664*/ 	.word	0xffffffff


	//   ....[8]....
        /*1668*/ 	.word	0xffffffff


	//   ....[9]....
        /*166c*/ 	.word	0xffffffff


	//----- nvinfo : EIATTR_COOP_GROUP_INSTR_OFFSETS
	.align		4
.L_1145:
        /*1670*/ 	.byte	0x04, 0x28
        /*1672*/ 	.short	(.L_1147 - .L_1146)


	//   ....[0]....
.L_1146:
        /*1674*/ 	.word	0x00009210


	//   ....[1]....
        /*1678*/ 	.word	0x00009220


	//   ....[2]....
        /*167c*/ 	.word	0x00009240


	//   ....[3]....
        /*1680*/ 	.word	0x00009270


	//   ....[4]....
        /*1684*/ 	.word	0x00009290


	//   ....[5]....
        /*1688*/ 	.word	0x000092c0


	//   ....[6]....
        /*168c*/ 	.word	0x000092e0


	//   ....[7]....
        /*1690*/ 	.word	0x00009340


	//   ....[8]....
        /*1694*/ 	.word	0x00009440


	//   ....[9]....
        /*1698*/ 	.word	0x00009450


	//----- nvinfo : EIATTR_EXIT_INSTR_OFFSETS
	.align		4
.L_1147:
        /*169c*/ 	.byte	0x04, 0x1c
        /*169e*/ 	.short	(.L_1149 - .L_1148)


	//   ....[0]....
.L_1148:
        /*16a0*/ 	.word	0x000126b0


	//   ....[1]....
        /*16a4*/ 	.word	0x000127f0


	//   ....[2]....
        /*16a8*/ 	.word	0x00012a60


	//----- nvinfo : EIATTR_MAX_THREADS
	.align		4
.L_1149:
        /*16ac*/ 	.byte	0x04, 0x05
        /*16ae*/ 	.short	(.L_1151 - .L_1150)
.L_1150:
        /*16b0*/ 	.word	0x00000280
        /*16b4*/ 	.word	0x00000001
        /*16b8*/ 	.word	0x00000001


	//----- nvinfo : EIATTR_CRS_STACK_SIZE
	.align		4
.L_1151:
        /*16bc*/ 	.byte	0x04, 0x1e
        /*16be*/ 	.short	(.L_1153 - .L_1152)
.L_1152:
        /*16c0*/ 	.word	0x00000000
.L_1153:


//--------------------- .nv.info._Z35group_norm_nhwc_fwd_one_pass_kernelI11Bf16IOFp32WLi64ELi80ELi640EEv26Group_norm_nhwc_fwd_params --------------------------
	.section	.nv.info._Z35group_norm_nhwc_fwd_one_pass_kernelI11Bf16IOFp32WLi64ELi80ELi640EEv26Group_norm_nhwc_fwd_params,"",@"SHT_CUDA_INFO"
	.sectionflags	@""
	.align	4


	//----- nvinfo : EIATTR_CUDA_API_VERSION
	.align		4
        /*0000*/ 	.byte	0x04, 0x37
        /*0002*/ 	.short	(.L_1155 - .L_1154)
.L_1154:
        /*0004*/ 	.word	0x00000082


	//----- nvinfo : EIATTR_SW2861232_WAR
	.align		4
.L_1155:
        /*0008*/ 	.byte	0x01, 0x35
	.zero		2


	//----- nvinfo : EIATTR_PARAM_CBANK
	.align		4
        /*000c*/ 	.byte	0x04, 0x0a
        /*000e*/ 	.short	(.L_1157 - .L_1156)
	.align		4
.L_1156:
        /*0010*/ 	.word	index@(.nv.constant0._Z35group_norm_nhwc_fwd_one_pass_kernelI11Bf16IOFp32WLi64ELi80ELi640EEv26Group_norm_nhwc_fwd_params)
        /*0014*/ 	.short	0x0160
        /*0016*/ 	.short	0x00a0


	//----- nvinfo : EIATTR_CBANK_PARAM_SIZE
	.align		4
.L_1157:
        /*0018*/ 	.byte	0x03, 0x19
        /*001a*/ 	.short	0x00a0


	//----- nvinfo : EIATTR_KPARAM_INFO
	.align		4
        /*001c*/ 	.byte	0x04, 0x17
        /*001e*/ 	.short	(.L_1159 - .L_1158)
.L_1158:
        /*0020*/ 	.word	0x00000000
        /*0024*/ 	.short	0x0000
        /*0026*/ 	.short	0x0000
        /*0028*/ 	.byte	0x00, 0xf0, 0x81, 0x02


	//----- nvinfo : EIATTR_MAXREG_COUNT
	.align		4
.L_1159:
        /*002c*/ 	.byte	0x03, 0x1b
        /*002e*/ 	.short	0x0060


	//----- nvinfo : EIATTR_NUM_BARRIERS
	.align		4
        /*0030*/ 	.byte	0x02, 0x4c
        /*0032*/ 	.byte	0x01
	.zero		1


	//----- nvinfo : EIATTR_MERCURY_ISA_VERSION
	.align		4
        /*0034*/ 	.byte	0x03, 0x5f
        /*0036*/ 	.short	0x0000


	//----- nvinfo : EIATTR_COOP_GROUP_MASK_REGIDS
	.align		4
        /*0038*/ 	.byte	0x04, 0x29
        /*003a*/ 	.short	(.L_1161 - .L_1160)


	//   ....[0]....
.L_1160:
        /*003c*/ 	.word	0xffffffff


	//   ....[1]....
        /*0040*/ 	.word	0xffffffff


	//   ....[2]....
        /*0044*/ 	.word	0xffffffff


	//   ....[3]....
        /*0048*/ 	.word	0xffffffff


	//   ....[4]....
        /*004c*/ 	.word	0xffffffff


	//   ....[5]....
        /*0050*/ 	.word	0xffffffff


	//   ....[6]....
        /*0054*/ 	.word	0xffffffff


	//   ....[7]....
        /*0058*/ 	.word	0xffffffff


	//   ....[8]....
        /*005c*/ 	.word	0xffffffff


	//   ....[9]....
        /*0060*/ 	.word	0xffffffff


	//----- nvinfo : EIATTR_COOP_GROUP_INSTR_OFFSETS
	.align		4
.L_1161:
        /*0064*/ 	.byte	0x04, 0x28
        /*0066*/ 	.short	(.L_1163 - .L_1162)


	//   ....[0]....
.L_1162:
        /*0068*/ 	.word	0x00000910


	//   ....[1]....
        /*006c*/ 	.word	0x00000920


	//   ....[2]....
        /*0070*/ 	.word	0x00000950


	//   ....[3]....
        /*0074*/ 	.word	0x00000960


	//   ....[4]....
        /*0078*/ 	.word	0x000009a0


	//   ....[5]....
        /*007c*/ 	.word	0x000009b0


	//   ....[6]....
        /*0080*/ 	.word	0x000009f0


	//   ....[7]....
        /*0084*/ 	.word	0x00000a00


	//   ....[8]....
        /*0088*/ 	.word	0x00000a40


	//   ....[9]....
        /*008c*/ 	.word	0x00000a50


	//----- nvinfo : EIATTR_EXIT_INSTR_OFFSETS
	.align		4
.L_1163:
        /*0090*/ 	.byte	0x04, 0x1c
        /*0092*/ 	.short	(.L_1165 - .L_1164)


	//   ....[0]....
.L_1164:
        /*0094*/ 	.word	0x00000060


	//   ....[1]....
        /*0098*/ 	.word	0x000021b0


	//----- nvinfo : EIATTR_MAX_THREADS
	.align		4
.L_1165:
        /*009c*/ 	.byte	0x04, 0x05
        /*009e*/ 	.short	(.L_1167 - .L_1166)
.L_1166:
        /*00a0*/ 	.word	0x00000280
        /*00a4*/ 	.word	0x00000001
        /*00a8*/ 	.word	0x00000001


	//----- nvinfo : EIATTR_CRS_STACK_SIZE
	.align		4
.L_1167:
        /*00ac*/ 	.byte	0x04, 0x1e
        /*00ae*/ 	.short	(.L_1169 - .L_1168)
.L_1168:
        /*00b0*/ 	.word	0x00000000
.L_1169:


//--------------------- .nv.info._Z35group_norm_nhwc_fwd_one_pass_kernelI11Bf16IOFp32WLi128ELi80ELi640EEv26Group_norm_nhwc_fwd_params --------------------------
	.section	.nv.info._Z35group_norm_nhwc_fwd_one_pass_kernelI11Bf16IOFp32WLi128ELi80ELi640EEv26Group_norm_nhwc_fwd_params,"",@"SHT_CUDA_INFO"
	.sectionflags	@""
	.align	4


	//----- nvinfo : EIATTR_CUDA_API_VERSION
	.align		4
        /*0000*/ 	.byte	0x04, 0x37
        /*0002*/ 	.short	(.L_1171 - .L_1170)
.L_1170:
        /*0004*/ 	.word	0x00000082


	//----- nvinfo : EIATTR_SW2861232_WAR
	.align		4
.L_1171:
        /*0008*/ 	.byte	0x01, 0x35
	.zero		2


	//----- nvinfo : EIATTR_PARAM_CBANK
	.align		4
        /*000c*/ 	.byte	0x04, 0x0a
        /*000e*/ 	.short	(.L_1173 - .L_1172)
	.align		4
.L_1172:
        /*0010*/ 	.word	index@(.nv.constant0._Z35group_norm_nhwc_fwd_one_pass_kernelI11Bf16IOFp32WLi128ELi80ELi640EEv26Group_norm_nhwc_fwd_params)
        /*0014*/ 	.short	0x0160
        /*0016*/ 	.short	0x00a0


	//----- nvinfo : EIATTR_CBANK_PARAM_SIZE
	.align		4
.L_1173:
        /*0018*/ 	.byte	0x03, 0x19
        /*001a*/ 	.short	0x00a0


	//----- nvinfo : EIATTR_KPARAM_INFO
	.align		4
        /*001c*/ 	.byte	0x04, 0x17
        /*001e*/ 	.short	(.L_1175 - .L_1174)
.L_1174:
        /*0020*/ 	.word	0x00000000
        /*0024*/ 	.short	0x0000
        /*0026*/ 	.short	0x0000
        /*0028*/ 	.byte	0x00, 0xf0, 0x81, 0x02


	//----- nvinfo : EIATTR_MAXREG_COUNT
	.align		4
.L_1175:
        /*002c*/ 	.byte	0x03, 0x1b
        /*002e*/ 	.short	0x0060


	//----- nvinfo : EIATTR_NUM_BARRIERS
	.align		4
        /*0030*/ 	.byte	0x02, 0x4c
        /*0032*/ 	.byte	0x01
	.zero		1


	//----- nvinfo : EIATTR_MERCURY_ISA_VERSION
	.align		4
        /*0034*/ 	.byte	0x03, 0x5f
        /*0036*/ 	.short	0x0000


	//----- nvinfo : EIATTR_COOP_GROUP_MASK_REGIDS
	.align		4
        /*0038*/ 	.byte	0x04, 0x29
        /*003a*/ 	.short	(.L_1177 - .L_1176)


	//   ....[0]....
.L_1176:
        /*003c*/ 	.word	0xffffffff


	//   ....[1]....
        /*0040*/ 	.word	0xffffffff


	//   ....[2]....
        /*0044*/ 	.word	0xffffffff


	//   ....[3]....
        /*0048*/ 	.word	0xffffffff


	//   ....[4]....
        /*004c*/ 	.word	0xffffffff


	//   ....[5]....
        /*0050*/ 	.word	0xffffffff


	//   ....[6]....
        /*0054*/ 	.word	0xffffffff


	//   ....[7]....
        /*0058*/ 	.word	0xffffffff


	//   ....[8]....
        /*005c*/ 	.word	0xffffffff


	//   ....[9]....
        /*0060*/ 	.word	0xffffffff


	//----- nvinfo : EIATTR_COOP_GROUP_INSTR_OFFSETS
	.align		4
.L_1177:
        /*0064*/ 	.byte	0x04, 0x28
        /*0066*/ 	.short	(.L_1179 - .L_1178)


	//   ....[0]....
.L_1178:
        /*0068*/ 	.word	0x00000e70


	//   ....[1]....
        /*006c*/ 	.word	0x00000e80


	//   ....[2]....
        /*0070*/ 	.word	0x00000eb0


	//   ....[3]....
        /*0074*/ 	.word	0x00000ec0


	//   ....[4]....
        /*0078*/ 	.word	0x00000f00


	//   ....[5]....
        /*007c*/ 	.word	0x00000f10


	//   ....[6]....
        /*0080*/ 	.word	0x00000f50


	//   ....[7]....
        /*0084*/ 	.word	0x00000f60


	//   ....[8]....
        /*0088*/ 	.word	0x00000fa0


	//   ....[9]....
        /*008c*/ 	.word	0x00000fb0


	//----- nvinfo : EIATTR_EXIT_INSTR_OFFSETS
	.align		4
.L_1179:
        /*0090*/ 	.byte	0x04, 0x1c
        /*0092*/ 	.short	(.L_1181 - .L_1180)


	//   ....[0]....
.L_1180:
        /*0094*/ 	.word	0x00000060


	//   ....[1]....
        /*0098*/ 	.word	0x00002fe0


	//----- nvinfo : EIATTR_MAX_THREADS
	.align		4
.L_1181:
        /*009c*/ 	.byte	0x04, 0x05
        /*009e*/ 	.short	(.L_1183 - .L_1182)
.L_1182:
        /*00a0*/ 	.word	0x00000280
        /*00a4*/ 	.word	0x00000001
        /*00a8*/ 	.word	0x00000001


	//----- nvinfo : EIATTR_CRS_STACK_SIZE
	.align		4
.L_1183:
        /*00ac*/ 	.byte	0x04, 0x1e
        /*00ae*/ 	.short	(.L_1185 - .L_1184)
.L_1184:
        /*00b0*/ 	.word	0x00000000
.L_1185:


//--------------------- .nv.info._Z35group_norm_nhwc_fwd_one_pass_kernelI11Bf16IOFp32WLi256ELi80ELi640EEv26Group_norm_nhwc_fwd_params --------------------------
	.section	.nv.info._Z35group_norm_nhwc_fwd_one_pass_kernelI11Bf16IOFp32WLi256ELi80ELi640EEv26Group_norm_nhwc_fwd_params,"",@"SHT_CUDA_INFO"
	.sectionflags	@""
	.align	4


	//----- nvinfo : EIATTR_CUDA_API_VERSION
	.align		4
        /*0000*/ 	.byte	0x04, 0x37
        /*0002*/ 	.short	(.L_1187 - .L_1186)
.L_1186:
        /*0004*/ 	.word	0x00000082


	//----- nvinfo : EIATTR_SW2861232_WAR
	.align		4
.L_1187:
        /*0008*/ 	.byte	0x01, 0x35
	.zero		2


	//----- nvinfo : EIATTR_PARAM_CBANK
	.align		4
        /*000c*/ 	.byte	0x04, 0x0a
        /*000e*/ 	.short	(.L_1189 - .L_1188)
	.align		4
.L_1188:
        /*0010*/ 	.word	index@(.nv.constant0._Z35group_norm_nhwc_fwd_one_pass_kernelI11Bf16IOFp32WLi256ELi80ELi640EEv26Group_norm_nhwc_fwd_params)
        /*0014*/ 	.short	0x0160
        /*0016*/ 	.short	0x00a0


	//----- nvinfo : EIATTR_CBANK_PARAM_SIZE
	.align		4
.L_1189:
        /*0018*/ 	.byte	0x03, 0x19
        /*001a*/ 	.short	0x00a0


	//----- nvinfo : EIATTR_KPARAM_INFO
	.align		4
        /*001c*/ 	.byte	0x04, 0x17
        /*001e*/ 	.short	(.L_1191 - .L_1190)
.L_1190:
        /*0020*/ 	.word	0x00000000
        /*0024*/ 	.short	0x0000
        /*0026*/ 	.short	0x0000
        /*0028*/ 	.byte	0x00, 0xf0, 0x81, 0x02


	//----- nvinfo : EIATTR_MAXREG_COUNT
	.align		4
.L_1191:
        /*002c*/ 	.byte	0x03, 0x1b
        /*002e*/ 	.short	0x0060


	//----- nvinfo : EIATTR_NUM_BARRIERS
	.align		4
        /*0030*/ 	.byte	0x02, 0x4c
        /*0032*/ 	.byte	0x01
	.zero		1


	//----- nvinfo : EIATTR_MERCURY_ISA_VERSION
	.align		4
        /*0034*/ 	.byte	0x03, 0x5f
        /*0036*/ 	.short	0x0000


	//----- nvinfo : EIATTR_COOP_GROUP_MASK_REGIDS
	.align		4
        /*0038*/ 	.byte	0x04, 0x29
        /*003a*/ 	.short	(.L_1193 - .L_1192)


	//   ....[0]....
.L_1192:
        /*003c*/ 	.word	0xffffffff


	//   ....[1]....
        /*0040*/ 	.word	0xffffffff


	//   ....[2]....
        /*0044*/ 	.word	0xffffffff


	//   ....[3]....
        /*0048*/ 	.word	0xffffffff


	//   ....[4]....
        /*004c*/ 	.word	0xffffffff


	//   ....[5]....
        /*0050*/ 	.word	0xffffffff


	//   ....[6]....
        /*0054*/ 	.word	0xffffffff


	//   ....[7]....
        /*0058*/ 	.word	0xffffffff


	//   ....[8]....
        /*005c*/ 	.word	0xffffffff


	//   ....[9]....
        /*0060*/ 	.word	0xffffffff


	//----- nvinfo : EIATTR_COOP_GROUP_INSTR_OFFSETS
	.align		4
.L_1193:
        /*0064*/ 	.byte	0x04, 0x28
        /*0066*/ 	.short	(.L_1195 - .L_1194)


	//   ....[0]....
.L_1194:
        /*0068*/ 	.word	0x00001960


	//   ....[1]....
        /*006c*/ 	.word	0x00001970


	//   ....[2]....
        /*0070*/ 	.word	0x000019a0


	//   ....[3]....
        /*0074*/ 	.word	0x000019b0


	//   ....[4]....
        /*0078*/ 	.word	0x000019f0


	//   ....[5]....
        /*007c*/ 	.word	0x00001a00


	//   ....[6]....
        /*0080*/ 	.word	0x00001a40


	//   ....[7]....
        /*0084*/ 	.word	0x00001a50


	//   ....[8]....
        /*0088*/ 	.word	0x00001a90


	//   ....[9]....
        /*008c*/ 	.word	0x00001aa0


	//----- nvinfo : EIATTR_EXIT_INSTR_OFFSETS
	.align		4
.L_1195:
        /*0090*/ 	.byte	0x04, 0x1c
        /*0092*/ 	.short	(.L_1197 - .L_1196)


	//   ....[0]....
.L_1196:
        /*0094*/ 	.word	0x00000060


	//   ....[1]....
        /*0098*/ 	.word	0x00004c20


	//----- nvinfo : EIATTR_MAX_THREADS
	.align		4
.L_1197:
        /*009c*/ 	.byte	0x04, 0x05
        /*009e*/ 	.short	(.L_1199 - .L_1198)
.L_1198:
        /*00a0*/ 	.word	0x00000280
        /*00a4*/ 	.word	0x00000001
        /*00a8*/ 	.word	0x00000001


	//----- nvinfo : EIATTR_CRS_STACK_SIZE
	.align		4
.L_1199:
        /*00ac*/ 	.byte	0x04, 0x1e
        /*00ae*/ 	.short	(.L_1201 - .L_1200)
.L_1200:
        /*00b0*/ 	.word	0x00000000
.L_1201:


//--------------------- .nv.info._Z35group_norm_nhwc_fwd_one_pass_kernelI11Bf16IOFp32WLi512ELi80ELi640EEv26Group_norm_nhwc_fwd_params --------------------------
	.section	.nv.info._Z35group_norm_nhwc_fwd_one_pass_kernelI11Bf16IOFp32WLi512ELi80ELi640EEv26Group_norm_nhwc_fwd_params,"",@"SHT_CUDA_INFO"
	.sectionflags	@""
	.align	4


	//----- nvinfo : EIATTR_CUDA_API_VERSION
	.align		4
        /*0000*/ 	.byte	0x04, 0x37
        /*0002*/ 	.short	(.L_1203 - .L_1202)
.L_1202:
        /*0004*/ 	.word	0x00000082


	//----- nvinfo : EIATTR_SW2861232_WAR
	.align		4
.L_1203:
        /*0008*/ 	.byte	0x01, 0x35
	.zero		2


	//----- nvinfo : EIATTR_PARAM_CBANK
	.align		4
        /*000c*/ 	.byte	0x04, 0x0a
        /*000e*/ 	.short	(.L_1205 - .L_1204)
	.align		4
.L_1204:
        /*0010*/ 	.word	index@(.nv.constant0._Z35group_norm_nhwc_fwd_one_pass_kernelI11Bf16IOFp32WLi512ELi80ELi640EEv26Group_norm_nhwc_fwd_params)
        /*0014*/ 	.short	0x0160
        /*0016*/ 	.short	0x00a0


	//----- nvinfo : EIATTR_CBANK_PARAM_SIZE
	.align		4
.L_1205:
        /*0018*/ 	.byte	0x03, 0x19
        /*001a*/ 	.short	0x00a0


	//----- nvinfo : EIATTR_KPARAM_INFO
	.align		4
        /*001c*/ 	.byte	0x04, 0x17
        /*001e*/ 	.short	(.L_1207 - .L_1206)
.L_1206:
        /*0020*/ 	.word	0x00000000
        /*0024*/ 	.short	0x0000
        /*0026*/ 	.short	0x0000
        /*0028*/ 	.byte	0x00, 0xf0, 0x81, 0x02


	//----- nvinfo : EIATTR_MAXREG_COUNT
	.align		4
.L_1207:
        /*002c*/ 	.byte	0x03, 0x1b
        /*002e*/ 	.short	0x0060


	//----- nvinfo : EIATTR_NUM_BARRIERS
	.align		4
        /*0030*/ 	.byte	0x02, 0x4c
        /*0032*/ 	.byte	0x01
	.zero		1


	//----- nvinfo : EIATTR_MERCURY_ISA_VERSION
	.align		4
        /*0034*/ 	.byte	0x03, 0x5f
        /*0036*/ 	.short	0x0000


	//----- nvinfo : EIATTR_COOP_GROUP_MASK_REGIDS
	.align		4
        /*0038*/ 	.byte	0x04, 0x29
        /*003a*/ 	.short	(.L_1209 - .L_1208)


	//   ....[0]....
.L_1208:
        /*003c*/ 	.word	0xffffffff


	//   ....[1]....
        /*0040*/ 	.word	0xffffffff


	//   ....[2]....
        /*0044*/ 	.word	0xffffffff


	//   ....[3]....
        /*0048*/ 	.word	0xffffffff


	//   ....[4]....
        /*004c*/ 	.word	0xffffffff


	//   ....[5]....
        /*0050*/ 	.word	0xffffffff


	//   ....[6]....
        /*0054*/ 	.word	0xffffffff


	//   ....[7]....
        /*0058*/ 	.word	0xffffffff


	//   ....[8]....
        /*005c*/ 	.word	0xffffffff


	//   ....[9]....
        /*0060*/ 	.word	0xffffffff


	//----- nvinfo : EIATTR_COOP_GROUP_INSTR_OFFSETS
	.align		4
.L_1209:
        /*0064*/ 	.byte	0x04, 0x28
        /*0066*/ 	.short	(.L_1211 - .L_1210)


	//   ....[0]....
.L_1210:
        /*0068*/ 	.word	0x00002f50


	//   ....[1]....
        /*006c*/ 	.word	0x00002f60


	//   ....[2]....
        /*0070*/ 	.word	0x00002fa0


	//   ....[3]....
        /*0074*/ 	.word	0x00002fb0


	//   ....[4]....
        /*0078*/ 	.word	0x00002ff0


	//   ....[5]....
        /*007c*/ 	.word	0x00003000


	//   ....[6]....
        /*0080*/ 	.word	0x00003040


	//   ....[7]....
        /*0084*/ 	.word	0x00003050


	//   ....[8]....
        /*0088*/ 	.word	0x00003090


	//   ....[9]....
        /*008c*/ 	.word	0x000030a0


	//----- nvinfo : EIATTR_EXIT_INSTR_OFFSETS
	.align		4
.L_1211:
        /*0090*/ 	.byte	0x04, 0x1c
        /*0092*/ 	.short	(.L_1213 - .L_1212)


	//   ....[0]....
.L_1212:
        /*0094*/ 	.word	0x00000070


	//   ....[1]....
        /*0098*/ 	.word	0x00008940


	//----- nvinfo : EIATTR_MAX_THREADS
	.align		4
.L_1213:
        /*009c*/ 	.byte	0x04, 0x05
        /*009e*/ 	.short	(.L_1215 - .L_1214)
.L_1214:
        /*00a0*/ 	.word	0x00000280
        /*00a4*/ 	.word	0x00000001
        /*00a8*/ 	.word	0x00000001


	//----- nvinfo : EIATTR_CRS_STACK_SIZE
	.align		4
.L_1215:
        /*00ac*/ 	.byte	0x04, 0x1e
        /*00ae*/ 	.short	(.L_1217 - .L_1216)
.L_1216:
        /*00b0*/ 	.word	0x00000000
.L_1217:


//--------------------- .nv.info._Z35group_norm_nhwc_fwd_one_pass_kernelI11Bf16IOBf16WLi64ELi80ELi640EEv26Group_norm_nhwc_fwd_params --------------------------
	.section	.nv.info._Z35group_norm_nhwc_fwd_one_pass_kernelI11Bf16IOBf16WLi64ELi80ELi640EEv26Group_norm_nhwc_fwd_params,"",@"SHT_CUDA_INFO"
	.sectionflags	@""
	.align	4


	//----- nvinfo : EIATTR_CUDA_API_VERSION
	.align		4
        /*0000*/ 	.byte	0x04, 0x37
        /*0002*/ 	.short	(.L_1219 - .L_1218)
.L_1218:
        /*0004*/ 	.word	0x00000082


	//----- nvinfo : EIATTR_SW2861232_WAR
	.align		4
.L_1219:
        /*0008*/ 	.byte	0x01, 0x35
	.zero		2


	//----- nvinfo : EIATTR_PARAM_CBANK
	.align		4
        /*000c*/ 	.byte	0x04, 0x0a
        /*000e*/ 	.short	(.L_1221 - .L_1220)
	.align		4
.L_1220:
        /*0010*/ 	.word	index@(.nv.constant0._Z35group_norm_nhwc_fwd_one_pass_kernelI11Bf16IOBf16WLi64ELi80ELi640EEv26Group_norm_nhwc_fwd_params)
        /*0014*/ 	.short	0x0160
        /*0016*/ 	.short	0x00a0


	//----- nvinfo : EIATTR_CBANK_PARAM_SIZE
	.align		4
.L_1221:
        /*0018*/ 	.byte	0x03, 0x19
        /*001a*/ 	.short	0x00a0


	//----- nvinfo : EIATTR_KPARAM_INFO
	.align		4
        /*001c*/ 	.byte	0x04, 0x17
        /*001e*/ 	.short	(.L_1223 - .L_1222)
.L_1222:
        /*0020*/ 	.word	0x00000000
        /*0024*/ 	.short	0x0000
        /*0026*/ 	.short	0x0000
        /*0028*/ 	.byte	0x00, 0xf0, 0x81, 0x02


	//----- nvinfo : EIATTR_MAXREG_COUNT
	.align		4
.L_1223:
        /*002c*/ 	.byte	0x03, 0x1b
        /*002e*/ 	.short	0x0060


	//----- nvinfo : EIATTR_NUM_BARRIERS
	.align		4
        /*0030*/ 	.byte	0x02, 0x4c
        /*0032*/ 	.byte	0x01
	.zero		1


	//----- nvinfo : EIATTR_MERCURY_ISA_VERSION
	.align		4
        /*0034*/ 	.byte	0x03, 0x5f
        /*0036*/ 	.short	0x0000


	//----- nvinfo : EIATTR_COOP_GROUP_MASK_REGIDS
	.align		4
        /*0038*/ 	.byte	0x04, 0x29
        /*003a*/ 	.short	(.L_1225 - .L_1224)


	//   ....[0]....
.L_1224:
        /*003c*/ 	.word	0xffffffff


	//   ....[1]....
        /*0040*/ 	.word	0xffffffff


	//   ....[2]....
        /*0044*/ 	.word	0xffffffff


	//   ....[3]....
        /*0048*/ 	.word	0xffffffff


	//   ....[4]....
        /*004c*/ 	.word	0xffffffff


	//   ....[5]....
        /*0050*/ 	.word	0xffffffff


	//   ....[6]....
        /*0054*/ 	.word	0xffffffff


	//   ....[7]....
        /*0058*/ 	.word	0xffffffff


	//   ....[8]....
        /*005c*/ 	.word	0xffffffff


	//   ....[9]....
        /*0060*/ 	.word	0xffffffff


	//----- nvinfo : EIATTR_COOP_GROUP_INSTR_OFFSETS
	.align		4
.L_1225:
        /*0064*/ 	.byte	0x04, 0x28
        /*0066*/ 	.short	(.L_1227 - .L_1226)


	//   ....[0]....
.L_1226:
        /*0068*/ 	.word	0x00000910


	//   ....[1]....
        /*006c*/ 	.word	0x00000920


	//   ....[2]....
        /*0070*/ 	.word	0x00000950


	//   ....[3]....
        /*0074*/ 	.word	0x00000960


	//   ....[4]....
        /*0078*/ 	.word	0x000009a0


	//   ....[5]....
        /*007c*/ 	.word	0x000009b0


	//   ....[6]....
        /*0080*/ 	.word	0x000009f0


	//   ....[7]....
        /*0084*/ 	.word	0x00000a00


	//   ....[8]....
        /*0088*/ 	.word	0x00000a40


	//   ....[9]....
        /*008c*/ 	.word	0x00000a50


	//----- nvinfo : EIATTR_EXIT_INSTR_OFFSETS
	.align		4
.L_1227:
        /*0090*/ 	.byte	0x04, 0x1c
        /*0092*/ 	.short	(.L_1229 - .L_1228)


	//   ....[0]....
.L_1228:
        /*0094*/ 	.word	0x00000060


	//   ....[1]....
        /*0098*/ 	.word	0x00002210


	//----- nvinfo : EIATTR_MAX_THREADS
	.align		4
.L_1229:
        /*009c*/ 	.byte	0x04, 0x05
        /*009e*/ 	.short	(.L_1231 - .L_1230)
.L_1230:
        /*00a0*/ 	.word	0x00000280
        /*00a4*/ 	.word	0x00000001
        /*00a8*/ 	.word	0x00000001


	//----- nvinfo : EIATTR_CRS_STACK_SIZE
	.align		4
.L_1231:
        /*00ac*/ 	.byte	0x04, 0x1e
        /*00ae*/ 	.short	(.L_1233 - .L_1232)
.L_1232:
        /*00b0*/ 	.word	0x00000000
.L_1233:


//--------------------- .nv.info._Z35group_norm_nhwc_fwd_one_pass_kernelI11Bf16IOBf16WLi128ELi80ELi640EEv26Group_norm_nhwc_fwd_params --------------------------
	.section	.nv.info._Z35group_norm_nhwc_fwd_one_pass_kernelI11Bf16IOBf16WLi128ELi80ELi640EEv26Group_norm_nhwc_fwd_params,"",@"SHT_CUDA_INFO"
	.sectionflags	@""
	.align	4


	//----- nvinfo : EIATTR_CUDA_API_VERSION
	.align		4
        /*0000*/ 	.byte	0x04, 0x37
        /*0002*/ 	.short	(.L_1235 - .L_1234)
.L_1234:
        /*0004*/ 	.word	0x00000082


	//----- nvinfo : EIATTR_SW2861232_WAR
	.align		4
.L_1235:
        /*0008*/ 	.byte	0x01, 0x35
	.zero		2


	//----- nvinfo : EIATTR_PARAM_CBANK
	.align		4
        /*000c*/ 	.byte	0x04, 0x0a
        /*000e*/ 	.short	(.L_1237 - .L_1236)
	.align		4
.L_1236:
        /*0010*/ 	.word	index@(.nv.constant0._Z35group_norm_nhwc_fwd_one_pass_kernelI11Bf16IOBf16WLi128ELi80ELi640EEv26Group_norm_nhwc_fwd_params)
        /*0014*/ 	.short	0x0160
        /*0016*/ 	.short	0x00a0


	//----- nvinfo : EIATTR_CBANK_PARAM_SIZE
	.align		4
.L_1237:
        /*0018*/ 	.byte	0x03, 0x19
        /*001a*/ 	.short	0x00a0


	//----- nvinfo : EIATTR_KPARAM_INFO
	.align		4
        /*001c*/ 	.byte	0x04, 0x17
        /*001e*/ 	.short	(.L_1239 - .L_1238)
.L_1238:
        /*0020*/ 	.word	0x00000000
        /*0024*/ 	.short	0x0000
        /*0026*/ 	.short	0x0000
        /*0028*/ 	.byte	0x00, 0xf0, 0x81, 0x02


	//----- nvinfo : EIATTR_MAXREG_COUNT
	.align		4
.L_1239:
        /*002c*/ 	.byte	0x03, 0x1b
        /*002e*/ 	.short	0x0060


	//----- nvinfo : EIATTR_NUM_BARRIERS
	.align		4
        /*0030*/ 	.byte	0x02, 0x4c
        /*0032*/ 	.byte	0x01
	.zero		1


	//----- nvinfo : EIATTR_MERCURY_ISA_VERSION
	.align		4
        /*0034*/ 	.byte	0x03, 0x5f
        /*0036*/ 	.short	0x0000


	//----- nvinfo : EIATTR_COOP_GROUP_MASK_REGIDS
	.align		4
        /*0038*/ 	.byte	0x04, 0x29
        /*003a*/ 	.short	(.L_1241 - .L_1240)


	//   ....[0]....
.L_1240:
        /*003c*/ 	.word	0xffffffff


	//   ....[1]....
        /*0040*/ 	.word	0xffffffff


	//   ....[2]....
        /*0044*/ 	.word	0xffffffff


	//   ....[3]....
        /*0048*/ 	.word	0xffffffff


	//   ....[4]....
        /*004c*/ 	.word	0xffffffff


	//   ....[5]....
        /*0050*/ 	.word	0xffffffff


	//   ....[6]....
        /*0054*/ 	.word	0xffffffff


	//   ....[7]....
        /*0058*/ 	.word	0xffffffff


	//   ....[8]....
        /*005c*/ 	.word	0xffffffff


	//   ....[9]....
        /*0060*/ 	.word	0xffffffff


	//----- nvinfo : EIATTR_COOP_GROUP_INSTR_OFFSETS
	.align		4
.L_1241:
        /*0064*/ 	.byte	0x04, 0x28
        /*0066*/ 	.short	(.L_1243 - .L_1242)


	//   ....[0]....
.L_1242:
        /*0068*/ 	.word	0x00000e70


	//   ....[1]....
        /*006c*/ 	.word	0x00000e80


	//   ....[2]....
        /*0070*/ 	.word	0x00000eb0


	//   ....[3]....
        /*0074*/ 	.word	0x00000ec0


	//   ....[4]....
        /*0078*/ 	.word	0x00000f00


	//   ....[5]....
        /*007c*/ 	.word	0x00000f10


	//   ....[6]....
        /*0080*/ 	.word	0x00000f50


	//   ....[7]....
        /*0084*/ 	.word	0x00000f60


	//   ....[8]....
        /*0088*/ 	.word	0x00000fa0


	//   ....[9]....
        /*008c*/ 	.word	0x00000fb0


	//----- nvinfo : EIATTR_EXIT_INSTR_OFFSETS
	.align		4
.L_1243:
        /*0090*/ 	.byte	0x04, 0x1c
        /*0092*/ 	.short	(.L_1245 - .L_1244)


	//   ....[0]....
.L_1244:
        /*0094*/ 	.word	0x00000060


	//   ....[1]....
        /*0098*/ 	.word	0x00003020


	//----- nvinfo : EIATTR_MAX_THREADS
	.align		4
.L_1245:
        /*009c*/ 	.byte	0x04, 0x05
        /*009e*/ 	.short	(.L_1247 - .L_1246)
.L_1246:
        /*00a0*/ 	.word	0x00000280
        /*00a4*/ 	.word	0x00000001
        /*00a8*/ 	.word	0x00000001


	//----- nvinfo : EIATTR_CRS_STACK_SIZE
	.align		4
.L_1247:
        /*00ac*/ 	.byte	0x04, 0x1e
        /*00ae*/ 	.short	(.L_1249 - .L_1248)
.L_1248:
        /*00b0*/ 	.word	0x00000000
.L_1249:


//--------------------- .nv.info._Z35group_norm_nhwc_fwd_one_pass_kernelI11Bf16IOBf16WLi256ELi80ELi640EEv26Group_norm_nhwc_fwd_params --------------------------
	.section	.nv.info._Z35group_norm_nhwc_fwd_one_pass_kernelI11Bf16IOBf16WLi256ELi80ELi640EEv26Group_norm_nhwc_fwd_params,"",@"SHT_CUDA_INFO"
	.sectionflags	@""
	.align	4


	//----- nvinfo : EIATTR_CUDA_API_VERSION
	.align		4
        /*0000*/ 	.byte	0x04, 0x37
        /*0002*/ 	.short	(.L_1251 - .L_1250)
.L_1250:
        /*0004*/ 	.word	0x00000082


	//----- nvinfo : EIATTR_SW2861232_WAR
	.align		4
.L_1251:
        /*0008*/ 	.byte	0x01, 0x35
	.zero		2


	//----- nvinfo : EIATTR_PARAM_CBANK
	.align		4
        /*000c*/ 	.byte	0x04, 0x0a
        /*000e*/ 	.short	(.L_1253 - .L_1252)
	.align		4
.L_1252:
        /*0010*/ 	.word	index@(.nv.constant0._Z35group_norm_nhwc_fwd_one_pass_kernelI11Bf16IOBf16WLi256ELi80ELi640EEv26Group_norm_nhwc_fwd_params)
        /*0014*/ 	.short	0x0160
        /*0016*/ 	.short	0x00a0


	//----- nvinfo : EIATTR_CBANK_PARAM_SIZE
	.align		4
.L_1253:
        /*0018*/ 	.byte	0x03, 0x19
        /*001a*/ 	.short	0x00a0


	//----- nvinfo : EIATTR_KPARAM_INFO
	.align		4
        /*001c*/ 	.byte	0x04, 0x17
        /*001e*/ 	.short	(.L_1255 - .L_1254)
.L_1254:
        /*0020*/ 	.word	0x00000000
        /*0024*/ 	.short	0x0000
        /*0026*/ 	.short	0x0000
        /*0028*/ 	.byte	0x00, 0xf0, 0x81, 0x02


	//----- nvinfo : EIATTR_MAXREG_COUNT
	.align		4
.L_1255:
        /*002c*/ 	.byte	0x03, 0x1b
        /*002e*/ 	.short	0x0060


	//----- nvinfo : EIATTR_NUM_BARRIERS
	.align		4
        /*0030*/ 	.byte	0x02, 0x4c
        /*0032*/ 	.byte	0x01
	.zero		1


	//----- nvinfo : EIATTR_MERCURY_ISA_VERSION
	.align		4
        /*0034*/ 	.byte	0x03, 0x5f
        /*0036*/ 	.short	0x0000


	//----- nvinfo : EIATTR_COOP_GROUP_MASK_REGIDS
	.align		4
        /*0038*/ 	.byte	0x04, 0x29
        /*003a*/ 	.short	(.L_1257 - .L_1256)


	//   ....[0]....
.L_1256:
        /*003c*/ 	.word	0xffffffff


	//   ....[1]....
        /*0040*/ 	.word	0xffffffff


	//   ....[2]....
        /*0044*/ 	.word	0xffffffff


	//   ....[3]....
        /*0048*/ 	.word	0xffffffff


	//   ....[4]....
        /*004c*/ 	.word	0xffffffff


	//   ....[5]....
        /*0050*/ 	.word	0xffffffff


	//   ....[6]....
        /*0054*/ 	.word	0xffffffff


	//   ....[7]....
        /*0058*/ 	.word	0xffffffff


	//   ....[8]....
        /*005c*/ 	.word	0xffffffff


	//   ....[9]....
        /*0060*/ 	.word	0xffffffff


	//----- nvinfo : EIATTR_COOP_GROUP_INSTR_OFFSETS
	.align		4
.L_1257:
        /*0064*/ 	.byte	0x04, 0x28
        /*0066*/ 	.short	(.L_1259 - .L_1258)


	//   ....[0]....
.L_1258:
        /*0068*/ 	.word	0x00001960


	//   ....[1]....
        /*006c*/ 	.word	0x00001970


	//   ....[2]....
        /*0070*/ 	.word	0x000019a0


	//   ....[3]....
        /*0074*/ 	.word	0x000019b0


	//   ....[4]....
        /*0078*/ 	.word	0x000019f0


	//   ....[5]....
        /*007c*/ 	.word	0x00001a00


	//   ....[6]....
        /*0080*/ 	.word	0x00001a40


	//   ....[7]....
        /*0084*/ 	.word	0x00001a50


	//   ....[8]....
        /*0088*/ 	.word	0x00001a90


	//   ....[9]....
        /*008c*/ 	.word	0x00001aa0


	//----- nvinfo : EIATTR_EXIT_INSTR_OFFSETS
	.align		4
.L_1259:
        /*0090*/ 	.byte	0x04, 0x1c
        /*0092*/ 	.short	(.L_1261 - .L_1260)


	//   ....[0]....
.L_1260:
        /*0094*/ 	.word	0x00000060


	//   ....[1]....
        /*0098*/ 	.word	0x00004c80


	//----- nvinfo : EIATTR_MAX_THREADS
	.align		4
.L_1261:
        /*009c*/ 	.byte	0x04, 0x05
        /*009e*/ 	.short	(.L_1263 - .L_1262)
.L_1262:
        /*00a0*/ 	.word	0x00000280
        /*00a4*/ 	.word	0x00000001
        /*00a8*/ 	.word	0x00000001


	//----- nvinfo : EIATTR_CRS_STACK_SIZE
	.align		4
.L_1263:
        /*00ac*/ 	.byte	0x04, 0x1e
        /*00ae*/ 	.short	(.L_1265 - .L_1264)
.L_1264:
        /*00b0*/ 	.word	0x00000000
.L_1265:


//--------------------- .nv.info._Z35group_norm_nhwc_fwd_one_pass_kernelI11Bf16IOBf16WLi512ELi80ELi640EEv26Group_norm_nhwc_fwd_params --------------------------
	.section	.nv.info._Z35group_norm_nhwc_fwd_one_pass_kernelI11Bf16IOBf16WLi512ELi80ELi640EEv26Group_norm_nhwc_fwd_params,"",@"SHT_CUDA_INFO"
	.sectionflags	@""
	.align	4


	//----- nvinfo : EIATTR_CUDA_API_VERSION
	.align		4
        /*0000*/ 	.byte	0x04, 0x37
        /*0002*/ 	.short	(.L_1267 - .L_1266)
.L_1266:
        /*0004*/ 	.word	0x00000082


	//----- nvinfo : EIATTR_SW2861232_WAR
	.align		4
.L_1267:
        /*0008*/ 	.byte	0x01, 0x35
	.zero		2


	//----- nvinfo : EIATTR_PARAM_CBANK
	.align		4
        /*000c*/ 	.byte	0x04, 0x0a
        /*000e*/ 	.short	(.L_1269 - .L_1268)
	.align		4
.L_1268:
        /*0010*/ 	.word	index@(.nv.constant0._Z35group_norm_nhwc_fwd_one_pass_kernelI11Bf16IOBf16WLi512ELi80ELi640EEv26Group_norm_nhwc_fwd_params)
        /*0014*/ 	.short	0x0160
        /*0016*/ 	.short	0x00a0


	//----- nvinfo : EIATTR_CBANK_PARAM_SIZE
	.align		4
.L_1269:
        /*0018*/ 	.byte	0x03, 0x19
        /*001a*/ 	.short	0x00a0


	//----- nvinfo : EIATTR_KPARAM_INFO
	.align		4
        /*001c*/ 	.byte	0x04, 0x17
        /*001e*/ 	.short	(.L_1271 - .L_1270)
.L_1270:
        /*0020*/ 	.word	0x00000000
        /*0024*/ 	.short	0x0000
        /*0026*/ 	.short	0x0000
        /*0028*/ 	.byte	0x00, 0xf0, 0x81, 0x02


	//----- nvinfo : EIATTR_MAXREG_COUNT
	.align		4
.L_1271:
        /*002c*/ 	.byte	0x03, 0x1b
        /*002e*/ 	.short	0x0060


	//----- nvinfo : EIATTR_NUM_BARRIERS
	.align		4
        /*0030*/ 	.byte	0x02, 0x4c
        /*0032*/ 	.byte	0x01
	.zero		1


	//----- nvinfo : EIATTR_MERCURY_ISA_VERSION
	.align		4
        /*0034*/ 	.byte	0x03, 0x5f
        /*0036*/ 	.short	0x0000


	//----- nvinfo : EIATTR_COOP_GROUP_MASK_REGIDS
	.align		4
        /*0038*/ 	.byte	0x04, 0x29
        /*003a*/ 	.short	(.L_1273 - .L_1272)


	//   ....[0]....
.L_1272:
        /*003c*/ 	.word	0xffffffff


	//   ....[1]....
        /*0040*/ 	.word	0xffffffff


	//   ....[2]....
        /*0044*/ 	.word	0xffffffff


	//   ....[3]....
        /*0048*/ 	.word	0xffffffff


	//   ....[4]....
        /*004c*/ 	.word	0xffffffff


	//   ....[5]....
        /*0050*/ 	.word	0xffffffff


	//   ....[6]....
        /*0054*/ 	.word	0xffffffff


	//   ....[7]....
        /*0058*/ 	.word	0xffffffff


	//   ....[8]....
        /*005c*/ 	.word	0xffffffff


	//   ....[9]....
        /*0060*/ 	.word	0xffffffff


	//----- nvinfo : EIATTR_COOP_GROUP_INSTR_OFFSETS
	.align		4
.L_1273:
        /*0064*/ 	.byte	0x04, 0x28
        /*0066*/ 	.short	(.L_1275 - .L_1274)


	//   ....[0]....
.L_1274:
        /*0068*/ 	.word	0x00002f50


	//   ....[1]....
        /*006c*/ 	.word	0x00002f60


	//   ....[2]....
        /*0070*/ 	.word	0x00002fa0


	//   ....[3]....
        /*0074*/ 	.word	0x00002fb0


	//   ....[4]....
        /*0078*/ 	.word	0x00002ff0


	//   ....[5]....
        /*007c*/ 	.word	0x00003000


	//   ....[6]....
        /*0080*/ 	.word	0x00003040


	//   ....[7]....
        /*0084*/ 	.word	0x00003050


	//   ....[8]....
        /*0088*/ 	.word	0x00003090


	//   ....[9]....
        /*008c*/ 	.word	0x000030a0


	//----- nvinfo : EIATTR_EXIT_INSTR_OFFSETS
	.align		4
.L_1275:
        /*0090*/ 	.byte	0x04, 0x1c
        /*0092*/ 	.short	(.L_1277 - .L_1276)


	//   ....[0]....
.L_1276:
        /*0094*/ 	.word	0x00000070


	//   ....[1]....
        /*0098*/ 	.word	0x000089a0


	//----- nvinfo : EIATTR_MAX_THREADS
	.align		4
.L_1277:
        /*009c*/ 	.byte	0x04, 0x05
        /*009e*/ 	.short	(.L_1279 - .L_1278)
.L_1278:
        /*00a0*/ 	.word	0x00000280
        /*00a4*/ 	.word	0x00000001
        /*00a8*/ 	.word	0x00000001


	//----- nvinfo : EIATTR_CRS_STACK_SIZE
	.align		4
.L_1279:
        /*00ac*/ 	.byte	0x04, 0x1e
        /*00ae*/ 	.short	(.L_1281 - .L_1280)
.L_1280:
        /*00b0*/ 	.word	0x00000000
.L_1281:


//--------------------- .nv.info._Z35group_norm_nhwc_fwd_one_pass_kernelI11Bf16IOFp16WLi64ELi80ELi640EEv26Group_norm_nhwc_fwd_params --------------------------
	.section	.nv.info._Z35group_norm_nhwc_fwd_one_pass_kernelI11Bf16IOFp16WLi64ELi80ELi640EEv26Group_norm_nhwc_fwd_params,"",@"SHT_CUDA_INFO"
	.sectionflags	@""
	.align	4


	//----- nvinfo : EIATTR_CUDA_API_VERSION
	.align		4
        /*0000*/ 	.byte	0x04, 0x37
        /*0002*/ 	.short	(.L_1283 - .L_1282)
.L_1282:
        /*0004*/ 	.word	0x00000082


	//----- nvinfo : EIATTR_SW2861232_WAR
	.align		4
.L_1283:
        /*0008*/ 	.byte	0x01, 0x35
	.zero		2


	//----- nvinfo : EIATTR_PARAM_CBANK
	.align		4
        /*000c*/ 	.byte	0x04, 0x0a
        /*000e*/ 	.short	(.L_1285 - .L_1284)
	.align		4
.L_1284:
        /*0010*/ 	.word	index@(.nv.constant0._Z35group_norm_nhwc_fwd_one_pass_kernelI11Bf16IOFp16WLi64ELi80ELi640EEv26Group_norm_nhwc_fwd_params)
        /*0014*/ 	.short	0x0160
        /*0016*/ 	.short	0x00a0


	//----- nvinfo : EIATTR_CBANK_PARAM_SIZE
	.align		4
.L_1285:
        /*0018*/ 	.byte	0x03, 0x19
        /*001a*/ 	.short	0x00a0


	//----- nvinfo : EIATTR_KPARAM_INFO
	.align		4
        /*001c*/ 	.byte	0x04, 0x17
        /*001e*/ 	.short	(.L_1287 - .L_1286)
.L_1286:
        /*0020*/ 	.word	0x00000000
        /*0024*/ 	.short	0x0000
        /*0026*/ 	.short	0x0000
        /*0028*/ 	.byte	0x00, 0xf0, 0x81, 0x02


	//----- nvinfo : EIATTR_MAXREG_COUNT
	.align		4
.L_1287:
        /*002c*/ 	.byte	0x03, 0x1b
        /*002e*/ 	.short	0x0060


	//----- nvinfo : EIATTR_NUM_BARRIERS
	.align		4
        /*0030*/ 	.byte	0x02, 0x4c
        /*0032*/ 	.byte	0x01
	.zero		1


	//----- nvinfo : EIATTR_MERCURY_ISA_VERSION
	.align		4
        /*0034*/ 	.byte	0x03, 0x5f
        /*0036*/ 	.short	0x0000


	//----- nvinfo : EIATTR_COOP_GROUP_MASK_REGIDS
	.align		4
        /*0038*/ 	.byte	0x04, 0x29
        /*003a*/ 	.short	(.L_1289 - .L_1288)


	//   ....[0]....
.L_1288:
        /*003c*/ 	.word	0xffffffff


	//   ....[1]....
        /*0040*/ 	.word	0xffffffff


	//   ....[2]....
        /*0044*/ 	.word	0xffffffff


	//   ....[3]....
        /*0048*/ 	.word	0xffffffff


	//   ....[4]....
        /*004c*/ 	.word	0xffffffff


	//   ....[5]....
        /*0050*/ 	.word	0xffffffff


	//   ....[6]....
        /*0054*/ 	.word	0xffffffff


	//   ....[7]....
        /*0058*/ 	.word	0xffffffff


	//   ....[8]....
        /*005c*/ 	.word	0xffffffff


	//   ....[9]....
        /*0060*/ 	.word	0xffffffff


	//----- nvinfo : EIATTR_COOP_GROUP_INSTR_OFFSETS
	.align		4
.L_1289:
        /*0064*/ 	.byte	0x04, 0x28
        /*0066*/ 	.short	(.L_1291 - .L_1290)


	//   ....[0]....
.L_1290:
        /*0068*/ 	.word	0x00000910


	//   ....[1]....
        /*006c*/ 	.word	0x00000920


	//   ....[2]....
        /*0070*/ 	.word	0x00000950


	//   ....[3]....
        /*0074*/ 	.word	0x00000960


	//   ....[4]....
        /*0078*/ 	.word	0x000009a0


	//   ....[5]....
        /*007c*/ 	.word	0x000009b0


	//   ....[6]....
        /*0080*/ 	.word	0x000009f0


	//   ....[7]....
        /*0084*/ 	.word	0x00000a00


	//   ....[8]....
        /*0088*/ 	.word	0x00000a40


	//   ....[9]....
        /*008c*/ 	.word	0x00000a50


	//----- nvinfo : EIATTR_EXIT_INSTR_OFFSETS
	.align		4
.L_1291:
        /*0090*/ 	.byte	0x04, 0x1c
        /*0092*/ 	.short	(.L_1293 - .L_1292)


	//   ....[0]....
.L_1292:
        /*0094*/ 	.word	0x00000060


	//   ....[1]....
        /*0098*/ 	.word	0x00002210


	//----- nvinfo : EIATTR_MAX_THREADS
	.align		4
.L_1293:
        /*009c*/ 	.byte	0x04, 0x05
        /*009e*/ 	.short	(.L_1295 - .L_1294)
.L_1294:
        /*00a0*/ 	.word	0x00000280
        /*00a4*/ 	.word	0x00000001
        /*00a8*/ 	.word	0x00000001


	//----- nvinfo : EIATTR_CRS_STACK_SIZE
	.align		4
.L_1295:
        /*00ac*/ 	.byte	0x04, 0x1e
        /*00ae*/ 	.short	(.L_1297 - .L_1296)
.L_1296:
        /*00b0*/ 	.word	0x00000000
.L_1297:


//--------------------- .nv.info._Z35group_norm_nhwc_fwd_one_pass_kernelI11Bf16IOFp16WLi128ELi80ELi640EEv26Group_norm_nhwc_fwd_params --------------------------
	.section	.nv.info._Z35group_norm_nhwc_fwd_one_pass_kernelI11Bf16IOFp16WLi128ELi80ELi640EEv26Group_norm_nhwc_fwd_params,"",@"SHT_CUDA_INFO"
	.sectionflags	@""
	.align	4


	//----- nvinfo : EIATTR_CUDA_API_VERSION
	.align		4
        /*0000*/ 	.byte	0x04, 0x37
        /*0002*/ 	.short	(.L_1299 - .L_1298)
.L_1298:
        /*0004*/ 	.word	0x00000082


	//----- nvinfo : EIATTR_SW2861232_WAR
	.align		4
.L_1299:
        /*0008*/ 	.byte	0x01, 0x35
	.zero		2


	//----- nvinfo : EIATTR_PARAM_CBANK
	.align		4
        /*000c*/ 	.byte	0x04, 0x0a
        /*000e*/ 	.short	(.L_1301 - .L_1300)
	.align		4
.L_1300:
        /*0010*/ 	.word	index@(.nv.constant0._Z35group_norm_nhwc_fwd_one_pass_kernelI11Bf16IOFp16WLi128ELi80ELi640EEv26Group_norm_nhwc_fwd_params)
        /*0014*/ 	.short	0x0160
        /*0016*/ 	.short	0x00a0


	//----- nvinfo : EIATTR_CBANK_PARAM_SIZE
	.align		4
.L_1301:
        /*0018*/ 	.byte	0x03, 0x19
        /*001a*/ 	.short	0x00a0


	//----- nvinfo : EIATTR_KPARAM_INFO
	.align		4
        /*001c*/ 	.byte	0x04, 0x17
        /*001e*/ 	.short	(.L_1303 - .L_1302)
.L_1302:
        /*0020*/ 	.word	0x00000000
        /*0024*/ 	.short	0x0000
        /*0026*/ 	.short	0x0000
        /*0028*/ 	.byte	0x00, 0xf0, 0x81, 0x02


	//----- nvinfo : EIATTR_MAXREG_COUNT
	.align		4
.L_1303:
        /*002c*/ 	.byte	0x03, 0x1b
        /*002e*/ 	.short	0x0060


	//----- nvinfo : EIATTR_NUM_BARRIERS
	.align		4
        /*0030*/ 	.byte	0x02, 0x4c
        /*0032*/ 	.byte	0x01
	.zero		1


	//----- nvinfo : EIATTR_MERCURY_ISA_VERSION
	.align		4
        /*0034*/ 	.byte	0x03, 0x5f
        /*0036*/ 	.short	0x0000


	//----- nvinfo : EIATTR_COOP_GROUP_MASK_REGIDS
	.align		4
        /*0038*/ 	.byte	0x04, 0x29
        /*003a*/ 	.short	(.L_1305 - .L_1304)


	//   ....[0]....
.L_1304:
        /*003c*/ 	.word	0xffffffff


	//   ....[1]....
        /*0040*/ 	.word	0xffffffff


	//   ....[2]....
        /*0044*/ 	.word	0xffffffff


	//   ....[3]....
        /*0048*/ 	.word	0xffffffff


	//   ....[4]....
        /*004c*/ 	.word	0xffffffff


	//   ....[5]....
        /*0050*/ 	.word	0xffffffff


	//   ....[6]....
        /*0054*/ 	.word	0xffffffff


	//   ....[7]....
        /*0058*/ 	.word	0xffffffff


	//   ....[8]....
        /*005c*/ 	.word	0xffffffff


	//   ....[9]....
        /*0060*/ 	.word	0xffffffff


	//----- nvinfo : EIATTR_COOP_GROUP_INSTR_OFFSETS
	.align		4
.L_1305:
        /*0064*/ 	.byte	0x04, 0x28
        /*0066*/ 	.short	(.L_1307 - .L_1306)


	//   ....[0]....
.L_1306:
        /*0068*/ 	.word	0x00000e70


	//   ....[1]....
        /*006c*/ 	.word	0x00000e80


	//   ....[2]....
        /*0070*/ 	.word	0x00000eb0


	//   ....[3]....
        /*0074*/ 	.word	0x00000ec0


	//   ....[4]....
        /*0078*/ 	.word	0x00000f00


	//   ....[5]....
        /*007c*/ 	.word	0x00000f10


	//   ....[6]....
        /*0080*/ 	.word	0x00000f50


	//   ....[7]....
        /*0084*/ 	.word	0x00000f60


	//   ....[8]....
        /*0088*/ 	.word	0x00000fa0


	//   ....[9]....
        /*008c*/ 	.word	0x00000fb0


	//----- nvinfo : EIATTR_EXIT_INSTR_OFFSETS
	.align		4
.L_1307:
        /*0090*/ 	.byte	0x04, 0x1c
        /*0092*/ 	.short	(.L_1309 - .L_1308)


	//   ....[0]....
.L_1308:
        /*0094*/ 	.word	0x00000060


	//   ....[1]....
        /*0098*/ 	.word	0x00003020


	//----- nvinfo : EIATTR_MAX_THREADS
	.align		4
.L_1309:
        /*009c*/ 	.byte	0x04, 0x05
        /*009e*/ 	.short	(.L_1311 - .L_1310)
.L_1310:
        /*00a0*/ 	.word	0x00000280
        /*00a4*/ 	.word	0x00000001
        /*00a8*/ 	.word	0x00000001


	//----- nvinfo : EIATTR_CRS_STACK_SIZE
	.align		4
.L_1311:
        /*00ac*/ 	.byte	0x04, 0x1e
        /*00ae*/ 	.short	(.L_1313 - .L_1312)
.L_1312:
        /*00b0*/ 	.word	0x00000000
.L_1313:


//--------------------- .nv.info._Z35group_norm_nhwc_fwd_one_pass_kernelI11Bf16IOFp16WLi256ELi80ELi640EEv26Group_norm_nhwc_fwd_params --------------------------
	.section	.nv.info._Z35group_norm_nhwc_fwd_one_pass_kernelI11Bf16IOFp16WLi256ELi80ELi640EEv26Group_norm_nhwc_fwd_params,"",@"SHT_CUDA_INFO"
	.sectionflags	@""
	.align	4


	//----- nvinfo : EIATTR_CUDA_API_VERSION
	.align		4
        /*0000*/ 	.byte	0x04, 0x37
        /*0002*/ 	.short	(.L_1315 - .L_1314)
.L_1314:
        /*0004*/ 	.word	0x00000082


	//----- nvinfo : EIATTR_SW2861232_WAR
	.align		4
.L_1315:
        /*0008*/ 	.byte	0x01, 0x35
	.zero		2


	//----- nvinfo : EIATTR_PARAM_CBANK
	.align		4
        /*000c*/ 	.byte	0x04, 0x0a
        /*000e*/ 	.short	(.L_1317 - .L_1316)
	.align		4
.L_1316:
        /*0010*/ 	.word	index@(.nv.constant0._Z35group_norm_nhwc_fwd_one_pass_kernelI11Bf16IOFp16WLi256ELi80ELi640EEv26Group_norm_nhwc_fwd_params)
        /*0014*/ 	.short	0x0160
        /*0016*/ 	.short	0x00a0


	//----- nvinfo : EIATTR_CBANK_PARAM_SIZE
	.align		4
.L_1317:
        /*0018*/ 	.byte	0x03, 0x19
        /*001a*/ 	.short	0x00a0


	//----- nvinfo : EIATTR_KPARAM_INFO
	.align		4
        /*001c*/ 	.byte	0x04, 0x17
        /*001e*/ 	.short	(.L_1319 - .L_1318)
.L_1318:
        /*0020*/ 	.word	0x00000000
        /*0024*/ 	.short	0x0000
        /*0026*/ 	.short	0x0000
        /*0028*/ 	.byte	0x00, 0xf0, 0x81, 0x02


	//----- nvinfo : EIATTR_MAXREG_COUNT
	.align		4
.L_1319:
        /*002c*/ 	.byte	0x03, 0x1b
        /*002e*/ 	.short	0x0060


	//----- nvinfo : EIATTR_NUM_BARRIERS
	.align		4
        /*0030*/ 	.byte	0x02, 0x4c
        /*0032*/ 	.byte	0x01
	.zero		1


	//----- nvinfo : EIATTR_MERCURY_ISA_VERSION
	.align		4
        /*0034*/ 	.byte	0x03, 0x5f
        /*0036*/ 	.short	0x0000


	//----- nvinfo : EIATTR_COOP_GROUP_MASK_REGIDS
	.align		4
        /*0038*/ 	.byte	0x04, 0x29
        /*003a*/ 	.short	(.L_1321 - .L_1320)


	//   ....[0]....
.L_1320:
        /*003c*/ 	.word	0xffffffff


	//   ....[1]....
        /*0040*/ 	.word	0xffffffff


	//   ....[2]....
        /*0044*/ 	.word	0xffffffff


	//   ....[3]....
        /*0048*/ 	.word	0xffffffff


	//   ....[4]....
        /*004c*/ 	.word	0xffffffff


	//   ....[5]....
        /*0050*/ 	.word	0xffffffff


	//   ....[6]....
        /*0054*/ 	.word	0xffffffff


	//   ....[7]....
        /*0058*/ 	.word	0xffffffff


	//   ....[8]....
        /*005c*/ 	.word	0xffffffff


	//   ....[9]....
        /*0060*/ 	.word	0xffffffff


	//----- nvinfo : EIATTR_COOP_GROUP_INSTR_OFFSETS
	.align		4
.L_1321:
        /*0064*/ 	.byte	0x04, 0x28
        /*0066*/ 	.short	(.L_1323 - .L_1322)


	//   ....[0]....
.L_1322:
        /*0068*/ 	.word	0x00001960


	//   ....[1]....
        /*006c*/ 	.word	0x00001970


	//   ....[2]....
        /*0070*/ 	.word	0x000019a0


	//   ....[3]....
        /*0074*/ 	.word	0x000019b0


	//   ....[4]....
        /*0078*/ 	.word	0x000019f0


	//   ....[5]....
        /*007c*/ 	.word	0x00001a00


	//   ....[6]....
        /*0080*/ 	.word	0x00001a40


	//   ....[7]....
        /*0084*/ 	.word	0x00001a50


	//   ....[8]....
        /*0088*/ 	.word	0x00001a90


	//   ....[9]....
        /*008c*/ 	.word	0x00001aa0


	//----- nvinfo : EIATTR_EXIT_INSTR_OFFSETS
	.align		4
.L_1323:
        /*0090*/ 	.byte	0x04, 0x1c
        /*0092*/ 	.short	(.L_1325 - .L_1324)


	//   ....[0]....
.L_1324:
        /*0094*/ 	.word	0x00000060


	//   ....[1]....
        /*0098*/ 	.word	0x00004c80


	//----- nvinfo : EIATTR_MAX_THREADS
	.align		4
.L_1325:
        /*009c*/ 	.byte	0x04, 0x05
        /*009e*/ 	.short	(.L_1327 - .L_1326)
.L_1326:
        /*00a0*/ 	.word	0x00000280
        /*00a4*/ 	.word	0x00000001
        /*00a8*/ 	.word	0x00000001


	//----- nvinfo : EIATTR_CRS_STACK_SIZE
	.align		4
.L_1327:
        /*00ac*/ 	.byte	0x04, 0x1e
        /*00ae*/ 	.short	(.L_1329 - .L_1328)
.L_1328:
        /*00b0*/ 	.word	0x00000000
.L_1329:


//--------------------- .nv.info._Z35group_norm_nhwc_fwd_one_pass_kernelI11Bf16IOFp16WLi512ELi80ELi640EEv26Group_norm_nhwc_fwd_params --------------------------
	.section	.nv.info._Z35group_norm_nhwc_fwd_one_pass_kernelI11Bf16IOFp16WLi512ELi80ELi640EEv26Group_norm_nhwc_fwd_params,"",@"SHT_CUDA_INFO"
	.sectionflags	@""
	.align	4


	//----- nvinfo : EIATTR_CUDA_API_VERSION
	.align		4
        /*0000*/ 	.byte	0x04, 0x37
        /*0002*/ 	.short	(.L_1331 - .L_1330)
.L_1330:
        /*0004*/ 	.word	0x00000082


	//----- nvinfo : EIATTR_SW2861232_WAR
	.align		4
.L_1331:
        /*0008*/ 	.byte	0x01, 0x35
	.zero		2


	//----- nvinfo : EIATTR_PARAM_CBANK
	.align		4
        /*000c*/ 	.byte	0x04, 0x0a
        /*000e*/ 	.short	(.L_1333 - .L_1332)
	.align		4
.L_1332:
        /*0010*/ 	.word	index@(.nv.constant0._Z35group_norm_nhwc_fwd_one_pass_kernelI11Bf16IOFp16WLi512ELi80ELi640EEv26Group_norm_nhwc_fwd_params)
        /*0014*/ 	.short	0x0160
        /*0016*/ 	.short	0x00a0


	//----- nvinfo : EIATTR_CBANK_PARAM_SIZE
	.align		4
.L_1333:
        /*0018*/ 	.byte	0x03, 0x19
        /*001a*/ 	.short	0x00a0


	//----- nvinfo : EIATTR_KPARAM_INFO
	.align		4
        /*001c*/ 	.byte	0x04, 0x17
        /*001e*/ 	.short	(.L_1335 - .L_1334)
.L_1334:
        /*0020*/ 	.word	0x00000000
        /*0024*/ 	.short	0x0000
        /*0026*/ 	.short	0x0000
        /*0028*/ 	.byte	0x00, 0xf0, 0x81, 0x02


	//----- nvinfo : EIATTR_MAXREG_COUNT
	.align		4
.L_1335:
        /*002c*/ 	.byte	0x03, 0x1b
        /*002e*/ 	.short	0x0060


	//----- nvinfo : EIATTR_NUM_BARRIERS
	.align		4
        /*0030*/ 	.byte	0x02, 0x4c
        /*0032*/ 	.byte	0x01
	.zero		1


	//----- nvinfo : EIATTR_MERCURY_ISA_VERSION
	.align		4
        /*0034*/ 	.byte	0x03, 0x5f
        /*0036*/ 	.short	0x0000


	//----- nvinfo : EIATTR_COOP_GROUP_MASK_REGIDS
	.align		4
        /*0038*/ 	.byte	0x04, 0x29
        /*003a*/ 	.short	(.L_1337 - .L_1336)


	//   ....[0]....
.L_1336:
        /*003c*/ 	.word	0xffffffff


	//   ....[1]....
        /*0040*/ 	.word	0xffffffff


	//   ....[2]....
        /*0044*/ 	.word	0xffffffff


	//   ....[3]....
        /*0048*/ 	.word	0xffffffff


	//   ....[4]....
        /*004c*/ 	.word	0xffffffff


	//   ....[5]....
        /*0050*/ 	.word	0xffffffff


	//   ....[6]....
        /*0054*/ 	.word	0xffffffff


	//   ....[7]....
        /*0058*/ 	.word	0xffffffff


	//   ....[8]....
        /*005c*/ 	.word	0xffffffff


	//   ....[9]....
        /*0060*/ 	.word	0xffffffff


	//----- nvinfo : EIATTR_COOP_GROUP_INSTR_OFFSETS
	.align		4
.L_1337:
        /*0064*/ 	.byte	0x04, 0x28
        /*0066*/ 	.short	(.L_1339 - .L_1338)


	//   ....[0]....
.L_1338:
        /*0068*/ 	.word	0x00002f50


	//   ....[1]....
        /*006c*/ 	.word	0x00002f60


	//   ....[2]....
        /*0070*/ 	.word	0x00002fa0


	//   ....[3]....
        /*0074*/ 	.word	0x00002fb0


	//   ....[4]....
        /*0078*/ 	.word	0x00002ff0


	//   ....[5]....
        /*007c*/ 	.word	0x00003000


	//   ....[6]....
        /*0080*/ 	.word	0x00003040


	//   ....[7]....
        /*0084*/ 	.word	0x00003050


	//   ....[8]....
        /*0088*/ 	.word	0x00003090


	//   ....[9]....
        /*008c*/ 	.word	0x000030a0


	//----- nvinfo : EIATTR_EXIT_INSTR_OFFSETS
	.align		4
.L_1339:
        /*0090*/ 	.byte	0x04, 0x1c
        /*0092*/ 	.short	(.L_1341 - .L_1340)


	//   ....[0]....
.L_1340:
        /*0094*/ 	.word	0x00000070


	//   ....[1]....
        /*0098*/ 	.word	0x000089a0


	//----- nvinfo : EIATTR_MAX_THREADS
	.align		4
.L_1341:
        /*009c*/ 	.byte	0x04, 0x05
        /*009e*/ 	.short	(.L_1343 - .L_1342)
.L_1342:
        /*00a0*/ 	.word	0x00000280
        /*00a4*/ 	.word	0x00000001
        /*00a8*/ 	.word	0x00000001


	//----- nvinfo : EIATTR_CRS_STACK_SIZE
	.align		4
.L_1343:
        /*00ac*/ 	.byte	0x04, 0x1e
        /*00ae*/ 	.short	(.L_1345 - .L_1344)
.L_1344:
        /*00b0*/ 	.word	0x00000000
.L_1345:


//--------------------- .nv.info._Z35group_norm_nhwc_fwd_one_pass_kernelI11Fp16IOFp32WLi64ELi80ELi640EEv26Group_norm_nhwc_fwd_params --------------------------
	.section	.nv.info._Z35group_norm_nhwc_fwd_one_pass_kernelI11Fp16IOFp32WLi64ELi80ELi640EEv26Group_norm_nhwc_fwd_params,"",@"SHT_CUDA_INFO"
	.sectionflags	@""
	.align	4


	//----- nvinfo : EIATTR_CUDA_API_VERSION
	.align		4
        /*0000*/ 	.byte	0x04, 0x37
        /*0002*/ 	.short	(.L_1347 - .L_1346)
.L_1346:
        /*0004*/ 	.word	0x00000082


	//----- nvinfo : EIATTR_SW2861232_WAR
	.align		4
.L_1347:
        /*0008*/ 	.byte	0x01, 0x35
	.zero		2


	//----- nvinfo : EIATTR_PARAM_CBANK
	.align		4
        /*000c*/ 	.byte	0x04, 0x0a
        /*000e*/ 	.short	(.L_1349 - .L_1348)
	.align		4
.L_1348:
        /*0010*/ 	.word	index@(.nv.constant0._Z35group_norm_nhwc_fwd_one_pass_kernelI11Fp16IOFp32WLi64ELi80ELi640EEv26Group_norm_nhwc_fwd_params)
        /*0014*/ 	.short	0x0160
        /*0016*/ 	.short	0x00a0


	//----- nvinfo : EIATTR_CBANK_PARAM_SIZE
	.align		4
.L_1349:
        /*0018*/ 	.byte	0x03, 0x19
        /*001a*/ 	.short	0x00a0


	//----- nvinfo : EIATTR_KPARAM_INFO
	.align		4
        /*001c*/ 	.byte	0x04, 0x17
        /*001e*/ 	.short	(.L_1351 - .L_1350)
.L_1350:
        /*0020*/ 	.word	0x00000000
        /*0024*/ 	.short	0x0000
        /*0026*/ 	.short	0x0000
        /*0028*/ 	.byte	0x00, 0xf0, 0x81, 0x02


	//----- nvinfo : EIATTR_MAXREG_COUNT
	.align		4
.L_1351:
        /*002c*/ 	.byte	0x03, 0x1b
        /*002e*/ 	.short	0x0060


	//----- nvinfo : EIATTR_NUM_BARRIERS
	.align		4
        /*0030*/ 	.byte	0x02, 0x4c
        /*0032*/ 	.byte	0x01
	.zero		1


	//----- nvinfo : EIATTR_MERCURY_ISA_VERSION
	.align		4
        /*0034*/ 	.byte	0x03, 0x5f
        /*0036*/ 	.short	0x0000


	//----- nvinfo : EIATTR_COOP_GROUP_MASK_REGIDS
	.align		4
        /*0038*/ 	.byte	0x04, 0x29
        /*003a*/ 	.short	(.L_1353 - .L_1352)


	//   ....[0]....
.L_1352:
        /*003c*/ 	.word	0xffffffff


	//   ....[1]....
        /*0040*/ 	.word	0xffffffff


	//   ....[2]....
        /*0044*/ 	.word	0xffffffff


	//   ....[3]....
        /*0048*/ 	.word	0xffffffff


	//   ....[4]....
        /*004c*/ 	.word	0xffffffff


	//   ....[5]....
        /*0050*/ 	.word	0xffffffff


	//   ....[6]....
        /*0054*/ 	.word	0xffffffff


	//   ....[7]....
        /*0058*/ 	.word	0xffffffff


	//   ....[8]....
        /*005c*/ 	.word	0xffffffff


	//   ....[9]....
        /*0060*/ 	.word	0xffffffff


	//----- nvinfo : EIATTR_COOP_GROUP_INSTR_OFFSETS
	.align		4
.L_1353:
        /*0064*/ 	.byte	0x04, 0x28
        /*0066*/ 	.short	(.L_1355 - .L_1354)


	//   ....[0]....
.L_1354:
        /*0068*/ 	.word	0x00000910


	//   ....[1]....
        /*006c*/ 	.word	0x00000920


	//   ....[2]....
        /*0070*/ 	.word	0x00000950


	//   ....[3]....
        /*0074*/ 	.word	0x00000960


	//   ....[4]....
        /*0078*/ 	.word	0x000009a0


	//   ....[5]....
        /*007c*/ 	.word	0x000009b0


	//   ....[6]....
        /*0080*/ 	.word	0x000009f0


	//   ....[7]....
        /*0084*/ 	.word	0x00000a00


	//   ....[8]....
        /*0088*/ 	.word	0x00000a40


	//   ....[9]....
        /*008c*/ 	.word	0x00000a50


	//----- nvinfo : EIATTR_EXIT_INSTR_OFFSETS
	.align		4
.L_1355:
        /*0090*/ 	.byte	0x04, 0x1c
        /*0092*/ 	.short	(.L_1357 - .L_1356)


	//   ....[0]....
.L_1356:
        /*0094*/ 	.word	0x00000060


	//   ....[1]....
        /*0098*/ 	.word	0x000021b0


	//----- nvinfo : EIATTR_MAX_THREADS
	.align		4
.L_1357:
        /*009c*/ 	.byte	0x04, 0x05
        /*009e*/ 	.short	(.L_1359 - .L_1358)
.L_1358:
        /*00a0*/ 	.word	0x00000280
        /*00a4*/ 	.word	0x00000001
        /*00a8*/ 	.word	0x00000001


	//----- nvinfo : EIATTR_CRS_STACK_SIZE
	.align		4
.L_1359:
        /*00ac*/ 	.byte	0x04, 0x1e
        /*00ae*/ 	.short	(.L_1361 - .L_1360)
.L_1360:
        /*00b0*/ 	.word	0x00000000
.L_1361:


//--------------------- .nv.info._Z35group_norm_nhwc_fwd_one_pass_kernelI11Fp16IOFp32WLi128ELi80ELi640EEv26Group_norm_nhwc_fwd_params --------------------------
	.section	.nv.info._Z35group_norm_nhwc_fwd_one_pass_kernelI11Fp16IOFp32WLi128ELi80ELi640EEv26Group_norm_nhwc_fwd_params,"",@"SHT_CUDA_INFO"
	.sectionflags	@""
	.align	4


	//----- nvinfo : EIATTR_CUDA_API_VERSION
	.align		4
        /*0000*/ 	.byte	0x04, 0x37
        /*0002*/ 	.short	(.L_1363 - .L_1362)
.L_1362:
        /*0004*/ 	.word	0x00000082


	//----- nvinfo : EIATTR_SW2861232_WAR
	.align		4
.L_1363:
        /*0008*/ 	.byte	0x01, 0x35
	.zero		2


	//----- nvinfo : EIATTR_PARAM_CBANK
	.align		4
        /*000c*/ 	.byte	0x04, 0x0a
        /*000e*/ 	.short	(.L_1365 - .L_1364)
	.align		4
.L_1364:
        /*0010*/ 	.word	index@(.nv.constant0._Z35group_norm_nhwc_fwd_one_pass_kernelI11Fp16IOFp32WLi128ELi80ELi640EEv26Group_norm_nhwc_fwd_params)
        /*0014*/ 	.short	0x0160
        /*0016*/ 	.short	0x00a0


	//----- nvinfo : EIATTR_CBANK_PARAM_SIZE
	.align		4
.L_1365:
        /*0018*/ 	.byte	0x03, 0x19
        /*001a*/ 	.short	0x00a0


	//----- nvinfo : EIATTR_KPARAM_INFO
	.align		4
        /*001c*/ 	.byte	0x04, 0x17
        /*001e*/ 	.short	(.L_1367 - .L_1366)
.L_1366:
        /*0020*/ 	.word	0x00000000
        /*0024*/ 	.short	0x0000
        /*0026*/ 	.short	0x0000
        /*0028*/ 	.byte	0x00, 0xf0, 0x81, 0x02


	//----- nvinfo : EIATTR_MAXREG_COUNT
	.align		4
.L_1367:
        /*002c*/ 	.byte	0x03, 0x1b
        /*002e*/ 	.short	0x0060


	//----- nvinfo : EIATTR_NUM_BARRIERS
	.align		4
        /*0030*/ 	.byte	0x02, 0x4c
        /*0032*/ 	.byte	0x01
	.zero		1


	//----- nvinfo : EIATTR_MERCURY_ISA_VERSION
	.align		4
        /*0034*/ 	.byte	0x03, 0x5f
        /*0036*/ 	.short	0x0000


	//----- nvinfo : EIATTR_COOP_GROUP_MASK_REGIDS
	.align		4
        /*0038*/ 	.byte	0x04, 0x29
        /*003a*/ 	.short	(.L_1369 - .L_1368)


	//   ....[0]....
.L_1368:
        /*003c*/ 	.word	0xffffffff


	//   ....[1]....
        /*0040*/ 	.word	0xffffffff


	//   ....[2]....
        /*0044*/ 	.word	0xffffffff


	//   ....[3]....
        /*0048*/ 	.word	0xffffffff


	//   ....[4]....
        /*004c*/ 	.word	0xffffffff


	//   ....[5]....
        /*0050*/ 	.word	0xffffffff


	//   ....[6]....
        /*0054*/ 	.word	0xffffffff


	//   ....[7]....
        /*0058*/ 	.word	0xffffffff


	//   ....[8]....
        /*005c*/ 	.word	0xffffffff


	//   ....[9]....
        /*0060*/ 	.word	0xffffffff


	//----- nvinfo : EIATTR_COOP_GROUP_INSTR_OFFSETS
	.align		4
.L_1369:
        /*0064*/ 	.byte	0x04, 0x28
        /*0066*/ 	.short	(.L_1371 - .L_1370)


	//   ....[0]....
.L_1370:
        /*0068*/ 	.word	0x00000e80


	//   ....[1]....
        /*006c*/ 	.word	0x00000e90


	//   ....[2]....
        /*0070*/ 	.word	0x00000ec0


	//   ....[3]....
        /*0074*/ 	.word	0x00000ed0


	//   ....[4]....
        /*0078*/ 	.word	0x00000f10


	//   ....[5]....
        /*007c*/ 	.word	0x00000f20


	//   ....[6]....
        /*0080*/ 	.word	0x00000f60


	//   ....[7]....
        /*0084*/ 	.word	0x00000f70


	//   ....[8]....
        /*0088*/ 	.word	0x00000fb0


	//   ....[9]....
        /*008c*/ 	.word	0x00000fc0


	//----- nvinfo : EIATTR_EXIT_INSTR_OFFSETS
	.align		4
.L_1371:
        /*0090*/ 	.byte	0x04, 0x1c
        /*0092*/ 	.short	(.L_1373 - .L_1372)


	//   ....[0]....
.L_1372:
        /*0094*/ 	.word	0x00000060


	//   ....[1]....
        /*0098*/ 	.word	0x00002ff0


	//----- nvinfo : EIATTR_MAX_THREADS
	.align		4
.L_1373:
        /*009c*/ 	.byte	0x04, 0x05
        /*009e*/ 	.short	(.L_1375 - .L_1374)
.L_1374:
        /*00a0*/ 	.word	0x00000280
        /*00a4*/ 	.word	0x00000001
        /*00a8*/ 	.word	0x00000001


	//----- nvinfo : EIATTR_CRS_STACK_SIZE
	.align		4
.L_1375:
        /*00ac*/ 	.byte	0x04, 0x1e
        /*00ae*/ 	.short	(.L_1377 - .L_1376)
.L_1376:
        /*00b0*/ 	.word	0x00000000
.L_1377:


//--------------------- .nv.info._Z35group_norm_nhwc_fwd_one_pass_kernelI11Fp16IOFp32WLi256ELi80ELi640EEv26Group_norm_nhwc_fwd_params --------------------------
	.section	.nv.info._Z35group_norm_nhwc_fwd_one_pass_kernelI11Fp16IOFp32WLi256ELi80ELi640EEv26Group_norm_nhwc_fwd_params,"",@"SHT_CUDA_INFO"
	.sectionflags	@""
	.align	4


	//----- nvinfo : EIATTR_CUDA_API_VERSION
	.align		4
        /*0000*/ 	.byte	0x04, 0x37
        /*0002*/ 	.short	(.L_1379 - .L_1378)
.L_1378:
        /*0004*/ 	.word	0x00000082


	//----- nvinfo : EIATTR_SW2861232_WAR
	.align		4
.L_1379:
        /*0008*/ 	.byte	0x01, 0x35
	.zero		2


	//----- nvinfo : EIATTR_PARAM_CBANK
	.align		4
        /*000c*/ 	.byte	0x04, 0x0a
        /*000e*/ 	.short	(.L_1381 - .L_1380)
	.align		4
.L_1380:
        /*0010*/ 	.word	index@(.nv.constant0._Z35group_norm_nhwc_fwd_one_pass_kernelI11Fp16IOFp32WLi256ELi80ELi640EEv26Group_norm_nhwc_fwd_params)
        /*0014*/ 	.short	0x0160
        /*0016*/ 	.short	0x00a0


	//----- nvinfo : EIATTR_CBANK_PARAM_SIZE
	.align		4
.L_1381:
        /*0018*/ 	.byte	0x03, 0x19
        /*001a*/ 	.short	0x00a0


	//----- nvinfo : EIATTR_KPARAM_INFO
	.align		4
        /*001c*/ 	.byte	0x04, 0x17
        /*001e*/ 	.short	(.L_1383 - .L_1382)
.L_1382:
        /*0020*/ 	.word	0x00000000
        /*0024*/ 	.short	0x0000
        /*0026*/ 	.short	0x0000
        /*0028*/ 	.byte	0x00, 0xf0, 0x81, 0x02


	//----- nvinfo : EIATTR_MAXREG_COUNT
	.align		4
.L_1383:
        /*002c*/ 	.byte	0x03, 0x1b
        /*002e*/ 	.short	0x0060


	//----- nvinfo : EIATTR_NUM_BARRIERS
	.align		4
        /*0030*/ 	.byte	0x02, 0x4c
        /*0032*/ 	.byte	0x01
	.zero		1


	//----- nvinfo : EIATTR_MERCURY_ISA_VERSION
	.align		4
        /*0034*/ 	.byte	0x03, 0x5f
        /*0036*/ 	.short	0x0000


	//----- nvinfo : EIATTR_COOP_GROUP_MASK_REGIDS
	.align		4
        /*0038*/ 	.byte	0x04, 0x29
        /*003a*/ 	.short	(.L_1385 - .L_1384)


	//   ....[0]....
.L_1384:
        /*003c*/ 	.word	0xffffffff


	//   ....[1]....
        /*0040*/ 	.word	0xffffffff


	//   ....[2]....
        /*0044*/ 	.word	0xffffffff


	//   ....[3]....
        /*0048*/ 	.word	0xffffffff


	//   ....[4]....
        /*004c*/ 	.word	0xffffffff


	//   ....[5]....
        /*0050*/ 	.word	0xffffffff


	//   ....[6]....
        /*0054*/ 	.word	0xffffffff


	//   ....[7]....
        /*0058*/ 	.word	0xffffffff


	//   ....[8]....
        /*005c*/ 	.word	0xffffffff


	//   ....[9]....
        /*0060*/ 	.word	0xffffffff


	//----- nvinfo : EIATTR_COOP_GROUP_INSTR_OFFSETS
	.align		4
.L_1385:
        /*0064*/ 	.byte	0x04, 0x28
        /*0066*/ 	.short	(.L_1387 - .L_1386)


	//   ....[0]....
.L_1386:
        /*0068*/ 	.word	0x00001980


	//   ....[1]....
        /*006c*/ 	.word	0x00001990


	//   ....[2]....
        /*0070*/ 	.word	0x000019c0


	//   ....[3]....
        /*0074*/ 	.word	0x000019d0


	//   ....[4]....
        /*0078*/ 	.word	0x00001a10


	//   ....[5]....
        /*007c*/ 	.word	0x00001a20


	//   ....[6]....
        /*0080*/ 	.word	0x00001a60


	//   ....[7]....
        /*0084*/ 	.word	0x00001a70


	//   ....[8]....
        /*0088*/ 	.word	0x00001ab0


	//   ....[9]....
        /*008c*/ 	.word	0x00001ac0


	//----- nvinfo : EIATTR_EXIT_INSTR_OFFSETS
	.align		4
.L_1387:
        /*0090*/ 	.byte	0x04, 0x1c
        /*0092*/ 	.short	(.L_1389 - .L_1388)


	//   ....[0]....
.L_1388:
        /*0094*/ 	.word	0x00000060


	//   ....[1]....
        /*0098*/ 	.word	0x00004c40


	//----- nvinfo : EIATTR_MAX_THREADS
	.align		4
.L_1389:
        /*009c*/ 	.byte	0x04, 0x05
        /*009e*/ 	.short	(.L_1391 - .L_1390)
.L_1390:
        /*00a0*/ 	.word	0x00000280
        /*00a4*/ 	.word	0x00000001
        /*00a8*/ 	.word	0x00000001


	//----- nvinfo : EIATTR_CRS_STACK_SIZE
	.align		4
.L_1391:
        /*00ac*/ 	.byte	0x04, 0x1e
        /*00ae*/ 	.short	(.L_1393 - .L_1392)
.L_1392:
        /*00b0*/ 	.word	0x00000000
.L_1393:


//--------------------- .nv.info._Z35group_norm_nhwc_fwd_one_pass_kernelI11Fp16IOFp32WLi512ELi80ELi640EEv26Group_norm_nhwc_fwd_params --------------------------
	.section	.nv.info._Z35group_norm_nhwc_fwd_one_pass_kernelI11Fp16IOFp32WLi512ELi80ELi640EEv26Group_norm_nhwc_fwd_params,"",@"SHT_CUDA_INFO"
	.sectionflags	@""
	.align	4


	//----- nvinfo : EIATTR_CUDA_API_VERSION
	.align		4
        /*0000*/ 	.byte	0x04, 0x37
        /*0002*/ 	.short	(.L_1395 - .L_1394)
.L_1394:
        /*0004*/ 	.word	0x00000082


	//----- nvinfo : EIATTR_SW2861232_WAR
	.align		4
.L_1395:
        /*0008*/ 	.byte	0x01, 0x35
	.zero		2


	//----- nvinfo : EIATTR_PARAM_CBANK
	.align		4
        /*000c*/ 	.byte	0x04, 0x0a
        /*000e*/ 	.short	(.L_1397 - .L_1396)
	.align		4
.L_1396:
        /*0010*/ 	.word	index@(.nv.constant0._Z35group_norm_nhwc_fwd_one_pass_kernelI11Fp16IOFp32WLi512ELi80ELi640EEv26Group_norm_nhwc_fwd_params)
        /*0014*/ 	.short	0x0160
        /*0016*/ 	.short	0x00a0


	//----- nvinfo : EIATTR_CBANK_PARAM_SIZE
	.align		4
.L_1397:
        /*0018*/ 	.byte	0x03, 0x19
        /*001a*/ 	.short	0x00a0


	//----- nvinfo : EIATTR_KPARAM_INFO
	.align		4
        /*001c*/ 	.byte	0x04, 0x17
        /*001e*/ 	.short	(.L_1399 - .L_1398)
.L_1398:
        /*0020*/ 	.word	0x00000000
        /*0024*/ 	.short	0x0000
        /*0026*/ 	.short	0x0000
        /*0028*/ 	.byte	0x00, 0xf0, 0x81, 0x02


	//----- nvinfo : EIATTR_MAXREG_COUNT
	.align		4
.L_1399:
        /*002c*/ 	.byte	0x03, 0x1b
        /*002e*/ 	.short	0x0060


	//----- nvinfo : EIATTR_NUM_BARRIERS
	.align		4
        /*0030*/ 	.byte	0x02, 0x4c
        /*0032*/ 	.byte	0x01
	.zero		1


	//----- nvinfo : EIATTR_MERCURY_ISA_VERSION
	.align		4
        /*0034*/ 	.byte	0x03, 0x5f
        /*0036*/ 	.short	0x0000


	//----- nvinfo : EIATTR_COOP_GROUP_MASK_REGIDS
	.align		4
        /*0038*/ 	.byte	0x04, 0x29
        /*003a*/ 	.short	(.L_1401 - .L_1400)


	//   ....[0]....
.L_1400:
        /*003c*/ 	.word	0xffffffff


	//   ....[1]....
        /*0040*/ 	.word	0xffffffff


	//   ....[2]....
        /*0044*/ 	.word	0xffffffff


	//   ....[3]....
        /*0048*/ 	.word	0xffffffff


	//   ....[4]....
        /*004c*/ 	.word	0xffffffff


	//   ....[5]....
        /*0050*/ 	.word	0xffffffff


	//   ....[6]....
        /*0054*/ 	.word	0xffffffff


	//   ....[7]....
        /*0058*/ 	.word	0xffffffff


	//   ....[8]....
        /*005c*/ 	.word	0xffffffff


	//   ....[9]....
        /*0060*/ 	.word	0xffffffff


	//----- nvinfo : EIATTR_COOP_GROUP_INSTR_OFFSETS
	.align		4
.L_1401:
        /*0064*/ 	.byte	0x04, 0x28
        /*0066*/ 	.short	(.L_1403 - .L_1402)


	//   ....[0]....
.L_1402:
        /*0068*/ 	.word	0x00002f60


	//   ....[1]....
        /*006c*/ 	.word	0x00002f70


	//   ....[2]....
        /*0070*/ 	.word	0x00002fb0


	//   ....[3]....
        /*0074*/ 	.word	0x00002fc0


	//   ....[4]....
        /*0078*/ 	.word	0x00003000


	//   ....[5]....
        /*007c*/ 	.word	0x00003010


	//   ....[6]....
        /*0080*/ 	.word	0x00003050


	//   ....[7]....
        /*0084*/ 	.word	0x00003060


	//   ....[8]....
        /*0088*/ 	.word	0x000030a0


	//   ....[9]....
        /*008c*/ 	.word	0x000030b0


	//----- nvinfo : EIATTR_EXIT_INSTR_OFFSETS
	.align		4
.L_1403:
        /*0090*/ 	.byte	0x04, 0x1c
        /*0092*/ 	.short	(.L_1405 - .L_1404)


	//   ....[0]....
.L_1404:
        /*0094*/ 	.word	0x00000070


	//   ....[1]....
        /*0098*/ 	.word	0x00008950


	//----- nvinfo : EIATTR_MAX_THREADS
	.align		4
.L_1405:
        /*009c*/ 	.byte	0x04, 0x05
        /*009e*/ 	.short	(.L_1407 - .L_1406)
.L_1406:
        /*00a0*/ 	.word	0x00000280
        /*00a4*/ 	.word	0x00000001
        /*00a8*/ 	.word	0x00000001


	//----- nvinfo : EIATTR_CRS_STACK_SIZE
	.align		4
.L_1407:
        /*00ac*/ 	.byte	0x04, 0x1e
        /*00ae*/ 	.short	(.L_1409 - .L_1408)
.L_1408:
        /*00b0*/ 	.word	0x00000000
.L_1409:


//--------------------- .nv.info._Z35group_norm_nhwc_fwd_one_pass_kernelI11Fp16IOBf16WLi64ELi80ELi640EEv26Group_norm_nhwc_fwd_params --------------------------
	.section	.nv.info._Z35group_norm_nhwc_fwd_one_pass_kernelI11Fp16IOBf16WLi64ELi80ELi640EEv26Group_norm_nhwc_fwd_params,"",@"SHT_CUDA_INFO"
	.sectionflags	@""
	.align	4


	//----- nvinfo : EIATTR_CUDA_API_VERSION
	.align		4
        /*0000*/ 	.byte	0x04, 0x37
        /*0002*/ 	.short	(.L_1411 - .L_1410)
.L_1410:
        /*0004*/ 	.word	0x00000082


	//----- nvinfo : EIATTR_SW2861232_WAR
	.align		4
.L_1411:
        /*0008*/ 	.byte	0x01, 0x35
	.zero		2


	//----- nvinfo : EIATTR_PARAM_CBANK
	.align		4
        /*000c*/ 	.byte	0x04, 0x0a
        /*000e*/ 	.short	(.L_1413 - .L_1412)
	.align		4
.L_1412:
        /*0010*/ 	.word	index@(.nv.constant0._Z35group_norm_nhwc_fwd_one_pass_kernelI11Fp16IOBf16WLi64ELi80ELi640EEv26Group_norm_nhwc_fwd_params)
        /*0014*/ 	.short	0x0160
        /*0016*/ 	.short	0x00a0


	//----- nvinfo : EIATTR_CBANK_PARAM_SIZE
	.align		4
.L_1413:
        /*0018*/ 	.byte	0x03, 0x19
        /*001a*/ 	.short	0x00a0


	//----- nvinfo : EIATTR_KPARAM_INFO
	.align		4
        /*001c*/ 	.byte	0x04, 0x17
        /*001e*/ 	.short	(.L_1415 - .L_1414)
.L_1414:
        /*0020*/ 	.word	0x00000000
        /*0024*/ 	.short	0x0000
        /*0026*/ 	.short	0x0000
        /*0028*/ 	.byte	0x00, 0xf0, 0x81, 0x02


	//----- nvinfo : EIATTR_MAXREG_COUNT
	.align		4
.L_1415:
        /*002c*/ 	.byte	0x03, 0x1b
        /*002e*/ 	.short	0x0060


	//----- nvinfo : EIATTR_NUM_BARRIERS
	.align		4
        /*0030*/ 	.byte	0x02, 0x4c
        /*0032*/ 	.byte	0x01
	.zero		1


	//----- nvinfo : EIATTR_MERCURY_ISA_VERSION
	.align		4
        /*0034*/ 	.byte	0x03, 0x5f
        /*0036*/ 	.short	0x0000


	//----- nvinfo : EIATTR_COOP_GROUP_MASK_REGIDS
	.align		4
        /*0038*/ 	.byte	0x04, 0x29
        /*003a*/ 	.short	(.L_1417 - .L_1416)


	//   ....[0]....
.L_1416:
        /*003c*/ 	.word	0xffffffff


	//   ....[1]....
        /*0040*/ 	.word	0xffffffff


	//   ....[2]....
        /*0044*/ 	.word	0xffffffff


	//   ....[3]....
        /*0048*/ 	.word	0xffffffff


	//   ....[4]....
        /*004c*/ 	.word	0xffffffff


	//   ....[5]....
        /*0050*/ 	.word	0xffffffff


	//   ....[6]....
        /*0054*/ 	.word	0xffffffff


	//   ....[7]....
        /*0058*/ 	.word	0xffffffff


	//   ....[8]....
        /*005c*/ 	.word	0xffffffff


	//   ....[9]....
        /*0060*/ 	.word	0xffffffff


	//----- nvinfo : EIATTR_COOP_GROUP_INSTR_OFFSETS
	.align		4
.L_1417:
        /*0064*/ 	.byte	0x04, 0x28
        /*0066*/ 	.short	(.L_1419 - .L_1418)


	//   ....[0]....
.L_1418:
        /*0068*/ 	.word	0x00000910


	//   ....[1]....
        /*006c*/ 	.word	0x00000920


	//   ....[2]....
        /*0070*/ 	.word	0x00000950


	//   ....[3]....
        /*0074*/ 	.word	0x00000960


	//   ....[4]....
        /*0078*/ 	.word	0x000009a0


	//   ....[5]....
        /*007c*/ 	.word	0x000009b0


	//   ....[6]....
        /*0080*/ 	.word	0x000009f0


	//   ....[7]....
        /*0084*/ 	.word	0x00000a00


	//   ....[8]....
        /*0088*/ 	.word	0x00000a40


	//   ....[9]....
        /*008c*/ 	.word	0x00000a50


	//----- nvinfo : EIATTR_EXIT_INSTR_OFFSETS
	.align		4
.L_1419:
        /*0090*/ 	.byte	0x04, 0x1c
        /*0092*/ 	.short	(.L_1421 - .L_1420)


	//   ....[0]....
.L_1420:
        /*0094*/ 	.word	0x00000060


	//   ....[1]....
        /*0098*/ 	.word	0x00002210


	//----- nvinfo : EIATTR_MAX_THREADS
	.align		4
.L_1421:
        /*009c*/ 	.byte	0x04, 0x05
        /*009e*/ 	.short	(.L_1423 - .L_1422)
.L_1422:
        /*00a0*/ 	.word	0x00000280
        /*00a4*/ 	.word	0x00000001
        /*00a8*/ 	.word	0x00000001


	//----- nvinfo : EIATTR_CRS_STACK_SIZE
	.align		4
.L_1423:
        /*00ac*/ 	.byte	0x04, 0x1e
        /*00ae*/ 	.short	(.L_1425 - .L_1424)
.L_1424:
        /*00b0*/ 	.word	0x00000000
.L_1425:


//--------------------- .nv.info._Z35group_norm_nhwc_fwd_one_pass_kernelI11Fp16IOBf16WLi128ELi80ELi640EEv26Group_norm_nhwc_fwd_params --------------------------
	.section	.nv.info._Z35group_norm_nhwc_fwd_one_pass_kernelI11Fp16IOBf16WLi128ELi80ELi640EEv26Group_norm_nhwc_fwd_params,"",@"SHT_CUDA_INFO"
	.sectionflags	@""
	.align	4


	//----- nvinfo : EIATTR_CUDA_API_VERSION
	.align		4
        /*0000*/ 	.byte	0x04, 0x37
        /*0002*/ 	.short	(.L_1427 - .L_1426)
.L_1426:
        /*0004*/ 	.word	0x00000082


	//----- nvinfo : EIATTR_SW2861232_WAR
	.align		4
.L_1427:
        /*0008*/ 	.byte	0x01, 0x35
	.zero		2


	//----- nvinfo : EIATTR_PARAM_CBANK
	.align		4
        /*000c*/ 	.byte	0x04, 0x0a
        /*000e*/ 	.short	(.L_1429 - .L_1428)
	.align		4
.L_1428:
        /*0010*/ 	.word	index@(.nv.constant0._Z35group_norm_nhwc_fwd_one_pass_kernelI11Fp16IOBf16WLi128ELi80ELi640EEv26Group_norm_nhwc_fwd_params)
        /*0014*/ 	.short	0x0160
        /*0016*/ 	.short	0x00a0


	//----- nvinfo : EIATTR_CBANK_PARAM_SIZE
	.align		4
.L_1429:
        /*0018*/ 	.byte	0x03, 0x19
        /*001a*/ 	.short	0x00a0


	//----- nvinfo : EIATTR_KPARAM_INFO
	.align		4
        /*001c*/ 	.byte	0x04, 0x17
        /*001e*/ 	.short	(.L_1431 - .L_1430)
.L_1430:
        /*0020*/ 	.word	0x00000000
        /*0024*/ 	.short	0x0000
        /*0026*/ 	.short	0x0000
        /*0028*/ 	.byte	0x00, 0xf0, 0x81, 0x02


	//----- nvinfo : EIATTR_MAXREG_COUNT
	.align		4
.L_1431:
        /*002c*/ 	.byte	0x03, 0x1b
        /*002e*/ 	.short	0x0060


	//----- nvinfo : EIATTR_NUM_BARRIERS
	.align		4
        /*0030*/ 	.byte	0x02, 0x4c
        /*0032*/ 	.byte	0x01
	.zero		1


	//----- nvinfo : EIATTR_MERCURY_ISA_VERSION
	.align		4
        /*0034*/ 	.byte	0x03, 0x5f
        /*0036*/ 	.short	0x0000


	//----- nvinfo : EIATTR_COOP_GROUP_MASK_REGIDS
	.align		4
        /*0038*/ 	.byte	0x04, 0x29
        /*003a*/ 	.short	(.L_1433 - .L_1432)


	//   ....[0]....
.L_1432:
        /*003c*/ 	.word	0xffffffff


	//   ....[1]....
        /*0040*/ 	.word	0xffffffff


	//   ....[2]....
        /*0044*/ 	.word	0xffffffff


	//   ....[3]....
        /*0048*/ 	.word	0xffffffff


	//   ....[4]....
        /*004c*/ 	.word	0xffffffff


	//   ....[5]....
        /*0050*/ 	.word	0xffffffff


	//   ....[6]....
        /*0054*/ 	.word	0xffffffff


	//   ....[7]....
        /*0058*/ 	.word	0xffffffff


	//   ....[8]....
        /*005c*/ 	.word	0xffffffff


	//   ....[9]....
        /*0060*/ 	.word	0xffffffff


	//----- nvinfo : EIATTR_COOP_GROUP_INSTR_OFFSETS
	.align		4
.L_1433:
        /*0064*/ 	.byte	0x04, 0x28
        /*0066*/ 	.short	(.L_1435 - .L_1434)


	//   ....[0]....
.L_1434:
        /*0068*/ 	.word	0x00000e70


	//   ....[1]....
        /*006c*/ 	.word	0x00000e80


	//   ....[2]....
        /*0070*/ 	.word	0x00000eb0


	//   ....[3]....
        /*0074*/ 	.word	0x00000ec0


	//   ....[4]....
        /*0078*/ 	.word	0x00000f00


	//   ....[5]....
        /*007c*/ 	.word	0x00000f10


	//   ....[6]....
        /*0080*/ 	.word	0x00000f50


	//   ....[7]....
        /*0084*/ 	.word	0x00000f60


	//   ....[8]....
        /*0088*/ 	.word	0x00000fa0


	//   ....[9]....
        /*008c*/ 	.word	0x00000fb0


	//----- nvinfo : EIATTR_EXIT_INSTR_OFFSETS
	.align		4
.L_1435:
        /*0090*/ 	.byte	0x04, 0x1c
        /*0092*/ 	.short	(.L_1437 - .L_1436)


	//   ....[0]....
.L_1436:
        /*0094*/ 	.word	0x00000060


	//   ....[1]....
        /*0098*/ 	.word	0x00003020


	//----- nvinfo : EIATTR_MAX_THREADS
	.align		4
.L_1437:
        /*009c*/ 	.byte	0x04, 0x05
        /*009e*/ 	.short	(.L_1439 - .L_1438)
.L_1438:
        /*00a0*/ 	.word	0x00000280
        /*00a4*/ 	.word	0x00000001
        /*00a8*/ 	.word	0x00000001


	//----- nvinfo : EIATTR_CRS_STACK_SIZE
	.align		4
.L_1439:
        /*00ac*/ 	.byte	0x04, 0x1e
        /*00ae*/ 	.short	(.L_1441 - .L_1440)
.L_1440:
        /*00b0*/ 	.word	0x00000000
.L_1441:


//--------------------- .nv.info._Z35group_norm_nhwc_fwd_one_pass_kernelI11Fp16IOBf16WLi256ELi80ELi640EEv26Group_norm_nhwc_fwd_params --------------------------
	.section	.nv.info._Z35group_norm_nhwc_fwd_one_pass_kernelI11Fp16IOBf16WLi256ELi80ELi640EEv26Group_norm_nhwc_fwd_params,"",@"SHT_CUDA_INFO"
	.sectionflags	@""
	.align	4


	//----- nvinfo : EIATTR_CUDA_API_VERSION
	.align		4
        /*0000*/ 	.byte	0x04, 0x37
        /*0002*/ 	.short	(.L_1443 - .L_1442)
.L_1442:
        /*0004*/ 	.word	0x00000082


	//----- nvinfo : EIATTR_SW2861232_WAR
	.align		4
.L_1443:
        /*0008*/ 	.byte	0x01, 0x35
	.zero		2


	//----- nvinfo : EIATTR_PARAM_CBANK
	.align		4
        /*000c*/ 	.byte	0x04, 0x0a
        /*000e*/ 	.short	(.L_1445 - .L_1444)
	.align		4
.L_1444:
        /*0010*/ 	.word	index@(.nv.constant0._Z35group_norm_nhwc_fwd_one_pass_kernelI11Fp16IOBf16WLi256ELi80ELi640EEv26Group_norm_nhwc_fwd_params)
        /*0014*/ 	.short	0x0160
        /*0016*/ 	.short	0x00a0


	//----- nvinfo : EIATTR_CBANK_PARAM_SIZE
	.align		4
.L_1445:
        /*0018*/ 	.byte	0x03, 0x19
        /*001a*/ 	.short	0x00a0


	//----- nvinfo : EIATTR_KPARAM_INFO
	.align		4
        /*001c*/ 	.byte	0x04, 0x17
        /*001e*/ 	.short	(.L_1447 - .L_1446)
.L_1446:
        /*0020*/ 	.word	0x00000000
        /*0024*/ 	.short	0x0000
        /*0026*/ 	.short	0x0000
        /*0028*/ 	.byte	0x00, 0xf0, 0x81, 0x02


	//----- nvinfo : EIATTR_MAXREG_COUNT
	.align		4
.L_1447:
        /*002c*/ 	.byte	0x03, 0x1b
        /*002e*/ 	.short	0x0060


	//----- nvinfo : EIATTR_NUM_BARRIERS
	.align		4
        /*0030*/ 	.byte	0x02, 0x4c
        /*0032*/ 	.byte	0x01
	.zero		1


	//----- nvinfo : EIATTR_MERCURY_ISA_VERSION
	.align		4
        /*0034*/ 	.byte	0x03, 0x5f
        /*0036*/ 	.short	0x0000


	//----- nvinfo : EIATTR_COOP_GROUP_MASK_REGIDS
	.align		4
        /*0038*/ 	.byte	0x04, 0x29
        /*003a*/ 	.short	(.L_1449 - .L_1448)


	//   ....[0]....
.L_1448:
        /*003c*/ 	.word	0xffffffff


	//   ....[1]....
        /*0040*/ 	.word	0xffffffff


	//   ....[2]....
        /*0044*/ 	.word	0xffffffff


	//   ....[3]....
        /*0048*/ 	.word	0xffffffff


	//   ....[4]....
        /*004c*/ 	.word	0xffffffff


	//   ....[5]....
        /*0050*/ 	.word	0xffffffff


	//   ....[6]....
        /*0054*/ 	.word	0xffffffff


	//   ....[7]....
        /*0058*/ 	.word	0xffffffff


	//   ....[8]....
        /*005c*/ 	.word	0xffffffff


	//   ....[9]....
        /*0060*/ 	.word	0xffffffff


	//----- nvinfo : EIATTR_COOP_GROUP_INSTR_OFFSETS
	.align		4
.L_1449:
        /*0064*/ 	.byte	0x04, 0x28
        /*0066*/ 	.short	(.L_1451 - .L_1450)


	//   ....[0]....
.L_1450:
        /*0068*/ 	.word	0x00001980


	//   ....[1]....
        /*006c*/ 	.word	0x00001990


	//   ....[2]....
        /*0070*/ 	.word	0x000019c0


	//   ....[3]....
        /*0074*/ 	.word	0x000019d0


	//   ....[4]....
        /*0078*/ 	.word	0x00001a10


	//   ....[5]....
        /*007c*/ 	.word	0x00001a20


	//   ....[6]....
        /*0080*/ 	.word	0x00001a60


	//   ....[7]....
        /*0084*/ 	.word	0x00001a70


	//   ....[8]....
        /*0088*/ 	.word	0x00001ab0


	//   ....[9]....
        /*008c*/ 	.word	0x00001ac0


	//----- nvinfo : EIATTR_EXIT_INSTR_OFFSETS
	.align		4
.L_1451:
        /*0090*/ 	.byte	0x04, 0x1c
        /*0092*/ 	.short	(.L_1453 - .L_1452)


	//   ....[0]....
.L_1452:
        /*0094*/ 	.word	0x00000060


	//   ....[1]....
        /*0098*/ 	.word	0x00004ca0


	//----- nvinfo : EIATTR_MAX_THREADS
	.align		4
.L_1453:
        /*009c*/ 	.byte	0x04, 0x05
        /*009e*/ 	.short	(.L_1455 - .L_1454)
.L_1454:
        /*00a0*/ 	.word	0x00000280
        /*00a4*/ 	.word	0x00000001
        /*00a8*/ 	.word	0x00000001


	//----- nvinfo : EIATTR_CRS_STACK_SIZE
	.align		4
.L_1455:
        /*00ac*/ 	.byte	0x04, 0x1e
        /*00ae*/ 	.short	(.L_1457 - .L_1456)
.L_1456:
        /*00b0*/ 	.word	0x00000000
.L_1457:


//--------------------- .nv.info._Z35group_norm_nhwc_fwd_one_pass_kernelI11Fp16IOBf16WLi512ELi80ELi640EEv26Group_norm_nhwc_fwd_params --------------------------
	.section	.nv.info._Z35group_norm_nhwc_fwd_one_pass_kernelI11Fp16IOBf16WLi512ELi80ELi640EEv26Group_norm_nhwc_fwd_params,"",@"SHT_CUDA_INFO"
	.sectionflags	@""
	.align	4


	//----- nvinfo : EIATTR_CUDA_API_VERSION
	.align		4
        /*0000*/ 	.byte	0x04, 0x37
        /*0002*/ 	.short	(.L_1459 - .L_1458)
.L_1458:
        /*0004*/ 	.word	0x00000082


	//----- nvinfo : EIATTR_SW2861232_WAR
	.align		4
.L_1459:
        /*0008*/ 	.byte	0x01, 0x35
	.zero		2


	//----- nvinfo : EIATTR_PARAM_CBANK
	.align		4
        /*000c*/ 	.byte	0x04, 0x0a
        /*000e*/ 	.short	(.L_1461 - .L_1460)
	.align		4
.L_1460:
        /*0010*/ 	.word	index@(.nv.constant0._Z35group_norm_nhwc_fwd_one_pass_kernelI11Fp16IOBf16WLi512ELi80ELi640EEv26Group_norm_nhwc_fwd_params)
        /*0014*/ 	.short	0x0160
        /*0016*/ 	.short	0x00a0


	//----- nvinfo : EIATTR_CBANK_PARAM_SIZE
	.align		4
.L_1461:
        /*0018*/ 	.byte	0x03, 0x19
        /*001a*/ 	.short	0x00a0


	//----- nvinfo : EIATTR_KPARAM_INFO
	.align		4
        /*001c*/ 	.byte	0x04, 0x17
        /*001e*/ 	.short	(.L_1463 - .L_1462)
.L_1462:
        /*0020*/ 	.word	0x00000000
        /*0024*/ 	.short	0x0000
        /*0026*/ 	.short	0x0000
        /*0028*/ 	.byte	0x00, 0xf0, 0x81, 0x02


	//----- nvinfo : EIATTR_MAXREG_COUNT
	.align		4
.L_1463:
        /*002c*/ 	.byte	0x03, 0x1b
        /*002e*/ 	.short	0x0060


	//----- nvinfo : EIATTR_NUM_BARRIERS
	.align		4
        /*0030*/ 	.byte	0x02, 0x4c
        /*0032*/ 	.byte	0x01
	.zero		1


	//----- nvinfo : EIATTR_MERCURY_ISA_VERSION
	.align		4
        /*0034*/ 	.byte	0x03, 0x5f
        /*0036*/ 	.short	0x0000


	//----- nvinfo : EIATTR_COOP_GROUP_MASK_REGIDS
	.align		4
        /*0038*/ 	.byte	0x04, 0x29
        /*003a*/ 	.short	(.L_1465 - .L_1464)


	//   ....[0]....
.L_1464:
        /*003c*/ 	.word	0xffffffff


	//   ....[1]....
        /*0040*/ 	.word	0xffffffff


	//   ....[2]....
        /*0044*/ 	.word	0xffffffff


	//   ....[3]....
        /*0048*/ 	.word	0xffffffff


	//   ....[4]....
        /*004c*/ 	.word	0xffffffff


	//   ....[5]....
        /*0050*/ 	.word	0xffffffff


	//   ....[6]....
        /*0054*/ 	.word	0xffffffff


	//   ....[7]....
        /*0058*/ 	.word	0xffffffff


	//   ....[8]....
        /*005c*/ 	.word	0xffffffff


	//   ....[9]....
        /*0060*/ 	.word	0xffffffff


	//----- nvinfo : EIATTR_COOP_GROUP_INSTR_OFFSETS
	.align		4
.L_1465:
        /*0064*/ 	.byte	0x04, 0x28
        /*0066*/ 	.short	(.L_1467 - .L_1466)


	//   ....[0]....
.L_1466:
        /*0068*/ 	.word	0x00002f60


	//   ....[1]....
        /*006c*/ 	.word	0x00002f70


	//   ....[2]....
        /*0070*/ 	.word	0x00002fb0


	//   ....[3]....
        /*0074*/ 	.word	0x00002fc0


	//   ....[4]....
        /*0078*/ 	.word	0x00003000


	//   ....[5]....
        /*007c*/ 	.word	0x00003010


	//   ....[6]....
        /*0080*/ 	.word	0x00003050


	//   ....[7]....
        /*0084*/ 	.word	0x00003060


	//   ....[8]....
        /*0088*/ 	.word	0x000030a0


	//   ....[9]....
        /*008c*/ 	.word	0x000030b0


	//----- nvinfo : EIATTR_EXIT_INSTR_OFFSETS
	.align		4
.L_1467:
        /*0090*/ 	.byte	0x04, 0x1c
        /*0092*/ 	.short	(.L_1469 - .L_1468)


	//   ....[0]....
.L_1468:
        /*0094*/ 	.word	0x00000070


	//   ....[1]....
        /*0098*/ 	.word	0x000089b0


	//----- nvinfo : EIATTR_MAX_THREADS
	.align		4
.L_1469:
        /*009c*/ 	.byte	0x04, 0x05
        /*009e*/ 	.short	(.L_1471 - .L_1470)
.L_1470:
        /*00a0*/ 	.word	0x00000280
        /*00a4*/ 	.word	0x00000001
        /*00a8*/ 	.word	0x00000001


	//----- nvinfo : EIATTR_CRS_STACK_SIZE
	.align		4
.L_1471:
        /*00ac*/ 	.byte	0x04, 0x1e
        /*00ae*/ 	.short	(.L_1473 - .L_1472)
.L_1472:
        /*00b0*/ 	.word	0x00000000
.L_1473:


//--------------------- .nv.info._Z35group_norm_nhwc_fwd_one_pass_kernelI11Fp16IOFp16WLi64ELi80ELi640EEv26Group_norm_nhwc_fwd_params --------------------------
	.section	.nv.info._Z35group_norm_nhwc_fwd_one_pass_kernelI11Fp16IOFp16WLi64ELi80ELi640EEv26Group_norm_nhwc_fwd_params,"",@"SHT_CUDA_INFO"
	.sectionflags	@""
	.align	4


	//----- nvinfo : EIATTR_CUDA_API_VERSION
	.align		4
        /*0000*/ 	.byte	0x04, 0x37
        /*0002*/ 	.short	(.L_1475 - .L_1474)
.L_1474:
        /*0004*/ 	.word	0x00000082


	//----- nvinfo : EIATTR_SW2861232_WAR
	.align		4
.L_1475:
        /*0008*/ 	.byte	0x01, 0x35
	.zero		2


	//----- nvinfo : EIATTR_PARAM_CBANK
	.align		4
        /*000c*/ 	.byte	0x04, 0x0a
        /*000e*/ 	.short	(.L_1477 - .L_1476)
	.align		4
.L_1476:
        /*0010*/ 	.word	index@(.nv.constant0._Z35group_norm_nhwc_fwd_one_pass_kernelI11Fp16IOFp16WLi64ELi80ELi640EEv26Group_norm_nhwc_fwd_params)
        /*0014*/ 	.short	0x0160
        /*0016*/ 	.short	0x00a0


	//----- nvinfo : EIATTR_CBANK_PARAM_SIZE
	.align		4
.L_1477:
        /*0018*/ 	.byte	0x03, 0x19
        /*001a*/ 	.short	0x00a0


	//----- nvinfo : EIATTR_KPARAM_INFO
	.align		4
        /*001c*/ 	.byte	0x04, 0x17
        /*001e*/ 	.short	(.L_1479 - .L_1478)
.L_1478:
        /*0020*/ 	.word	0x00000000
        /*0024*/ 	.short	0x0000
        /*0026*/ 	.short	0x0000
        /*0028*/ 	.byte	0x00, 0xf0, 0x81, 0x02


	//----- nvinfo : EIATTR_MAXREG_COUNT
	.align		4
.L_1479:
        /*002c*/ 	.byte	0x03, 0x1b
        /*002e*/ 	.short	0x0060


	//----- nvinfo : EIATTR_NUM_BARRIERS
	.align		4
        /*0030*/ 	.byte	0x02, 0x4c
        /*0032*/ 	.byte	0x01
	.zero		1


	//----- nvinfo : EIATTR_MERCURY_ISA_VERSION
	.align		4
        /*0034*/ 	.byte	0x03, 0x5f
        /*0036*/ 	.short	0x0000


	//----- nvinfo : EIATTR_COOP_GROUP_MASK_REGIDS
	.align		4
        /*0038*/ 	.byte	0x04, 0x29
        /*003a*/ 	.short	(.L_1481 - .L_1480)


	//   ....[0]....
.L_1480:
        /*003c*/ 	.word	0xffffffff


	//   ....[1]....
        /*0040*/ 	.word	0xffffffff


	//   ....[2]....
        /*0044*/ 	.word	0xffffffff


	//   ....[3]....
        /*0048*/ 	.word	0xffffffff


	//   ....[4]....
        /*004c*/ 	.word	0xffffffff


	//   ....[5]....
        /*0050*/ 	.word	0xffffffff


	//   ....[6]....
        /*0054*/ 	.word	0xffffffff


	//   ....[7]....
        /*0058*/ 	.word	0xffffffff


	//   ....[8]....
        /*005c*/ 	.word	0xffffffff


	//   ....[9]....
        /*0060*/ 	.word	0xffffffff


	//----- nvinfo : EIATTR_COOP_GROUP_INSTR_OFFSETS
	.align		4
.L_1481:
        /*0064*/ 	.byte	0x04, 0x28
        /*0066*/ 	.short	(.L_1483 - .L_1482)


	//   ....[0]....
.L_1482:
        /*0068*/ 	.word	0x00000910


	//   ....[1]....
        /*006c*/ 	.word	0x00000920


	//   ....[2]....
        /*0070*/ 	.word	0x00000950


	//   ....[3]....
        /*0074*/ 	.word	0x00000960


	//   ....[4]....
        /*0078*/ 	.word	0x000009a0


	//   ....[5]....
        /*007c*/ 	.word	0x000009b0


	//   ....[6]....
        /*0080*/ 	.word	0x000009f0


	//   ....[7]....
        /*0084*/ 	.word	0x00000a00


	//   ....[8]....
        /*0088*/ 	.word	0x00000a40


	//   ....[9]....
        /*008c*/ 	.word	0x00000a50


	//----- nvinfo : EIATTR_EXIT_INSTR_OFFSETS
	.align		4
.L_1483:
        /*0090*/ 	.byte	0x04, 0x1c
        /*0092*/ 	.short	(.L_1485 - .L_1484)


	//   ....[0]....
.L_1484:
        /*0094*/ 	.word	0x00000060


	//   ....[1]....
        /*0098*/ 	.word	0x00002210


	//----- nvinfo : EIATTR_MAX_THREADS
	.align		4
.L_1485:
        /*009c*/ 	.byte	0x04, 0x05
        /*009e*/ 	.short	(.L_1487 - .L_1486)
.L_1486:
        /*00a0*/ 	.word	0x00000280
        /*00a4*/ 	.word	0x00000001
        /*00a8*/ 	.word	0x00000001


	//----- nvinfo : EIATTR_CRS_STACK_SIZE
	.align		4
.L_1487:
        /*00ac*/ 	.byte	0x04, 0x1e
        /*00ae*/ 	.short	(.L_1489 - .L_1488)
.L_1488:
        /*00b0*/ 	.word	0x00000000
.L_1489:


//--------------------- .nv.info._Z35group_norm_nhwc_fwd_one_pass_kernelI11Fp16IOFp16WLi128ELi80ELi640EEv26Group_norm_nhwc_fwd_params --------------------------
	.section	.nv.info._Z35group_norm_nhwc_fwd_one_pass_kernelI11Fp16IOFp16WLi128ELi80ELi640EEv26Group_norm_nhwc_fwd_params,"",@"SHT_CUDA_INFO"
	.sectionflags	@""
	.align	4


	//----- nvinfo : EIATTR_CUDA_API_VERSION
	.align		4
        /*0000*/ 	.byte	0x04, 0x37
        /*0002*/ 	.short	(.L_1491 - .L_1490)
.L_1490:
        /*0004*/ 	.word	0x00000082


	//----- nvinfo : EIATTR_SW2861232_WAR
	.align		4
.L_1491:
        /*0008*/ 	.byte	0x01, 0x35
	.zero		2


	//----- nvinfo : EIATTR_PARAM_CBANK
	.align		4
        /*000c*/ 	.byte	0x04, 0x0a
        /*000e*/ 	.short	(.L_1493 - .L_1492)
	.align		4
.L_1492:
        /*0010*/ 	.word	index@(.nv.constant0._Z35group_norm_nhwc_fwd_one_pass_kernelI11Fp16IOFp16WLi128ELi80ELi640EEv26Group_norm_nhwc_fwd_params)
        /*0014*/ 	.short	0x0160
        /*0016*/ 	.short	0x00a0


	//----- nvinfo : EIATTR_CBANK_PARAM_SIZE
	.align		4
.L_1493:
        /*0018*/ 	.byte	0x03, 0x19
        /*001a*/ 	.short	0x00a0


	//----- nvinfo : EIATTR_KPARAM_INFO
	.align		4
        /*001c*/ 	.byte	0x04, 0x17
        /*001e*/ 	.short	(.L_1495 - .L_1494)
.L_1494:
        /*0020*/ 	.word	0x00000000
        /*0024*/ 	.short	0x0000
        /*0026*/ 	.short	0x0000
        /*0028*/ 	.byte	0x00, 0xf0, 0x81, 0x02


	//----- nvinfo : EIATTR_MAXREG_COUNT
	.align		4
.L_1495:
        /*002c*/ 	.byte	0x03, 0x1b
        /*002e*/ 	.short	0x0060


	//----- nvinfo : EIATTR_NUM_BARRIERS
	.align		4
        /*0030*/ 	.byte	0x02, 0x4c
        /*0032*/ 	.byte	0x01
	.zero		1


	//----- nvinfo : EIATTR_MERCURY_ISA_VERSION
	.align		4
        /*0034*/ 	.byte	0x03, 0x5f
        /*0036*/ 	.short	0x0000


	//----- nvinfo : EIATTR_COOP_GROUP_MASK_REGIDS
	.align		4
        /*0038*/ 	.byte	0x04, 0x29
        /*003a*/ 	.short	(.L_1497 - .L_1496)


	//   ....[0]....
.L_1496:
        /*003c*/ 	.word	0xffffffff


	//   ....[1]....
        /*0040*/ 	.word	0xffffffff


	//   ....[2]....
        /*0044*/ 	.word	0xffffffff


	//   ....[3]....
        /*0048*/ 	.word	0xffffffff


	//   ....[4]....
        /*004c*/ 	.word	0xffffffff


	//   ....[5]....
        /*0050*/ 	.word	0xffffffff


	//   ....[6]....
        /*0054*/ 	.word	0xffffffff


	//   ....[7]....
        /*0058*/ 	.word	0xffffffff


	//   ....[8]....
        /*005c*/ 	.word	0xffffffff


	//   ....[9]....
        /*0060*/ 	.word	0xffffffff


	//----- nvinfo : EIATTR_COOP_GROUP_INSTR_OFFSETS
	.align		4
.L_1497:
        /*0064*/ 	.byte	0x04, 0x28
        /*0066*/ 	.short	(.L_1499 - .L_1498)


	//   ....[0]....
.L_1498:
        /*0068*/ 	.word	0x00000e70


	//   ....[1]....
        /*006c*/ 	.word	0x00000e80


	//   ....[2]....
        /*0070*/ 	.word	0x00000eb0


	//   ....[3]....
        /*0074*/ 	.word	0x00000ec0


	//   ....[4]....
        /*0078*/ 	.word	0x00000f00


	//   ....[5]....
        /*007c*/ 	.word	0x00000f10


	//   ....[6]....
        /*0080*/ 	.word	0x00000f50


	//   ....[7]....
        /*0084*/ 	.word	0x00000f60


	//   ....[8]....
        /*0088*/ 	.word	0x00000fa0


	//   ....[9]....
        /*008c*/ 	.word	0x00000fb0


	//----- nvinfo : EIATTR_EXIT_INSTR_OFFSETS
	.align		4
.L_1499:
        /*0090*/ 	.byte	0x04, 0x1c
        /*0092*/ 	.short	(.L_1501 - .L_1500)


	//   ....[0]....
.L_1500:
        /*0094*/ 	.word	0x00000060


	//   ....[1]....
        /*0098*/ 	.word	0x00003020


	//----- nvinfo : EIATTR_MAX_THREADS
	.align		4
.L_1501:
        /*009c*/ 	.byte	0x04, 0x05
        /*009e*/ 	.short	(.L_1503 - .L_1502)
.L_1502:
        /*00a0*/ 	.word	0x00000280
        /*00a4*/ 	.word	0x00000001
        /*00a8*/ 	.word	0x00000001


	//----- nvinfo : EIATTR_CRS_STACK_SIZE
	.align		4
.L_1503:
        /*00ac*/ 	.byte	0x04, 0x1e
        /*00ae*/ 	.short	(.L_1505 - .L_1504)
.L_1504:
        /*00b0*/ 	.word	0x00000000
.L_1505:


//--------------------- .nv.info._Z35group_norm_nhwc_fwd_one_pass_kernelI11Fp16IOFp16WLi256ELi80ELi640EEv26Group_norm_nhwc_fwd_params --------------------------
	.section	.nv.info._Z35group_norm_nhwc_fwd_one_pass_kernelI11Fp16IOFp16WLi256ELi80ELi640EEv26Group_norm_nhwc_fwd_params,"",@"SHT_CUDA_INFO"
	.sectionflags	@""
	.align	4


	//----- nvinfo : EIATTR_CUDA_API_VERSION
	.align		4
        /*0000*/ 	.byte	0x04, 0x37
        /*0002*/ 	.short	(.L_1507 - .L_1506)
.L_1506:
        /*0004*/ 	.word	0x00000082


	//----- nvinfo : EIATTR_SW2861232_WAR
	.align		4
.L_1507:
        /*0008*/ 	.byte	0x01, 0x35
	.zero		2


	//----- nvinfo : EIATTR_PARAM_CBANK
	.align		4
        /*000c*/ 	.byte	0x04, 0x0a
        /*000e*/ 	.short	(.L_1509 - .L_1508)
	.align		4
.L_1508:
        /*0010*/ 	.word	index@(.nv.constant0._Z35group_norm_nhwc_fwd_one_pass_kernelI11Fp16IOFp16WLi256ELi80ELi640EEv26Group_norm_nhwc_fwd_params)
        /*0014*/ 	.short	0x0160
        /*0016*/ 	.short	0x00a0


	//----- nvinfo : EIATTR_CBANK_PARAM_SIZE
	.align		4
.L_1509:
        /*0018*/ 	.byte	0x03, 0x19
        /*001a*/ 	.short	0x00a0


	//----- nvinfo : EIATTR_KPARAM_INFO
	.align		4
        /*001c*/ 	.byte	0x04, 0x17
        /*001e*/ 	.short	(.L_1511 - .L_1510)
.L_1510:
        /*0020*/ 	.word	0x00000000
        /*0024*/ 	.short	0x0000
        /*0026*/ 	.short	0x0000
        /*0028*/ 	.byte	0x00, 0xf0, 0x81, 0x02


	//----- nvinfo : EIATTR_MAXREG_COUNT
	.align		4
.L_1511:
        /*002c*/ 	.byte	0x03, 0x1b
        /*002e*/ 	.short	0x0060


	//----- nvinfo : EIATTR_NUM_BARRIERS
	.align		4
        /*0030*/ 	.byte	0x02, 0x4c
        /*0032*/ 	.byte	0x01
	.zero		1


	//----- nvinfo : EIATTR_MERCURY_ISA_VERSION
	.align		4
        /*0034*/ 	.byte	0x03, 0x5f
        /*0036*/ 	.short	0x0000


	//----- nvinfo : EIATTR_COOP_GROUP_MASK_REGIDS
	.align		4
        /*0038*/ 	.byte	0x04, 0x29
        /*003a*/ 	.short	(.L_1513 - .L_1512)


	//   ....[0]....
.L_1512:
        /*003c*/ 	.word	0xffffffff


	//   ....[1]....
        /*0040*/ 	.word	0xffffffff


	//   ....[2]....
        /*0044*/ 	.word	0xffffffff


	//   ....[3]....
        /*0048*/ 	.word	0xffffffff


	//   ....[4]....
        /*004c*/ 	.word	0xffffffff


	//   ....[5]....
        /*0050*/ 	.word	0xffffffff


	//   ....[6]....
        /*0054*/ 	.word	0xffffffff


	//   ....[7]....
        /*0058*/ 	.word	0xffffffff


	//   ....[8]....
        /*005c*/ 	.word	0xffffffff


	//   ....[9]....
        /*0060*/ 	.word	0xffffffff


	//----- nvinfo : EIATTR_COOP_GROUP_INSTR_OFFSETS
	.align		4
.L_1513:
        /*0064*/ 	.byte	0x04, 0x28
        /*0066*/ 	.short	(.L_1515 - .L_1514)


	//   ....[0]....
.L_1514:
        /*0068*/ 	.word	0x00001980


	//   ....[1]....
        /*006c*/ 	.word	0x00001990


	//   ....[2]....
        /*0070*/ 	.word	0x000019c0


	//   ....[3]....
        /*0074*/ 	.word	0x000019d0


	//   ....[4]....
        /*0078*/ 	.word	0x00001a10


	//   ....[5]....
        /*007c*/ 	.word	0x00001a20


	//   ....[6]....
        /*0080*/ 	.word	0x00001a60


	//   ....[7]....
        /*0084*/ 	.word	0x00001a70


	//   ....[8]....
        /*0088*/ 	.word	0x00001ab0


	//   ....[9]....
        /*008c*/ 	.word	0x00001ac0


	//----- nvinfo : EIATTR_EXIT_INSTR_OFFSETS
	.align		4
.L_1515:
        /*0090*/ 	.byte	0x04, 0x1c
        /*0092*/ 	.short	(.L_1517 - .L_1516)


	//   ....[0]....
.L_1516:
        /*0094*/ 	.word	0x00000060


	//   ....[1]....
        /*0098*/ 	.word	0x00004ca0


	//----- nvinfo : EIATTR_MAX_THREADS
	.align		4
.L_1517:
        /*009c*/ 	.byte	0x04, 0x05
        /*009e*/ 	.short	(.L_1519 - .L_1518)
.L_1518:
        /*00a0*/ 	.word	0x00000280
        /*00a4*/ 	.word	0x00000001
        /*00a8*/ 	.word	0x00000001


	//----- nvinfo : EIATTR_CRS_STACK_SIZE
	.align		4
.L_1519:
        /*00ac*/ 	.byte	0x04, 0x1e
        /*00ae*/ 	.short	(.L_1521 - .L_1520)
.L_1520:
        /*00b0*/ 	.word	0x00000000
.L_1521:


//--------------------- .nv.info._Z35group_norm_nhwc_fwd_one_pass_kernelI11Fp16IOFp16WLi512ELi80ELi640EEv26Group_norm_nhwc_fwd_params --------------------------
	.section	.nv.info._Z35group_norm_nhwc_fwd_one_pass_kernelI11Fp16IOFp16WLi512ELi80ELi640EEv26Group_norm_nhwc_fwd_params,"",@"SHT_CUDA_INFO"
	.sectionflags	@""
	.align	4


	//----- nvinfo : EIATTR_CUDA_API_VERSION
	.align		4
        /*0000*/ 	.byte	0x04, 0x37
        /*0002*/ 	.short	(.L_1523 - .L_1522)
.L_1522:
        /*0004*/ 	.word	0x00000082


	//----- nvinfo : EIATTR_SW2861232_WAR
	.align		4
.L_1523:
        /*0008*/ 	.byte	0x01, 0x35
	.zero		2


	//----- nvinfo : EIATTR_PARAM_CBANK
	.align		4
        /*000c*/ 	.byte	0x04, 0x0a
        /*000e*/ 	.short	(.L_1525 - .L_1524)
	.align		4
.L_1524:
        /*0010*/ 	.word	index@(.nv.constant0._Z35group_norm_nhwc_fwd_one_pass_kernelI11Fp16IOFp16WLi512ELi80ELi640EEv26Group_norm_nhwc_fwd_params)
        /*0014*/ 	.short	0x0160
        /*0016*/ 	.short	0x00a0


	//----- nvinfo : EIATTR_CBANK_PARAM_SIZE
	.align		4
.L_1525:
        /*0018*/ 	.byte	0x03, 0x19
        /*001a*/ 	.short	0x00a0


	//----- nvinfo : EIATTR_KPARAM_INFO
	.align		4
        /*001c*/ 	.byte	0x04, 0x17
        /*001e*/ 	.short	(.L_1527 - .L_1526)
.L_1526:
        /*0020*/ 	.word	0x00000000
        /*0024*/ 	.short	0x0000
        /*0026*/ 	.short	0x0000
        /*0028*/ 	.byte	0x00, 0xf0, 0x81, 0x02


	//----- nvinfo : EIATTR_MAXREG_COUNT
	.align		4
.L_1527:
        /*002c*/ 	.byte	0x03, 0x1b
        /*002e*/ 	.short	0x0060


	//----- nvinfo : EIATTR_NUM_BARRIERS
	.align		4
        /*0030*/ 	.byte	0x02, 0x4c
        /*0032*/ 	.byte	0x01
	.zero		1


	//----- nvinfo : EIATTR_MERCURY_ISA_VERSION
	.align		4
        /*0034*/ 	.byte	0x03, 0x5f
        /*0036*/ 	.short	0x0000


	//----- nvinfo : EIATTR_COOP_GROUP_MASK_REGIDS
	.align		4
        /*0038*/ 	.byte	0x04, 0x29
        /*003a*/ 	.short	(.L_1529 - .L_1528)


	//   ....[0]....
.L_1528:
        /*003c*/ 	.word	0xffffffff


	//   ....[1]....
        /*0040*/ 	.word	0xffffffff


	//   ....[2]....
        /*0044*/ 	.word	0xffffffff


	//   ....[3]....
        /*0048*/ 	.word	0xffffffff


	//   ....[4]....
        /*004c*/ 	.word	0xffffffff


	//   ....[5]....
        /*0050*/ 	.word	0xffffffff


	//   ....[6]....
        /*0054*/ 	.word	0xffffffff


	//   ....[7]....
        /*0058*/ 	.word	0xffffffff


	//   ....[8]....
        /*005c*/ 	.word	0xffffffff


	//   ....[9]....
        /*0060*/ 	.word	0xffffffff


	//----- nvinfo : EIATTR_COOP_GROUP_INSTR_OFFSETS
	.align		4
.L_1529:
        /*0064*/ 	.byte	0x04, 0x28
        /*0066*/ 	.short	(.L_1531 - .L_1530)


	//   ....[0]....
.L_1530:
        /*0068*/ 	.word	0x00002f60


	//   ....[1]....
        /*006c*/ 	.word	0x00002f70


	//   ....[2]....
        /*0070*/ 	.word	0x00002fb0


	//   ....[3]....
        /*0074*/ 	.word	0x00002fc0


	//   ....[4]....
        /*0078*/ 	.word	0x00003000


	//   ....[5]....
        /*007c*/ 	.word	0x00003010


	//   ....[6]....
        /*0080*/ 	.word	0x00003050


	//   ....[7]....
        /*0084*/ 	.word	0x00003060


	//   ....[8]....
        /*0088*/ 	.word	0x000030a0


	//   ....[9]....
        /*008c*/ 	.word	0x000030b0


	//----- nvinfo : EIATTR_EXIT_INSTR_OFFSETS
	.align		4
.L_1531:
        /*0090*/ 	.byte	0x04, 0x1c
        /*0092*/ 	.short	(.L_1533 - .L_1532)


	//   ....[0]....
.L_1532:
        /*0094*/ 	.word	0x00000070


	//   ....[1]....
        /*0098*/ 	.word	0x000089b0


	//----- nvinfo : EIATTR_MAX_THREADS
	.align		4
.L_1533:
        /*009c*/ 	.byte	0x04, 0x05
        /*009e*/ 	.short	(.L_1535 - .L_1534)
.L_1534:
        /*00a0*/ 	.word	0x00000280
        /*00a4*/ 	.word	0x00000001
        /*00a8*/ 	.word	0x00000001


	//----- nvinfo : EIATTR_CRS_STACK_SIZE
	.align		4
.L_1535:
        /*00ac*/ 	.byte	0x04, 0x1e
        /*00ae*/ 	.short	(.L_1537 - .L_1536)
.L_1536:
        /*00b0*/ 	.word	0x00000000
.L_1537:


//--------------------- .nv.info._Z35group_norm_nhwc_fwd_one_pass_kernelI11Fp32IOFp32WLi64ELi80ELi640EEv26Group_norm_nhwc_fwd_params --------------------------
	.section	.nv.info._Z35group_norm_nhwc_fwd_one_pass_kernelI11Fp32IOFp32WLi64ELi80ELi640EEv26Group_norm_nhwc_fwd_params,"",@"SHT_CUDA_INFO"
	.sectionflags	@""
	.align	4


	//----- nvinfo : EIATTR_CUDA_API_VERSION
	.align		4
        /*0000*/ 	.byte	0x04, 0x37
        /*0002*/ 	.short	(.L_1539 - .L_1538)
.L_1538:
        /*0004*/ 	.word	0x00000082


	//----- nvinfo : EIATTR_SW2861232_WAR
	.align		4
.L_1539:
        /*0008*/ 	.byte	0x01, 0x35
	.zero		2


	//----- nvinfo : EIATTR_PARAM_CBANK
	.align		4
        /*000c*/ 	.byte	0x04, 0x0a
        /*000e*/ 	.short	(.L_1541 - .L_1540)
	.align		4
.L_1540:
        /*0010*/ 	.word	index@(.nv.constant0._Z35group_norm_nhwc_fwd_one_pass_kernelI11Fp32IOFp32WLi64ELi80ELi640EEv26Group_norm_nhwc_fwd_params)
        /*0014*/ 	.short	0x0160
        /*0016*/ 	.short	0x00a0


	//----- nvinfo : EIATTR_CBANK_PARAM_SIZE
	.align		4
.L_1541:
        /*0018*/ 	.byte	0x03, 0x19
        /*001a*/ 	.short	0x00a0


	//----- nvinfo : EIATTR_KPARAM_INFO
	.align		4
        /*001c*/ 	.byte	0x04, 0x17
        /*001e*/ 	.short	(.L_1543 - .L_1542)
.L_1542:
        /*0020*/ 	.word	0x00000000
        /*0024*/ 	.short	0x0000
        /*0026*/ 	.short	0x0000
        /*0028*/ 	.byte	0x00, 0xf0, 0x81, 0x02


	//----- nvinfo : EIATTR_MAXREG_COUNT
	.align		4
.L_1543:
        /*002c*/ 	.byte	0x03, 0x1b
        /*002e*/ 	.short	0x0060


	//----- nvinfo : EIATTR_NUM_BARRIERS
	.align		4
        /*0030*/ 	.byte	0x02, 0x4c
        /*0032*/ 	.byte	0x01
	.zero		1


	//----- nvinfo : EIATTR_MERCURY_ISA_VERSION
	.align		4
        /*0034*/ 	.byte	0x03, 0x5f
        /*0036*/ 	.short	0x0000


	//----- nvinfo : EIATTR_COOP_GROUP_MASK_REGIDS
	.align		4
        /*0038*/ 	.byte	0x04, 0x29
        /*003a*/ 	.short	(.L_1545 - .L_1544)


	//   ....[0]....
.L_1544:
        /*003c*/ 	.word	0xffffffff


	//   ....[1]....
        /*0040*/ 	.word	0xffffffff


	//   ....[2]....
        /*0044*/ 	.word	0xffffffff


	//   ....[3]....
        /*0048*/ 	.word	0xffffffff


	//   ....[4]....
        /*004c*/ 	.word	0xffffffff


	//   ....[5]....
        /*0050*/ 	.word	0xffffffff


	//   ....[6]....
        /*0054*/ 	.word	0xffffffff


	//   ....[7]....
        /*0058*/ 	.word	0xffffffff


	//   ....[8]....
        /*005c*/ 	.word	0xffffffff


	//   ....[9]....
        /*0060*/ 	.word	0xffffffff


	//----- nvinfo : EIATTR_COOP_GROUP_INSTR_OFFSETS
	.align		4
.L_1545:
        /*0064*/ 	.byte	0x04, 0x28
        /*0066*/ 	.short	(.L_1547 - .L_1546)


	//   ....[0]....
.L_1546:
        /*0068*/ 	.word	0x000008a0


	//   ....[1]....
        /*006c*/ 	.word	0x000008b0


	//   ....[2]....
        /*0070*/ 	.word	0x000008e0


	//   ....[3]....
        /*0074*/ 	.word	0x000008f0


	//   ....[4]....
        /*0078*/ 	.word	0x00000930


	//   ....[5]....
        /*007c*/ 	.word	0x00000940


	//   ....[6]....
        /*0080*/ 	.word	0x00000980


	//   ....[7]....
        /*0084*/ 	.word	0x00000990


	//   ....[8]....
        /*0088*/ 	.word	0x000009d0


	//   ....[9]....
        /*008c*/ 	.word	0x000009e0


	//----- nvinfo : EIATTR_EXIT_INSTR_OFFSETS
	.align		4
.L_1547:
        /*0090*/ 	.byte	0x04, 0x1c
        /*0092*/ 	.short	(.L_1549 - .L_1548)


	//   ....[0]....
.L_1548:
        /*0094*/ 	.word	0x00000060


	//   ....[1]....
        /*0098*/ 	.word	0x00002080


	//----- nvinfo : EIATTR_MAX_THREADS
	.align		4
.L_1549:
        /*009c*/ 	.byte	0x04, 0x05
        /*009e*/ 	.short	(.L_1551 - .L_1550)
.L_1550:
        /*00a0*/ 	.word	0x00000280
        /*00a4*/ 	.word	0x00000001
        /*00a8*/ 	.word	0x00000001


	//----- nvinfo : EIATTR_CRS_STACK_SIZE
	.align		4
.L_1551:
        /*00ac*/ 	.byte	0x04, 0x1e
        /*00ae*/ 	.short	(.L_1553 - .L_1552)
.L_1552:
        /*00b0*/ 	.word	0x00000000
.L_1553:


//--------------------- .nv.info._Z35group_norm_nhwc_fwd_one_pass_kernelI11Fp32IOFp32WLi128ELi80ELi640EEv26Group_norm_nhwc_fwd_params --------------------------
	.section	.nv.info._Z35group_norm_nhwc_fwd_one_pass_kernelI11Fp32IOFp32WLi128ELi80ELi640EEv26Group_norm_nhwc_fwd_params,"",@"SHT_CUDA_INFO"
	.sectionflags	@""
	.align	4


	//----- nvinfo : EIATTR_CUDA_API_VERSION
	.align		4
        /*0000*/ 	.byte	0x04, 0x37
        /*0002*/ 	.short	(.L_1555 - .L_1554)
.L_1554:
        /*0004*/ 	.word	0x00000082


	//----- nvinfo : EIATTR_SW2861232_WAR
	.align		4
.L_1555:
        /*0008*/ 	.byte	0x01, 0x35
	.zero		2


	//----- nvinfo : EIATTR_PARAM_CBANK
	.align		4
        /*000c*/ 	.byte	0x04, 0x0a
        /*000e*/ 	.short	(.L_1557 - .L_1556)
	.align		4
.L_1556:
        /*0010*/ 	.word	index@(.nv.constant0._Z35group_norm_nhwc_fwd_one_pass_kernelI11Fp32IOFp32WLi128ELi80ELi640EEv26Group_norm_nhwc_fwd_params)
        /*0014*/ 	.short	0x0160
        /*0016*/ 	.short	0x00a0


	//----- nvinfo : EIATTR_CBANK_PARAM_SIZE
	.align		4
.L_1557:
        /*0018*/ 	.byte	0x03, 0x19
        /*001a*/ 	.short	0x00a0


	//----- nvinfo : EIATTR_KPARAM_INFO
	.align		4
        /*001c*/ 	.byte	0x04, 0x17
        /*001e*/ 	.short	(.L_1559 - .L_1558)
.L_1558:
        /*0020*/ 	.word	0x00000000
        /*0024*/ 	.short	0x0000
        /*0026*/ 	.short	0x0000
        /*0028*/ 	.byte	0x00, 0xf0, 0x81, 0x02


	//----- nvinfo : EIATTR_MAXREG_COUNT
	.align		4
.L_1559:
        /*002c*/ 	.byte	0x03, 0x1b
        /*002e*/ 	.short	0x0060


	//----- nvinfo : EIATTR_NUM_BARRIERS
	.align		4
        /*0030*/ 	.byte	0x02, 0x4c
        /*0032*/ 	.byte	0x01
	.zero		1


	//----- nvinfo : EIATTR_MERCURY_ISA_VERSION
	.align		4
        /*0034*/ 	.byte	0x03, 0x5f
        /*0036*/ 	.short	0x0000


	//----- nvinfo : EIATTR_COOP_GROUP_MASK_REGIDS
	.align		4
        /*0038*/ 	.byte	0x04, 0x29
        /*003a*/ 	.short	(.L_1561 - .L_1560)


	//   ....[0]....
.L_1560:
        /*003c*/ 	.word	0xffffffff


	//   ....[1]....
        /*0040*/ 	.word	0xffffffff


	//   ....[2]....
        /*0044*/ 	.word	0xffffffff


	//   ....[3]....
        /*0048*/ 	.word	0xffffffff


	//   ....[4]....
        /*004c*/ 	.word	0xffffffff


	//   ....[5]....
        /*0050*/ 	.word	0xffffffff


	//   ....[6]....
        /*0054*/ 	.word	0xffffffff


	//   ....[7]....
        /*0058*/ 	.word	0xffffffff


	//   ....[8]....
        /*005c*/ 	.word	0xffffffff


	//   ....[9]....
        /*0060*/ 	.word	0xffffffff


	//----- nvinfo : EIATTR_COOP_GROUP_INSTR_OFFSETS
	.align		4
.L_1561:
        /*0064*/ 	.byte	0x04, 0x28
        /*0066*/ 	.short	(.L_1563 - .L_1562)


	//   ....[0]....
.L_1562:
        /*0068*/ 	.word	0x00000d90


	//   ....[1]....
        /*006c*/ 	.word	0x00000da0


	//   ....[2]....
        /*0070*/ 	.word	0x00000dd0


	//   ....[3]....
        /*0074*/ 	.word	0x00000de0


	//   ....[4]....
        /*0078*/ 	.word	0x00000e20


	//   ....[5]....
        /*007c*/ 	.word	0x00000e30


	//   ....[6]....
        /*0080*/ 	.word	0x00000e70


	//   ....[7]....
        /*0084*/ 	.word	0x00000e80


	//   ....[8]....
        /*0088*/ 	.word	0x00000ec0


	//   ....[9]....
        /*008c*/ 	.word	0x00000ed0


	//----- nvinfo : EIATTR_EXIT_INSTR_OFFSETS
	.align		4
.L_1563:
        /*0090*/ 	.byte	0x04, 0x1c
        /*0092*/ 	.short	(.L_1565 - .L_1564)


	//   ....[0]....
.L_1564:
        /*0094*/ 	.word	0x00000060


	//   ....[1]....
        /*0098*/ 	.word	0x00002da0


	//----- nvinfo : EIATTR_MAX_THREADS
	.align		4
.L_1565:
        /*009c*/ 	.byte	0x04, 0x05
        /*009e*/ 	.short	(.L_1567 - .L_1566)
.L_1566:
        /*00a0*/ 	.word	0x00000280
        /*00a4*/ 	.word	0x00000001
        /*00a8*/ 	.word	0x00000001


	//----- nvinfo : EIATTR_CRS_STACK_SIZE
	.align		4
.L_1567:
        /*00ac*/ 	.byte	0x04, 0x1e
        /*00ae*/ 	.short	(.L_1569 - .L_1568)
.L_1568:
        /*00b0*/ 	.word	0x00000000
.L_1569:


//--------------------- .nv.info._Z35group_norm_nhwc_fwd_one_pass_kernelI11Fp32IOFp32WLi256ELi80ELi640EEv26Group_norm_nhwc_fwd_params --------------------------
	.section	.nv.info._Z35group_norm_nhwc_fwd_one_pass_kernelI11Fp32IOFp32WLi256ELi80ELi640EEv26Group_norm_nhwc_fwd_params,"",@"SHT_CUDA_INFO"
	.sectionflags	@""
	.align	4


	//----- nvinfo : EIATTR_CUDA_API_VERSION
	.align		4
        /*0000*/ 	.byte	0x04, 0x37
        /*0002*/ 	.short	(.L_1571 - .L_1570)
.L_1570:
        /*0004*/ 	.word	0x00000082


	//----- nvinfo : EIATTR_SW2861232_WAR
	.align		4
.L_1571:
        /*0008*/ 	.byte	0x01, 0x35
	.zero		2


	//----- nvinfo : EIATTR_PARAM_CBANK
	.align		4
        /*000c*/ 	.byte	0x04, 0x0a
        /*000e*/ 	.short	(.L_1573 - .L_1572)
	.align		4
.L_1572:
        /*0010*/ 	.word	index@(.nv.constant0._Z35group_norm_nhwc_fwd_one_pass_kernelI11Fp32IOFp32WLi256ELi80ELi640EEv26Group_norm_nhwc_fwd_params)
        /*0014*/ 	.short	0x0160
        /*0016*/ 	.short	0x00a0


	//----- nvinfo : EIATTR_CBANK_PARAM_SIZE
	.align		4
.L_1573:
        /*0018*/ 	.byte	0x03, 0x19
        /*001a*/ 	.short	0x00a0


	//----- nvinfo : EIATTR_KPARAM_INFO
	.align		4
        /*001c*/ 	.byte	0x04, 0x17
        /*001e*/ 	.short	(.L_1575 - .L_1574)
.L_1574:
        /*0020*/ 	.word	0x00000000
        /*0024*/ 	.short	0x0000
        /*0026*/ 	.short	0x0000
        /*0028*/ 	.byte	0x00, 0xf0, 0x81, 0x02


	//----- nvinfo : EIATTR_MAXREG_COUNT
	.align		4
.L_1575:
        /*002c*/ 	.byte	0x03, 0x1b
        /*002e*/ 	.short	0x0060


	//----- nvinfo : EIATTR_NUM_BARRIERS
	.align		4
        /*0030*/ 	.byte	0x02, 0x4c
        /*0032*/ 	.byte	0x01
	.zero		1


	//----- nvinfo : EIATTR_MERCURY_ISA_VERSION
	.align		4
        /*0034*/ 	.byte	0x03, 0x5f
        /*0036*/ 	.short	0x0000


	//----- nvinfo : EIATTR_COOP_GROUP_MASK_REGIDS
	.align		4
        /*0038*/ 	.byte	0x04, 0x29
        /*003a*/ 	.short	(.L_1577 - .L_1576)


	//   ....[0]....
.L_1576:
        /*003c*/ 	.word	0xffffffff


	//   ....[1]....
        /*0040*/ 	.word	0xffffffff


	//   ....[2]....
        /*0044*/ 	.word	0xffffffff


	//   ....[3]....
        /*0048*/ 	.word	0xffffffff


	//   ....[4]....
        /*004c*/ 	.word	0xffffffff


	//   ....[5]....
        /*0050*/ 	.word	0xffffffff


	//   ....[6]....
        /*0054*/ 	.word	0xffffffff


	//   ....[7]....
        /*0058*/ 	.word	0xffffffff


	//   ....[8]....
        /*005c*/ 	.word	0xffffffff


	//   ....[9]....
        /*0060*/ 	.word	0xffffffff


	//----- nvinfo : EIATTR_COOP_GROUP_INSTR_OFFSETS
	.align		4
.L_1577:
        /*0064*/ 	.byte	0x04, 0x28
        /*0066*/ 	.short	(.L_1579 - .L_1578)


	//   ....[0]....
.L_1578:
        /*0068*/ 	.word	0x00001770


	//   ....[1]....
        /*006c*/ 	.word	0x00001780


	//   ....[2]....
        /*0070*/ 	.word	0x000017b0


	//   ....[3]....
        /*0074*/ 	.word	0x000017c0


	//   ....[4]....
        /*0078*/ 	.word	0x00001800


	//   ....[5]....
        /*007c*/ 	.word	0x00001810


	//   ....[6]....
        /*0080*/ 	.word	0x00001850


	//   ....[7]....
        /*0084*/ 	.word	0x00001860


	//   ....[8]....
        /*0088*/ 	.word	0x000018a0


	//   ....[9]....
        /*008c*/ 	.word	0x000018b0


	//----- nvinfo : EIATTR_EXIT_INSTR_OFFSETS
	.align		4
.L_1579:
        /*0090*/ 	.byte	0x04, 0x1c
        /*0092*/ 	.short	(.L_1581 - .L_1580)


	//   ....[0]....
.L_1580:
        /*0094*/ 	.word	0x00000060


	//   ....[1]....
        /*0098*/ 	.word	0x00004770


	//----- nvinfo : EIATTR_MAX_THREADS
	.align		4
.L_1581:
        /*009c*/ 	.byte	0x04, 0x05
        /*009e*/ 	.short	(.L_1583 - .L_1582)
.L_1582:
        /*00a0*/ 	.word	0x00000280
        /*00a4*/ 	.word	0x00000001
        /*00a8*/ 	.word	0x00000001


	//----- nvinfo : EIATTR_CRS_STACK_SIZE
	.align		4
.L_1583:
        /*00ac*/ 	.byte	0x04, 0x1e
        /*00ae*/ 	.short	(.L_1585 - .L_1584)
.L_1584:
        /*00b0*/ 	.word	0x00000000
.L_1585:


//--------------------- .nv.info._Z35group_norm_nhwc_fwd_one_pass_kernelI11Fp32IOFp32WLi512ELi80ELi640EEv26Group_norm_nhwc_fwd_params --------------------------
	.section	.nv.info._Z35group_norm_nhwc_fwd_one_pass_kernelI11Fp32IOFp32WLi512ELi80ELi640EEv26Group_norm_nhwc_fwd_params,"",@"SHT_CUDA_INFO"
	.sectionflags	@""
	.align	4


	//----- nvinfo : EIATTR_CUDA_API_VERSION
	.align		4
        /*0000*/ 	.byte	0x04, 0x37
        /*0002*/ 	.short	(.L_1587 - .L_1586)
.L_1586:
        /*0004*/ 	.word	0x00000082


	//----- nvinfo : EIATTR_SW2861232_WAR
	.align		4
.L_1587:
        /*0008*/ 	.byte	0x01, 0x35
	.zero		2


	//----- nvinfo : EIATTR_PARAM_CBANK
	.align		4
        /*000c*/ 	.byte	0x04, 0x0a
        /*000e*/ 	.short	(.L_1589 - .L_1588)
	.align		4
.L_1588:
        /*0010*/ 	.word	index@(.nv.constant0._Z35group_norm_nhwc_fwd_one_pass_kernelI11Fp32IOFp32WLi512ELi80ELi640EEv26Group_norm_nhwc_fwd_params)
        /*0014*/ 	.short	0x0160
        /*0016*/ 	.short	0x00a0


	//----- nvinfo : EIATTR_CBANK_PARAM_SIZE
	.align		4
.L_1589:
        /*0018*/ 	.byte	0x03, 0x19
        /*001a*/ 	.short	0x00a0


	//----- nvinfo : EIATTR_KPARAM_INFO
	.align		4
        /*001c*/ 	.byte	0x04, 0x17
        /*001e*/ 	.short	(.L_1591 - .L_1590)
.L_1590:
        /*0020*/ 	.word	0x00000000
        /*0024*/ 	.short	0x0000
        /*0026*/ 	.short	0x0000
        /*0028*/ 	.byte	0x00, 0xf0, 0x81, 0x02


	//----- nvinfo : EIATTR_MAXREG_COUNT
	.align		4
.L_1591:
        /*002c*/ 	.byte	0x03, 0x1b
        /*002e*/ 	.short	0x0060


	//----- nvinfo : EIATTR_NUM_BARRIERS
	.align		4
        /*0030*/ 	.byte	0x02, 0x4c
        /*0032*/ 	.byte	0x01
	.zero		1


	//----- nvinfo : EIATTR_MERCURY_ISA_VERSION
	.align		4
        /*0034*/ 	.byte	0x03, 0x5f
        /*0036*/ 	.short	0x0000


	//----- nvinfo : EIATTR_COOP_GROUP_MASK_REGIDS
	.align		4
        /*0038*/ 	.byte	0x04, 0x29
        /*003a*/ 	.short	(.L_1593 - .L_1592)


	//   ....[0]....
.L_1592:
        /*003c*/ 	.word	0xffffffff


	//   ....[1]....
        /*0040*/ 	.word	0xffffffff


	//   ....[2]....
        /*0044*/ 	.word	0xffffffff


	//   ....[3]....
        /*0048*/ 	.word	0xffffffff


	//   ....[4]....
        /*004c*/ 	.word	0xffffffff


	//   ....[5]....
        /*0050*/ 	.word	0xffffffff


	//   ....[6]....
        /*0054*/ 	.word	0xffffffff


	//   ....[7]....
        /*0058*/ 	.word	0xffffffff


	//   ....[8]....
        /*005c*/ 	.word	0xffffffff


	//   ....[9]....
        /*0060*/ 	.word	0xffffffff


	//----- nvinfo : EIATTR_COOP_GROUP_INSTR_OFFSETS
	.align		4
.L_1593:
        /*0064*/ 	.byte	0x04, 0x28
        /*0066*/ 	.short	(.L_1595 - .L_1594)


	//   ....[0]....
.L_1594:
        /*0068*/ 	.word	0x00002d00


	//   ....[1]....
        /*006c*/ 	.word	0x00002d10


	//   ....[2]....
        /*0070*/ 	.word	0x00002d50


	//   ....[3]....
        /*0074*/ 	.word	0x00002d60


	//   ....[4]....
        /*0078*/ 	.word	0x00002da0


	//   ....[5]....
        /*007c*/ 	.word	0x00002db0


	//   ....[6]....
        /*0080*/ 	.word	0x00002df0


	//   ....[7]....
        /*0084*/ 	.word	0x00002e00


	//   ....[8]....
        /*0088*/ 	.word	0x00002e40


	//   ....[9]....
        /*008c*/ 	.word	0x00002e50


	//----- nvinfo : EIATTR_EXIT_INSTR_OFFSETS
	.align		4
.L_1595:
        /*0090*/ 	.byte	0x04, 0x1c
        /*0092*/ 	.short	(.L_1597 - .L_1596)


	//   ....[0]....
.L_1596:
        /*0094*/ 	.word	0x00000070


	//   ....[1]....
        /*0098*/ 	.word	0x00008400


	//----- nvinfo : EIATTR_MAX_THREADS
	.align		4
.L_1597:
        /*009c*/ 	.byte	0x04, 0x05
        /*009e*/ 	.short	(.L_1599 - .L_1598)
.L_1598:
        /*00a0*/ 	.word	0x00000280
        /*00a4*/ 	.word	0x00000001
        /*00a8*/ 	.word	0x00000001


	//----- nvinfo : EIATTR_CRS_STACK_SIZE
	.align		4
.L_1599:
        /*00ac*/ 	.byte	0x04, 0x1e
        /*00ae*/ 	.short	(.L_1601 - .L_1600)
.L_1600:
        /*00b0*/ 	.word	0x00000000
.L_1601:


//--------------------- .nv.info._Z35group_norm_nhwc_fwd_one_pass_kernelI11Fp32IOBf16WLi64ELi80ELi640EEv26Group_norm_nhwc_fwd_params --------------------------
	.section	.nv.info._Z35group_norm_nhwc_fwd_one_pass_kernelI11Fp32IOBf16WLi64ELi80ELi640EEv26Group_norm_nhwc_fwd_params,"",@"SHT_CUDA_INFO"
	.sectionflags	@""
	.align	4


	//----- nvinfo : EIATTR_CUDA_API_VERSION
	.align		4
        /*0000*/ 	.byte	0x04, 0x37
        /*0002*/ 	.short	(.L_1603 - .L_1602)
.L_1602:
        /*0004*/ 	.word	0x00000082


	//----- nvinfo : EIATTR_SW2861232_WAR
	.align		4
.L_1603:
        /*0008*/ 	.byte	0x01, 0x35
	.zero		2


	//----- nvinfo : EIATTR_PARAM_CBANK
	.align		4
        /*000c*/ 	.byte	0x04, 0x0a
        /*000e*/ 	.short	(.L_1605 - .L_1604)
	.align		4
.L_1604:
        /*0010*/ 	.word	index@(.nv.constant0._Z35group_norm_nhwc_fwd_one_pass_kernelI11Fp32IOBf16WLi64ELi80ELi640EEv26Group_norm_nhwc_fwd_params)
        /*0014*/ 	.short	0x0160
        /*0016*/ 	.short	0x00a0


	//----- nvinfo : EIATTR_CBANK_PARAM_SIZE
	.align		4
.L_1605:
        /*0018*/ 	.byte	0x03, 0x19
        /*001a*/ 	.short	0x00a0


	//----- nvinfo : EIATTR_KPARAM_INFO
	.align		4
        /*001c*/ 	.byte	0x04, 0x17
        /*001e*/ 	.short	(.L_1607 - .L_1606)
.L_1606:
        /*0020*/ 	.word	0x00000000
        /*0024*/ 	.short	0x0000
        /*0026*/ 	.short	0x0000
        /*0028*/ 	.byte	0x00, 0xf0, 0x81, 0x02


	//----- nvinfo : EIATTR_MAXREG_COUNT
	.align		4
.L_1607:
        /*002c*/ 	.byte	0x03, 0x1b
        /*002e*/ 	.short	0x0060


	//----- nvinfo : EIATTR_NUM_BARRIERS
	.align		4
        /*0030*/ 	.byte	0x02, 0x4c
        /*0032*/ 	.byte	0x01
	.zero		1


	//----- nvinfo : EIATTR_MERCURY_ISA_VERSION
	.align		4
        /*0034*/ 	.byte	0x03, 0x5f
        /*0036*/ 	.short	0x0000


	//----- nvinfo : EIATTR_COOP_GROUP_MASK_REGIDS
	.align		4
        /*0038*/ 	.byte	0x04, 0x29
        /*003a*/ 	.short	(.L_1609 - .L_1608)


	//   ....[0]....
.L_1608:
        /*003c*/ 	.word	0xffffffff


	//   ....[1]....
        /*0040*/ 	.word	0xffffffff


	//   ....[2]....
        /*0044*/ 	.word	0xffffffff


	//   ....[3]....
        /*0048*/ 	.word	0xffffffff


	//   ....[4]....
        /*004c*/ 	.word	0xffffffff


	//   ....[5]....
        /*0050*/ 	.word	0xffffffff


	//   ....[6]....
        /*0054*/ 	.word	0xffffffff


	//   ....[7]....
        /*0058*/ 	.word	0xffffffff


	//   ....[8]....
        /*005c*/ 	.word	0xffffffff


	//   ....[9]....
        /*0060*/ 	.word	0xffffffff


	//----- nvinfo : EIATTR_COOP_GROUP_INSTR_OFFSETS
	.align		4
.L_1609:
        /*0064*/ 	.byte	0x04, 0x28
        /*0066*/ 	.short	(.L_1611 - .L_1610)


	//   ....[0]....
.L_1610:
        /*0068*/ 	.word	0x000008a0


	//   ....[1]....
        /*006c*/ 	.word	0x000008b0


	//   ....[2]....
        /*0070*/ 	.word	0x000008e0


	//   ....[3]....
        /*0074*/ 	.word	0x000008f0


	//   ....[4]....
        /*0078*/ 	.word	0x00000930


	//   ....[5]....
        /*007c*/ 	.word	0x00000940


	//   ....[6]....
        /*0080*/ 	.word	0x00000980


	//   ....[7]....
        /*0084*/ 	.word	0x00000990


	//   ....[8]....
        /*0088*/ 	.word	0x000009d0


	//   ....[9]....
        /*008c*/ 	.word	0x000009e0


	//----- nvinfo : EIATTR_EXIT_INSTR_OFFSETS
	.align		4
.L_1611:
        /*0090*/ 	.byte	0x04, 0x1c
        /*0092*/ 	.short	(.L_1613 - .L_1612)


	//   ....[0]....
.L_1612:
        /*0094*/ 	.word	0x00000060


	//   ....[1]....
        /*0098*/ 	.word	0x000020c0


	//----- nvinfo : EIATTR_MAX_THREADS
	.align		4
.L_1613:
        /*009c*/ 	.byte	0x04, 0x05
        /*009e*/ 	.short	(.L_1615 - .L_1614)
.L_1614:
        /*00a0*/ 	.word	0x00000280
        /*00a4*/ 	.word	0x00000001
        /*00a8*/ 	.word	0x00000001


	//----- nvinfo : EIATTR_CRS_STACK_SIZE
	.align		4
.L_1615:
        /*00ac*/ 	.byte	0x04, 0x1e
        /*00ae*/ 	.short	(.L_1617 - .L_1616)
.L_1616:
        /*00b0*/ 	.word	0x00000000
.L_1617:


//--------------------- .nv.info._Z35group_norm_nhwc_fwd_one_pass_kernelI11Fp32IOBf16WLi128ELi80ELi640EEv26Group_norm_nhwc_fwd_params --------------------------
	.section	.nv.info._Z35group_norm_nhwc_fwd_one_pass_kernelI11Fp32IOBf16WLi128ELi80ELi640EEv26Group_norm_nhwc_fwd_params,"",@"SHT_CUDA_INFO"
	.sectionflags	@""
	.align	4


	//----- nvinfo : EIATTR_CUDA_API_VERSION
	.align		4
        /*0000*/ 	.byte	0x04, 0x37
        /*0002*/ 	.short	(.L_1619 - .L_1618)
.L_1618:
        /*0004*/ 	.word	0x00000082


	//----- nvinfo : EIATTR_SW2861232_WAR
	.align		4
.L_1619:
        /*0008*/ 	.byte	0x01, 0x35
	.zero		2


	//----- nvinfo : EIATTR_PARAM_CBANK
	.align		4
        /*000c*/ 	.byte	0x04, 0x0a
        /*000e*/ 	.short	(.L_1621 - .L_1620)
	.align		4
.L_1620:
        /*0010*/ 	.word	index@(.nv.constant0._Z35group_norm_nhwc_fwd_one_pass_kernelI11Fp32IOBf16WLi128ELi80ELi640EEv26Group_norm_nhwc_fwd_params)
        /*0014*/ 	.short	0x0160
        /*0016*/ 	.short	0x00a0


	//----- nvinfo : EIATTR_CBANK_PARAM_SIZE
	.align		4
.L_1621:
        /*0018*/ 	.byte	0x03, 0x19
        /*001a*/ 	.short	0x00a0


	//----- nvinfo : EIATTR_KPARAM_INFO
	.align		4
        /*001c*/ 	.byte	0x04, 0x17
        /*001e*/ 	.short	(.L_1623 - .L_1622)
.L_1622:
        /*0020*/ 	.word	0x00000000
        /*0024*/ 	.short	0x0000
        /*0026*/ 	.short	0x0000
        /*0028*/ 	.byte	0x00, 0xf0, 0x81, 0x02


	//----- nvinfo : EIATTR_MAXREG_COUNT
	.align		4
.L_1623:
        /*002c*/ 	.byte	0x03, 0x1b
        /*002e*/ 	.short	0x0060


	//----- nvinfo : EIATTR_NUM_BARRIERS
	.align		4
        /*0030*/ 	.byte	0x02, 0x4c
        /*0032*/ 	.byte	0x01
	.zero		1


	//----- nvinfo : EIATTR_MERCURY_ISA_VERSION
	.align		4
        /*0034*/ 	.byte	0x03, 0x5f
        /*0036*/ 	.short	0x0000


	//----- nvinfo : EIATTR_COOP_GROUP_MASK_REGIDS
	.align		4
        /*0038*/ 	.byte	0x04, 0x29
        /*003a*/ 	.short	(.L_1625 - .L_1624)


	//   ....[0]....
.L_1624:
        /*003c*/ 	.word	0xffffffff


	//   ....[1]....
        /*0040*/ 	.word	0xffffffff


	//   ....[2]....
        /*0044*/ 	.word	0xffffffff


	//   ....[3]....
        /*0048*/ 	.word	0xffffffff


	//   ....[4]....
        /*004c*/ 	.word	0xffffffff


	//   ....[5]....
        /*0050*/ 	.word	0xffffffff


	//   ....[6]....
        /*0054*/ 	.word	0xffffffff


	//   ....[7]....
        /*0058*/ 	.word	0xffffffff


	//   ....[8]....
        /*005c*/ 	.word	0xffffffff


	//   ....[9]....
        /*0060*/ 	.word	0xffffffff


	//----- nvinfo : EIATTR_COOP_GROUP_INSTR_OFFSETS
	.align		4
.L_1625:
        /*0064*/ 	.byte	0x04, 0x28
        /*0066*/ 	.short	(.L_1627 - .L_1626)


	//   ....[0]....
.L_1626:
        /*0068*/ 	.word	0x00000d90


	//   ....[1]....
        /*006c*/ 	.word	0x00000da0


	//   ....[2]....
        /*0070*/ 	.word	0x00000dd0


	//   ....[3]....
        /*0074*/ 	.word	0x00000de0


	//   ....[4]....
        /*0078*/ 	.word	0x00000e20


	//   ....[5]....
        /*007c*/ 	.word	0x00000e30


	//   ....[6]....
        /*0080*/ 	.word	0x00000e70


	//   ....[7]....
        /*0084*/ 	.word	0x00000e80


	//   ....[8]....
        /*0088*/ 	.word	0x00000ec0


	//   ....[9]....
        /*008c*/ 	.word	0x00000ed0


	//----- nvinfo : EIATTR_EXIT_INSTR_OFFSETS
	.align		4
.L_1627:
        /*0090*/ 	.byte	0x04, 0x1c
        /*0092*/ 	.short	(.L_1629 - .L_1628)


	//   ....[0]....
.L_1628:
        /*0094*/ 	.word	0x00000060


	//   ....[1]....
        /*0098*/ 	.word	0x00002dc0


	//----- nvinfo : EIATTR_MAX_THREADS
	.align		4
.L_1629:
        /*009c*/ 	.byte	0x04, 0x05
        /*009e*/ 	.short	(.L_1631 - .L_1630)
.L_1630:
        /*00a0*/ 	.word	0x00000280
        /*00a4*/ 	.word	0x00000001
        /*00a8*/ 	.word	0x00000001


	//----- nvinfo : EIATTR_CRS_STACK_SIZE
	.align		4
.L_1631:
        /*00ac*/ 	.byte	0x04, 0x1e
        /*00ae*/ 	.short	(.L_1633 - .L_1632)
.L_1632:
        /*00b0*/ 	.word	0x00000000
.L_1633:


//--------------------- .nv.info._Z35group_norm_nhwc_fwd_one_pass_kernelI11Fp32IOBf16WLi256ELi80ELi640EEv26Group_norm_nhwc_fwd_params --------------------------
	.section	.nv.info._Z35group_norm_nhwc_fwd_one_pass_kernelI11Fp32IOBf16WLi256ELi80ELi640EEv26Group_norm_nhwc_fwd_params,"",@"SHT_CUDA_INFO"
	.sectionflags	@""
	.align	4


	//----- nvinfo : EIATTR_CUDA_API_VERSION
	.align		4
        /*0000*/ 	.byte	0x04, 0x37
        /*0002*/ 	.short	(.L_1635 - .L_1634)
.L_1634:
        /*0004*/ 	.word	0x00000082


	//----- nvinfo : EIATTR_SW2861232_WAR
	.align		4
.L_1635:
        /*0008*/ 	.byte	0x01, 0x35
	.zero		2


	//----- nvinfo : EIATTR_PARAM_CBANK
	.align		4
        /*000c*/ 	.byte	0x04, 0x0a
        /*000e*/ 	.short	(.L_1637 - .L_1636)
	.align		4
.L_1636:
        /*0010*/ 	.word	index@(.nv.constant0._Z35group_norm_nhwc_fwd_one_pass_kernelI11Fp32IOBf16WLi256ELi80ELi640EEv26Group_norm_nhwc_fwd_params)
        /*0014*/ 	.short	0x0160
        /*0016*/ 	.short	0x00a0


	//----- nvinfo : EIATTR_CBANK_PARAM_SIZE
	.align		4
.L_1637:
        /*0018*/ 	.byte	0x03, 0x19
        /*001a*/ 	.short	0x00a0


	//----- nvinfo : EIATTR_KPARAM_INFO
	.align		4
        /*001c*/ 	.byte	0x04, 0x17
        /*001e*/ 	.short	(.L_1639 - .L_1638)
.L_1638:
        /*0020*/ 	.word	0x00000000
        /*0024*/ 	.short	0x0000
        /*0026*/ 	.short	0x0000
        /*0028*/ 	.byte	0x00, 0xf0, 0x81, 0x02


	//----- nvinfo : EIATTR_MAXREG_COUNT
	.align		4
.L_1639:
        /*002c*/ 	.byte	0x03, 0x1b
        /*002e*/ 	.short	0x0060


	//----- nvinfo : EIATTR_NUM_BARRIERS
	.align		4
        /*0030*/ 	.byte	0x02, 0x4c
        /*0032*/ 	.byte	0x01
	.zero		1


	//----- nvinfo : EIATTR_MERCURY_ISA_VERSION
	.align		4
        /*0034*/ 	.byte	0x03, 0x5f
        /*0036*/ 	.short	0x0000


	//----- nvinfo : EIATTR_COOP_GROUP_MASK_REGIDS
	.align		4
        /*0038*/ 	.byte	0x04, 0x29
        /*003a*/ 	.short	(.L_1641 - .L_1640)


	//   ....[0]....
.L_1640:
        /*003c*/ 	.word	0xffffffff


	//   ....[1]....
        /*0040*/ 	.word	0xffffffff


	//   ....[2]....
        /*0044*/ 	.word	0xffffffff


	//   ....[3]....
        /*0048*/ 	.word	0xffffffff


	//   ....[4]....
        /*004c*/ 	.word	0xffffffff


	//   ....[5]....
        /*0050*/ 	.word	0xffffffff


	//   ....[6]....
        /*0054*/ 	.word	0xffffffff


	//   ....[7]....
        /*0058*/ 	.word	0xffffffff


	//   ....[8]....
        /*005c*/ 	.word	0xffffffff


	//   ....[9]....
        /*0060*/ 	.word	0xffffffff


	//----- nvinfo : EIATTR_COOP_GROUP_INSTR_OFFSETS
	.align		4
.L_1641:
        /*0064*/ 	.byte	0x04, 0x28
        /*0066*/ 	.short	(.L_1643 - .L_1642)


	//   ....[0]....
.L_1642:
        /*0068*/ 	.word	0x00001760


	//   ....[1]....
        /*006c*/ 	.word	0x00001770


	//   ....[2]....
        /*0070*/ 	.word	0x000017a0


	//   ....[3]....
        /*0074*/ 	.word	0x000017b0


	//   ....[4]....
        /*0078*/ 	.word	0x000017f0


	//   ....[5]....
        /*007c*/ 	.word	0x00001800


	//   ....[6]....
        /*0080*/ 	.word	0x00001840


	//   ....[7]....
        /*0084*/ 	.word	0x00001850


	//   ....[8]....
        /*0088*/ 	.word	0x00001890


	//   ....[9]....
        /*008c*/ 	.word	0x000018a0


	//----- nvinfo : EIATTR_EXIT_INSTR_OFFSETS
	.align		4
.L_1643:
        /*0090*/ 	.byte	0x04, 0x1c
        /*0092*/ 	.short	(.L_1645 - .L_1644)


	//   ....[0]....
.L_1644:
        /*0094*/ 	.word	0x00000060


	//   ....[1]....
        /*0098*/ 	.word	0x000047c0


	//----- nvinfo : EIATTR_MAX_THREADS
	.align		4
.L_1645:
        /*009c*/ 	.byte	0x04, 0x05
        /*009e*/ 	.short	(.L_1647 - .L_1646)
.L_1646:
        /*00a0*/ 	.word	0x00000280
        /*00a4*/ 	.word	0x00000001
        /*00a8*/ 	.word	0x00000001


	//----- nvinfo : EIATTR_CRS_STACK_SIZE
	.align		4
.L_1647:
        /*00ac*/ 	.byte	0x04, 0x1e
        /*00ae*/ 	.short	(.L_1649 - .L_1648)
.L_1648:
        /*00b0*/ 	.word	0x00000000
.L_1649:


//--------------------- .nv.info._Z35group_norm_nhwc_fwd_one_pass_kernelI11Fp32IOBf16WLi512ELi80ELi640EEv26Group_norm_nhwc_fwd_params --------------------------
	.section	.nv.info._Z35group_norm_nhwc_fwd_one_pass_kernelI11Fp32IOBf16WLi512ELi80ELi640EEv26Group_norm_nhwc_fwd_params,"",@"SHT_CUDA_INFO"
	.sectionflags	@""
	.align	4


	//----- nvinfo : EIATTR_CUDA_API_VERSION
	.align		4
        /*0000*/ 	.byte	0x04, 0x37
        /*0002*/ 	.short	(.L_1651 - .L_1650)
.L_1650:
        /*0004*/ 	.word	0x00000082


	//----- nvinfo : EIATTR_SW2861232_WAR
	.align		4
.L_1651:
        /*0008*/ 	.byte	0x01, 0x35
	.zero		2


	//----- nvinfo : EIATTR_PARAM_CBANK
	.align		4
        /*000c*/ 	.byte	0x04, 0x0a
        /*000e*/ 	.short	(.L_1653 - .L_1652)
	.align		4
.L_1652:
        /*0010*/ 	.word	index@(.nv.constant0._Z35group_norm_nhwc_fwd_one_pass_kernelI11Fp32IOBf16WLi512ELi80ELi640EEv26Group_norm_nhwc_fwd_params)
        /*0014*/ 	.short	0x0160
        /*0016*/ 	.short	0x00a0


	//----- nvinfo : EIATTR_CBANK_PARAM_SIZE
	.align		4
.L_1653:
        /*0018*/ 	.byte	0x03, 0x19
        /*001a*/ 	.short	0x00a0


	//----- nvinfo : EIATTR_KPARAM_INFO
	.align		4
        /*001c*/ 	.byte	0x04, 0x17
        /*001e*/ 	.short	(.L_1655 - .L_1654)
.L_1654:
        /*0020*/ 	.word	0x00000000
        /*0024*/ 	.short	0x0000
        /*0026*/ 	.short	0x0000
        /*0028*/ 	.byte	0x00, 0xf0, 0x81, 0x02


	//----- nvinfo : EIATTR_MAXREG_COUNT
	.align		4
.L_1655:
        /*002c*/ 	.byte	0x03, 0x1b
        /*002e*/ 	.short	0x0060


	//----- nvinfo : EIATTR_NUM_BARRIERS
	.align		4
        /*0030*/ 	.byte	0x02, 0x4c
        /*0032*/ 	.byte	0x01
	.zero		1


	//----- nvinfo : EIATTR_MERCURY_ISA_VERSION
	.align		4
        /*0034*/ 	.byte	0x03, 0x5f
        /*0036*/ 	.short	0x0000


	//----- nvinfo : EIATTR_COOP_GROUP_MASK_REGIDS
	.align		4
        /*0038*/ 	.byte	0x04, 0x29
        /*003a*/ 	.short	(.L_1657 - .L_1656)


	//   ....[0]....
.L_1656:
        /*003c*/ 	.word	0xffffffff


	//   ....[1]....
        /*0040*/ 	.word	0xffffffff


	//   ....[2]....
        /*0044*/ 	.word	0xffffffff


	//   ....[3]....
        /*0048*/ 	.word	0xffffffff


	//   ....[4]....
        /*004c*/ 	.word	0xffffffff


	//   ....[5]....
        /*0050*/ 	.word	0xffffffff


	//   ....[6]....
        /*0054*/ 	.word	0xffffffff


	//   ....[7]....
        /*0058*/ 	.word	0xffffffff


	//   ....[8]....
        /*005c*/ 	.word	0xffffffff


	//   ....[9]....
        /*0060*/ 	.word	0xffffffff


	//----- nvinfo : EIATTR_COOP_GROUP_INSTR_OFFSETS
	.align		4
.L_1657:
        /*0064*/ 	.byte	0x04, 0x28
        /*0066*/ 	.short	(.L_1659 - .L_1658)


	//   ....[0]....
.L_1658:
        /*0068*/ 	.word	0x00002d10


	//   ....[1]....
        /*006c*/ 	.word	0x00002d20


	//   ....[2]....
        /*0070*/ 	.word	0x00002d60


	//   ....[3]....
        /*0074*/ 	.word	0x00002d70


	//   ....[4]....
        /*0078*/ 	.word	0x00002db0


	//   ....[5]....
        /*007c*/ 	.word	0x00002dc0


	//   ....[6]....
        /*0080*/ 	.word	0x00002e00


	//   ....[7]....
        /*0084*/ 	.word	0x00002e10


	//   ....[8]....
        /*0088*/ 	.word	0x00002e50


	//   ....[9]....
        /*008c*/ 	.word	0x00002e60


	//----- nvinfo : EIATTR_EXIT_INSTR_OFFSETS
	.align		4
.L_1659:
        /*0090*/ 	.byte	0x04, 0x1c
        /*0092*/ 	.short	(.L_1661 - .L_1660)


	//   ....[0]....
.L_1660:
        /*0094*/ 	.word	0x00000070


	//   ....[1]....
        /*0098*/ 	.word	0x000084b0


	//----- nvinfo : EIATTR_MAX_THREADS
	.align		4
.L_1661:
        /*009c*/ 	.byte	0x04, 0x05
        /*009e*/ 	.short	(.L_1663 - .L_1662)
.L_1662:
        /*00a0*/ 	.word	0x00000280
        /*00a4*/ 	.word	0x00000001
        /*00a8*/ 	.word	0x00000001


	//----- nvinfo : EIATTR_CRS_STACK_SIZE
	.align		4
.L_1663:
        /*00ac*/ 	.byte	0x04, 0x1e
        /*00ae*/ 	.short	(.L_1665 - .L_1664)
.L_1664:
        /*00b0*/ 	.word	0x00000000
.L_1665:


//--------------------- .nv.info._Z35group_norm_nhwc_fwd_one_pass_kernelI11Fp32IOFp16WLi64ELi80ELi640EEv26Group_norm_nhwc_fwd_params --------------------------
	.section	.nv.info._Z35group_norm_nhwc_fwd_one_pass_kernelI11Fp32IOFp16WLi64ELi80ELi640EEv26Group_norm_nhwc_fwd_params,"",@"SHT_CUDA_INFO"
	.sectionflags	@""
	.align	4


	//----- nvinfo : EIATTR_CUDA_API_VERSION
	.align		4
        /*0000*/ 	.byte	0x04, 0x37
        /*0002*/ 	.short	(.L_1667 - .L_1666)
.L_1666:
        /*0004*/ 	.word	0x00000082


	//----- nvinfo : EIATTR_SW2861232_WAR
	.align		4
.L_1667:
        /*0008*/ 	.byte	0x01, 0x35
	.zero		2


	//----- nvinfo : EIATTR_PARAM_CBANK
	.align		4
        /*000c*/ 	.byte	0x04, 0x0a
        /*000e*/ 	.short	(.L_1669 - .L_1668)
	.align		4
.L_1668:
        /*0010*/ 	.word	index@(.nv.constant0._Z35group_norm_nhwc_fwd_one_pass_kernelI11Fp32IOFp16WLi64ELi80ELi640EEv26Group_norm_nhwc_fwd_params)
        /*0014*/ 	.short	0x0160
        /*0016*/ 	.short	0x00a0


	//----- nvinfo : EIATTR_CBANK_PARAM_SIZE
	.align		4
.L_1669:
        /*0018*/ 	.byte	0x03, 0x19
        /*001a*/ 	.short	0x00a0


	//----- nvinfo : EIATTR_KPARAM_INFO
	.align		4
        /*001c*/ 	.byte	0x04, 0x17
        /*001e*/ 	.short	(.L_1671 - .L_1670)
.L_1670:
        /*0020*/ 	.word	0x00000000
        /*0024*/ 	.short	0x0000
        /*0026*/ 	.short	0x0000
        /*0028*/ 	.byte	0x00, 0xf0, 0x81, 0x02


	//----- nvinfo : EIATTR_MAXREG_COUNT
	.align		4
.L_1671:
        /*002c*/ 	.byte	0x03, 0x1b
        /*002e*/ 	.short	0x0060


	//----- nvinfo : EIATTR_NUM_BARRIERS
	.align		4
        /*0030*/ 	.byte	0x02, 0x4c
        /*0032*/ 	.byte	0x01
	.zero		1


	//----- nvinfo : EIATTR_MERCURY_ISA_VERSION
	.align		4
        /*0034*/ 	.byte	0x03, 0x5f
        /*0036*/ 	.short	0x0000


	//----- nvinfo : EIATTR_COOP_GROUP_MASK_REGIDS
	.align		4
        /*0038*/ 	.byte	0x04, 0x29
        /*003a*/ 	.short	(.L_1673 - .L_1672)


	//   ....[0]....
.L_1672:
        /*003c*/ 	.word	0xffffffff


	//   ....[1]....
        /*0040*/ 	.word	0xffffffff


	//   ....[2]....
        /*0044*/ 	.word	0xffffffff


	//   ....[3]....
        /*0048*/ 	.word	0xffffffff


	//   ....[4]....
        /*004c*/ 	.word	0xffffffff


	//   ....[5]....
        /*0050*/ 	.word	0xffffffff


	//   ....[6]....
        /*0054*/ 	.word	0xffffffff


	//   ....[7]....
        /*0058*/ 	.word	0xffffffff


	//   ....[8]....
        /*005c*/ 	.word	0xffffffff


	//   ....[9]....
        /*0060*/ 	.word	0xffffffff


	//----- nvinfo : EIATTR_COOP_GROUP_INSTR_OFFSETS
	.align		4
.L_1673:
        /*0064*/ 	.byte	0x04, 0x28
        /*0066*/ 	.short	(.L_1675 - .L_1674)


	//   ....[0]....
.L_1674:
        /*0068*/ 	.word	0x000008a0


	//   ....[1]....
        /*006c*/ 	.word	0x000008b0


	//   ....[2]....
        /*0070*/ 	.word	0x000008e0


	//   ....[3]....
        /*0074*/ 	.word	0x000008f0


	//   ....[4]....
        /*0078*/ 	.word	0x00000930


	//   ....[5]....
        /*007c*/ 	.word	0x00000940


	//   ....[6]....
        /*0080*/ 	.word	0x00000980


	//   ....[7]....
        /*0084*/ 	.word	0x00000990


	//   ....[8]....
        /*0088*/ 	.word	0x000009d0


	//   ....[9]....
        /*008c*/ 	.word	0x000009e0


	//----- nvinfo : EIATTR_EXIT_INSTR_OFFSETS
	.align		4
.L_1675:
        /*0090*/ 	.byte	0x04, 0x1c
        /*0092*/ 	.short	(.L_1677 - .L_1676)


	//   ....[0]....
.L_1676:
        /*0094*/ 	.word	0x00000060


	//   ....[1]....
        /*0098*/ 	.word	0x000020c0


	//----- nvinfo : EIATTR_MAX_THREADS
	.align		4
.L_1677:
        /*009c*/ 	.byte	0x04, 0x05
        /*009e*/ 	.short	(.L_1679 - .L_1678)
.L_1678:
        /*00a0*/ 	.word	0x00000280
        /*00a4*/ 	.word	0x00000001
        /*00a8*/ 	.word	0x00000001


	//----- nvinfo : EIATTR_CRS_STACK_SIZE
	.align		4
.L_1679:
        /*00ac*/ 	.byte	0x04, 0x1e
        /*00ae*/ 	.short	(.L_1681 - .L_1680)
.L_1680:
        /*00b0*/ 	.word	0x00000000
.L_1681:


//--------------------- .nv.info._Z35group_norm_nhwc_fwd_one_pass_kernelI11Fp32IOFp16WLi128ELi80ELi640EEv26Group_norm_nhwc_fwd_params --------------------------
	.section	.nv.info._Z35group_norm_nhwc_fwd_one_pass_kernelI11Fp32IOFp16WLi128ELi80ELi640EEv26Group_norm_nhwc_fwd_params,"",@"SHT_CUDA_INFO"
	.sectionflags	@""
	.align	4


	//----- nvinfo : EIATTR_CUDA_API_VERSION
	.align		4
        /*0000*/ 	.byte	0x04, 0x37
        /*0002*/ 	.short	(.L_1683 - .L_1682)
.L_1682:
        /*0004*/ 	.word	0x00000082


	//----- nvinfo : EIATTR_SW2861232_WAR
	.align		4
.L_1683:
        /*0008*/ 	.byte	0x01, 0x35
	.zero		2


	//----- nvinfo : EIATTR_PARAM_CBANK
	.align		4
        /*000c*/ 	.byte	0x04, 0x0a
        /*000e*/ 	.short	(.L_1685 - .L_1684)
	.align		4
.L_1684:
        /*0010*/ 	.word	index@(.nv.constant0._Z35group_norm_nhwc_fwd_one_pass_kernelI11Fp32IOFp16WLi128ELi80ELi640EEv26Group_norm_nhwc_fwd_params)
        /*0014*/ 	.short	0x0160
        /*0016*/ 	.short	0x00a0


	//----- nvinfo : EIATTR_CBANK_PARAM_SIZE
	.align		4
.L_1685:
        /*0018*/ 	.byte	0x03, 0x19
        /*001a*/ 	.short	0x00a0


	//----- nvinfo : EIATTR_KPARAM_INFO
	.align		4
        /*001c*/ 	.byte	0x04, 0x17
        /*001e*/ 	.short	(.L_1687 - .L_1686)
.L_1686:
        /*0020*/ 	.word	0x00000000
        /*0024*/ 	.short	0x0000
        /*0026*/ 	.short	0x0000
        /*0028*/ 	.byte	0x00, 0xf0, 0x81, 0x02


	//----- nvinfo : EIATTR_MAXREG_COUNT
	.align		4
.L_1687:
        /*002c*/ 	.byte	0x03, 0x1b
        /*002e*/ 	.short	0x0060


	//----- nvinfo : EIATTR_NUM_BARRIERS
	.align		4
        /*0030*/ 	.byte	0x02, 0x4c
        /*0032*/ 	.byte	0x01
	.zero		1


	//----- nvinfo : EIATTR_MERCURY_ISA_VERSION
	.align		4
        /*0034*/ 	.byte	0x03, 0x5f
        /*0036*/ 	.short	0x0000


	//----- nvinfo : EIATTR_COOP_GROUP_MASK_REGIDS
	.align		4
        /*0038*/ 	.byte	0x04, 0x29
        /*003a*/ 	.short	(.L_1689 - .L_1688)


	//   ....[0]....
.L_1688:
        /*003c*/ 	.word	0xffffffff


	//   ....[1]....
        /*0040*/ 	.word	0xffffffff


	//   ....[2]....
        /*0044*/ 	.word	0xffffffff


	//   ....[3]....
        /*0048*/ 	.word	0xffffffff


	//   ....[4]....
        /*004c*/ 	.word	0xffffffff


	//   ....[5]....
        /*0050*/ 	.word	0xffffffff


	//   ....[6]....
        /*0054*/ 	.word	0xffffffff


	//   ....[7]....
        /*0058*/ 	.word	0xffffffff


	//   ....[8]....
        /*005c*/ 	.word	0xffffffff


	//   ....[9]....
        /*0060*/ 	.word	0xffffffff


	//----- nvinfo : EIATTR_COOP_GROUP_INSTR_OFFSETS
	.align		4
.L_1689:
        /*0064*/ 	.byte	0x04, 0x28
        /*0066*/ 	.short	(.L_1691 - .L_1690)


	//   ....[0]....
.L_1690:
        /*0068*/ 	.word	0x00000d90


	//   ....[1]....
        /*006c*/ 	.word	0x00000da0


	//   ....[2]....
        /*0070*/ 	.word	0x00000dd0


	//   ....[3]....
        /*0074*/ 	.word	0x00000de0


	//   ....[4]....
        /*0078*/ 	.word	0x00000e20


	//   ....[5]....
        /*007c*/ 	.word	0x00000e30


	//   ....[6]....
        /*0080*/ 	.word	0x00000e70


	//   ....[7]....
        /*0084*/ 	.word	0x00000e80


	//   ....[8]....
        /*0088*/ 	.word	0x00000ec0


	//   ....[9]....
        /*008c*/ 	.word	0x00000ed0


	//----- nvinfo : EIATTR_EXIT_INSTR_OFFSETS
	.align		4
.L_1691:
        /*0090*/ 	.byte	0x04, 0x1c
        /*0092*/ 	.short	(.L_1693 - .L_1692)


	//   ....[0]....
.L_1692:
        /*0094*/ 	.word	0x00000060


	//   ....[1]....
        /*0098*/ 	.word	0x00002dc0


	//----- nvinfo : EIATTR_MAX_THREADS
	.align		4
.L_1693:
        /*009c*/ 	.byte	0x04, 0x05
        /*009e*/ 	.short	(.L_1695 - .L_1694)
.L_1694:
        /*00a0*/ 	.word	0x00000280
        /*00a4*/ 	.word	0x00000001
        /*00a8*/ 	.word	0x00000001


	//----- nvinfo : EIATTR_CRS_STACK_SIZE
	.align		4
.L_1695:
        /*00ac*/ 	.byte	0x04, 0x1e
        /*00ae*/ 	.short	(.L_1697 - .L_1696)
.L_1696:
        /*00b0*/ 	.word	0x00000000
.L_1697:


//--------------------- .nv.info._Z35group_norm_nhwc_fwd_one_pass_kernelI11Fp32IOFp16WLi256ELi80ELi640EEv26Group_norm_nhwc_fwd_params --------------------------
	.section	.nv.info._Z35group_norm_nhwc_fwd_one_pass_kernelI11Fp32IOFp16WLi256ELi80ELi640EEv26Group_norm_nhwc_fwd_params,"",@"SHT_CUDA_INFO"
	.sectionflags	@""
	.align	4


	//----- nvinfo : EIATTR_CUDA_API_VERSION
	.align		4
        /*0000*/ 	.byte	0x04, 0x37
        /*0002*/ 	.short	(.L_1699 - .L_1698)
.L_1698:
        /*0004*/ 	.word	0x00000082


	//----- nvinfo : EIATTR_SW2861232_WAR
	.align		4
.L_1699:
        /*0008*/ 	.byte	0x01, 0x35
	.zero		2


	//----- nvinfo : EIATTR_PARAM_CBANK
	.align		4
        /*000c*/ 	.byte	0x04, 0x0a
        /*000e*/ 	.short	(.L_1701 - .L_1700)
	.align		4
.L_1700:
        /*0010*/ 	.word	index@(.nv.constant0._Z35group_norm_nhwc_fwd_one_pass_kernelI11Fp32IOFp16WLi256ELi80ELi640EEv26Group_norm_nhwc_fwd_params)
        /*0014*/ 	.short	0x0160
        /*0016*/ 	.short	0x00a0


	//----- nvinfo : EIATTR_CBANK_PARAM_SIZE
	.align		4
.L_1701:
        /*0018*/ 	.byte	0x03, 0x19
        /*001a*/ 	.short	0x00a0


	//----- nvinfo : EIATTR_KPARAM_INFO
	.align		4
        /*001c*/ 	.byte	0x04, 0x17
        /*001e*/ 	.short	(.L_1703 - .L_1702)
.L_1702:
        /*0020*/ 	.word	0x00000000
        /*0024*/ 	.short	0x0000
        /*0026*/ 	.short	0x0000
        /*0028*/ 	.byte	0x00, 0xf0, 0x81, 0x02


	//----- nvinfo : EIATTR_MAXREG_COUNT
	.align		4
.L_1703:
        /*002c*/ 	.byte	0x03, 0x1b
        /*002e*/ 	.short	0x0060


	//----- nvinfo : EIATTR_NUM_BARRIERS
	.align		4
        /*0030*/ 	.byte	0x02, 0x4c
        /*0032*/ 	.byte	0x01
	.zero		1


	//----- nvinfo : EIATTR_MERCURY_ISA_VERSION
	.align		4
        /*0034*/ 	.byte	0x03, 0x5f
        /*0036*/ 	.short	0x0000


	//----- nvinfo : EIATTR_COOP_GROUP_MASK_REGIDS
	.align		4
        /*0038*/ 	.byte	0x04, 0x29
        /*003a*/ 	.short	(.L_1705 - .L_1704)


	//   ....[0]....
.L_1704:
        /*003c*/ 	.word	0xffffffff


	//   ....[1]....
        /*0040*/ 	.word	0xffffffff


	//   ....[2]....
        /*0044*/ 	.word	0xffffffff


	//   ....[3]....
        /*0048*/ 	.word	0xffffffff


	//   ....[4]....
        /*004c*/ 	.word	0xffffffff


	//   ....[5]....
        /*0050*/ 	.word	0xffffffff


	//   ....[6]....
        /*0054*/ 	.word	0xffffffff


	//   ....[7]....
        /*0058*/ 	.word	0xffffffff


	//   ....[8]....
        /*005c*/ 	.word	0xffffffff


	//   ....[9]....
        /*0060*/ 	.word	0xffffffff


	//----- nvinfo : EIATTR_COOP_GROUP_INSTR_OFFSETS
	.align		4
.L_1705:
        /*0064*/ 	.byte	0x04, 0x28
        /*0066*/ 	.short	(.L_1707 - .L_1706)


	//   ....[0]....
.L_1706:
        /*0068*/ 	.word	0x00001760


	//   ....[1]....
        /*006c*/ 	.word	0x00001770


	//   ....[2]....
        /*0070*/ 	.word	0x000017a0


	//   ....[3]....
        /*0074*/ 	.word	0x000017b0


	//   ....[4]....
        /*0078*/ 	.word	0x000017f0


	//   ....[5]....
        /*007c*/ 	.word	0x00001800


	//   ....[6]....
        /*0080*/ 	.word	0x00001840


	//   ....[7]....
        /*0084*/ 	.word	0x00001850


	//   ....[8]....
        /*0088*/ 	.word	0x00001890


	//   ....[9]....
        /*008c*/ 	.word	0x000018a0


	//----- nvinfo : EIATTR_EXIT_INSTR_OFFSETS
	.align		4
.L_1707:
        /*0090*/ 	.byte	0x04, 0x1c
        /*0092*/ 	.short	(.L_1709 - .L_1708)


	//   ....[0]....
.L_1708:
        /*0094*/ 	.word	0x00000060


	//   ....[1]....
        /*0098*/ 	.word	0x000047c0


	//----- nvinfo : EIATTR_MAX_THREADS
	.align		4
.L_1709:
        /*009c*/ 	.byte	0x04, 0x05
        /*009e*/ 	.short	(.L_1711 - .L_1710)
.L_1710:
        /*00a0*/ 	.word	0x00000280
        /*00a4*/ 	.word	0x00000001
        /*00a8*/ 	.word	0x00000001


	//----- nvinfo : EIATTR_CRS_STACK_SIZE
	.align		4
.L_1711:
        /*00ac*/ 	.byte	0x04, 0x1e
        /*00ae*/ 	.short	(.L_1713 - .L_1712)
.L_1712:
        /*00b0*/ 	.word	0x00000000
.L_1713:


//--------------------- .nv.info._Z35group_norm_nhwc_fwd_one_pass_kernelI11Fp32IOFp16WLi512ELi80ELi640EEv26Group_norm_nhwc_fwd_params --------------------------
	.section	.nv.info._Z35group_norm_nhwc_fwd_one_pass_kernelI11Fp32IOFp16WLi512ELi80ELi640EEv26Group_norm_nhwc_fwd_params,"",@"SHT_CUDA_INFO"
	.sectionflags	@""
	.align	4


	//----- nvinfo : EIATTR_CUDA_API_VERSION
	.align		4
        /*0000*/ 	.byte	0x04, 0x37
        /*0002*/ 	.short	(.L_1715 - .L_1714)
.L_1714:
        /*0004*/ 	.word	0x00000082


	//----- nvinfo : EIATTR_SW2861232_WAR
	.align		4
.L_1715:
        /*0008*/ 	.byte	0x01, 0x35
	.zero		2


	//----- nvinfo : EIATTR_PARAM_CBANK
	.align		4
        /*000c*/ 	.byte	0x04, 0x0a
        /*000e*/ 	.short	(.L_1717 - .L_1716)
	.align		4
.L_1716:
        /*0010*/ 	.word	index@(.nv.constant0._Z35group_norm_nhwc_fwd_one_pass_kernelI11Fp32IOFp16WLi512ELi80ELi640EEv26Group_norm_nhwc_fwd_params)
        /*0014*/ 	.short	0x0160
        /*0016*/ 	.short	0x00a0


	//----- nvinfo : EIATTR_CBANK_PARAM_SIZE
	.align		4
.L_1717:
        /*0018*/ 	.byte	0x03, 0x19
        /*001a*/ 	.short	0x00a0


	//----- nvinfo : EIATTR_KPARAM_INFO
	.align		4
        /*001c*/ 	.byte	0x04, 0x17
        /*001e*/ 	.short	(.L_1719 - .L_1718)
.L_1718:
        /*0020*/ 	.word	0x00000000
        /*0024*/ 	.short	0x0000
        /*0026*/ 	.short	0x0000
        /*0028*/ 	.byte	0x00, 0xf0, 0x81, 0x02


	//----- nvinfo : EIATTR_MAXREG_COUNT
	.align		4
.L_1719:
        /*002c*/ 	.byte	0x03, 0x1b
        /*002e*/ 	.short	0x0060


	//----- nvinfo : EIATTR_NUM_BARRIERS
	.align		4
        /*0030*/ 	.byte	0x02, 0x4c
        /*0032*/ 	.byte	0x01
	.zero		1


	//----- nvinfo : EIATTR_MERCURY_ISA_VERSION
	.align		4
        /*0034*/ 	.byte	0x03, 0x5f
        /*0036*/ 	.short	0x0000


	//----- nvinfo : EIATTR_COOP_GROUP_MASK_REGIDS
	.align		4
        /*0038*/ 	.byte	0x04, 0x29
        /*003a*/ 	.short	(.L_1721 - .L_1720)


	//   ....[0]....
.L_1720:
        /*003c*/ 	.word	0xffffffff


	//   ....[1]....
        /*0040*/ 	.word	0xffffffff


	//   ....[2]....
        /*0044*/ 	.word	0xffffffff


	//   ....[3]....
        /*0048*/ 	.word	0xffffffff


	//   ....[4]....
        /*004c*/ 	.word	0xffffffff


	//   ....[5]....
        /*0050*/ 	.word	0xffffffff


	//   ....[6]....
        /*0054*/ 	.word	0xffffffff


	//   ....[7]....
        /*0058*/ 	.word	0xffffffff


	//   ....[8]....
        /*005c*/ 	.word	0xffffffff


	//   ....[9]....
        /*0060*/ 	.word	0xffffffff


	//----- nvinfo : EIATTR_COOP_GROUP_INSTR_OFFSETS
	.align		4
.L_1721:
        /*0064*/ 	.byte	0x04, 0x28
        /*0066*/ 	.short	(.L_1723 - .L_1722)


	//   ....[0]....
.L_1722:
        /*0068*/ 	.word	0x00002d10


	//   ....[1]....
        /*006c*/ 	.word	0x00002d20


	//   ....[2]....
        /*0070*/ 	.word	0x00002d60


	//   ....[3]....
        /*0074*/ 	.word	0x00002d70


	//   ....[4]....
        /*0078*/ 	.word	0x00002db0


	//   ....[5]....
        /*007c*/ 	.word	0x00002dc0


	//   ....[6]....
        /*0080*/ 	.word	0x00002e00


	//   ....[7]....
        /*0084*/ 	.word	0x00002e10


	//   ....[8]....
        /*0088*/ 	.word	0x00002e50


	//   ....[9]....
        /*008c*/ 	.word	0x00002e60


	//----- nvinfo : EIATTR_EXIT_INSTR_OFFSETS
	.align		4
.L_1723:
        /*0090*/ 	.byte	0x04, 0x1c
        /*0092*/ 	.short	(.L_1725 - .L_1724)


	//   ....[0]....
.L_1724:
        /*0094*/ 	.word	0x00000070


	//   ....[1]....
        /*0098*/ 	.word	0x000084b0


	//----- nvinfo : EIATTR_MAX_THREADS
	.align		4
.L_1725:
        /*009c*/ 	.byte	0x04, 0x05
        /*009e*/ 	.short	(.L_1727 - .L_1726)
.L_1726:
        /*00a0*/ 	.word	0x00000280
        /*00a4*/ 	.word	0x00000001
        /*00a8*/ 	.word	0x00000001


	//----- nvinfo : EIATTR_CRS_STACK_SIZE
	.align		4
.L_1727:
        /*00ac*/ 	.byte	0x04, 0x1e
        /*00ae*/ 	.short	(.L_1729 - .L_1728)
.L_1728:
        /*00b0*/ 	.word	0x00000000
.L_1729:


//--------------------- .nv.callgraph             --------------------------
	.section	.nv.callgraph,"",@"SHT_CUDA_CALLGRAPH"
	.align	4
	.sectionentsize	8
	.align		4
        /*0000*/ 	.word	0x00000000
	.align		4
        /*0004*/ 	.word	0xffffffff
	.align		4
        /*0008*/ 	.word	0x00000000
	.align		4
        /*000c*/ 	.word	0xfffffffe
	.align		4
        /*0010*/ 	.word	0x00000000
	.align		4
        /*0014*/ 	.word	0xfffffffd
	.align		4
        /*0018*/ 	.word	0x00000000
	.align		4
        /*001c*/ 	.word	0xfffffffc


//--------------------- .nv.rel.action            --------------------------
	.section	.nv.rel.action,"",@"SHT_CUDA_RELOCINFO"
	.align	8
	.sectionentsize	8
        /*0000*/ 	.byte	0x73, 0x00, 0x00, 0x00, 0x00, 0x00, 0x00, 0x00, 0x00, 0x00, 0x00, 0x11, 0x25, 0x00, 0x05, 0x36


//--------------------- .nv.constant4             --------------------------
	.section	.nv.constant4,"a",@progbits
	.align	8
	.align		8
.nv.constant4:
        /*0000*/ 	.dword	_ZN61_INTERNAL_cc224905_30_group_norm_nhwc_one_pass_80_cu_79d83c824cuda3std3__45__cpo5beginE
	.align		8
        /*0008*/ 	.dword	_ZN61_INTERNAL_cc224905_30_group_norm_nhwc_one_pass_80_cu_79d83c824cuda3std3__45__cpo3endE
	.align		8
        /*0010*/ 	.dword	_ZN61_INTERNAL_cc224905_30_group_norm_nhwc_one_pass_80_cu_79d83c824cuda3std3__45__cpo6cbeginE
	.align		8
        /*0018*/ 	.dword	_ZN61_INTERNAL_cc224905_30_group_norm_nhwc_one_pass_80_cu_79d83c824cuda3std3__45__cpo4cendE
	.align		8
        /*0020*/ 	.dword	_ZN61_INTERNAL_cc224905_30_group_norm_nhwc_one_pass_80_cu_79d83c824cuda3std3__45__cpo6rbeginE
	.align		8
        /*0028*/ 	.dword	_ZN61_INTERNAL_cc224905_30_group_norm_nhwc_one_pass_80_cu_79d83c824cuda3std3__45__cpo4rendE
	.align		8
        /*0030*/ 	.dword	_ZN61_INTERNAL_cc224905_30_group_norm_nhwc_one_pass_80_cu_79d83c824cuda3std3__45__cpo7crbeginE
	.align		8
        /*0038*/ 	.dword	_ZN61_INTERNAL_cc224905_30_group_norm_nhwc_one_pass_80_cu_79d83c824cuda3std3__45__cpo5crendE
	.align		8
        /*0040*/ 	.dword	_ZN61_INTERNAL_cc224905_30_group_norm_nhwc_one_pass_80_cu_79d83c824cuda3std3__463_GLOBAL__N__cc224905_30_group_norm_nhwc_one_pass_80_cu_79d83c826ignoreE
	.align		8
        /*0048*/ 	.dword	_ZN61_INTERNAL_cc224905_30_group_norm_nhwc_one_pass_80_cu_79d83c824cuda3std3__419piecewise_constructE
	.align		8
        /*0050*/ 	.dword	_ZN61_INTERNAL_cc224905_30_group_norm_nhwc_one_pass_80_cu_79d83c824cuda3std3__48in_placeE
	.align		8
        /*0058*/ 	.dword	_ZN61_INTERNAL_cc224905_30_group_norm_nhwc_one_pass_80_cu_79d83c824cuda3std3__420unreachable_sentinelE
	.align		8
        /*0060*/ 	.dword	_ZN61_INTERNAL_cc224905_30_group_norm_nhwc_one_pass_80_cu_79d83c824cuda3std3__47nulloptE
	.align		8
        /*0068*/ 	.dword	_ZN61_INTERNAL_cc224905_30_group_norm_nhwc_one_pass_80_cu_79d83c824cuda3std3__48unexpectE
	.align		8
        /*0070*/ 	.dword	_ZN61_INTERNAL_cc224905_30_group_norm_nhwc_one_pass_80_cu_79d83c824cuda3std6ranges3__45__cpo4swapE
	.align		8
        /*0078*/ 	.dword	_ZN61_INTERNAL_cc224905_30_group_norm_nhwc_one_pass_80_cu_79d83c824cuda3std6ranges3__45__cpo9iter_moveE
	.align		8
        /*0080*/ 	.dword	_ZN61_INTERNAL_cc224905_30_group_norm_nhwc_one_pass_80_cu_79d83c824cuda3std6ranges3__45__cpo5beginE
	.align		8
        /*0088*/ 	.dword	_ZN61_INTERNAL_cc224905_30_group_norm_nhwc_one_pass_80_cu_79d83c824cuda3std6ranges3__45__cpo3endE
	.align		8
        /*0090*/ 	.dword	_ZN61_INTERNAL_cc224905_30_group_norm_nhwc_one_pass_80_cu_79d83c824cuda3std6ranges3__45__cpo6cbeginE
	.align		8
        /*0098*/ 	.dword	_ZN61_INTERNAL_cc224905_30_group_norm_nhwc_one_pass_80_cu_79d83c824cuda3std6ranges3__45__cpo4cendE
	.align		8
        /*00a0*/ 	.dword	_ZN61_INTERNAL_cc224905_30_group_norm_nhwc_one_pass_80_cu_79d83c824cuda3std6ranges3__45__cpo7advanceE
	.align		8
        /*00a8*/ 	.dword	_ZN61_INTERNAL_cc224905_30_group_norm_nhwc_one_pass_80_cu_79d83c824cuda3std6ranges3__45__cpo9iter_swapE
	.align		8
        /*00b0*/ 	.dword	_ZN61_INTERNAL_cc224905_30_group_norm_nhwc_one_pass_80_cu_79d83c824cuda3std6ranges3__45__cpo4nextE
	.align		8
        /*00b8*/ 	.dword	_ZN61_INTERNAL_cc224905_30_group_norm_nhwc_one_pass_80_cu_79d83c824cuda3std6ranges3__45__cpo4prevE
	.align		8
        /*00c0*/ 	.dword	_ZN61_INTERNAL_cc224905_30_group_norm_nhwc_one_pass_80_cu_79d83c824cuda3std6ranges3__45__cpo4dataE
	.align		8
        /*00c8*/ 	.dword	_ZN61_INTERNAL_cc224905_30_group_norm_nhwc_one_pass_80_cu_79d83c824cuda3std6ranges3__45__cpo5cdataE
	.align		8
        /*00d0*/ 	.dword	_ZN61_INTERNAL_cc224905_30_group_norm_nhwc_one_pass_80_cu_79d83c824cuda3std6ranges3__45__cpo4sizeE
	.align		8
        /*00d8*/ 	.dword	_ZN61_INTERNAL_cc224905_30_group_norm_nhwc_one_pass_80_cu_79d83c824cuda3std6ranges3__45__cpo5ssizeE
	.align		8
        /*00e0*/ 	.dword	_ZN61_INTERNAL_cc224905_30_group_norm_nhwc_one_pass_80_cu_79d83c824cuda3std6ranges3__45__cpo8distanceE
	.align		8
        /*00e8*/ 	.dword	_ZN61_INTERNAL_cc224905_30_group_norm_nhwc_one_pass_80_cu_79d83c826thrust23THRUST_300001_SM_800_NS6system6detail10sequential3seqE
	.align		8
        /*00f0*/ 	.dword	_ZN61_INTERNAL_cc224905_30_group_norm_nhwc_one_pass_80_cu_79d83c826thrust23THRUST_300001_SM_800_NS12placeholders2_1E
	.align		8
        /*00f8*/ 	.dword	_ZN61_INTERNAL_cc224905_30_group_norm_nhwc_one_pass_80_cu_79d83c826thrust23THRUST_300001_SM_800_NS12placeholders2_2E
	.align		8
        /*0100*/ 	.dword	_ZN61_INTERNAL_cc224905_30_group_norm_nhwc_one_pass_80_cu_79d83c826thrust23THRUST_300001_SM_800_NS12placeholders2_3E
	.align		8
        /*0108*/ 	.dword	_ZN61_INTERNAL_cc224905_30_group_norm_nhwc_one_pass_80_cu_79d83c826thrust23THRUST_300001_SM_800_NS12placeholders2_4E
	.align		8
        /*0110*/ 	.dword	_ZN61_INTERNAL_cc224905_30_group_norm_nhwc_one_pass_80_cu_79d83c826thrust23THRUST_300001_SM_800_NS12placeholders2_5E
	.align		8
        /*0118*/ 	.dword	_ZN61_INTERNAL_cc224905_30_group_norm_nhwc_one_pass_80_cu_79d83c826thrust23THRUST_300001_SM_800_NS12placeholders2_6E
	.align		8
        /*0120*/ 	.dword	_ZN61_INTERNAL_cc224905_30_group_norm_nhwc_one_pass_80_cu_79d83c826thrust23THRUST_300001_SM_800_NS12placeholders2_7E
	.align		8
        /*0128*/ 	.dword	_ZN61_INTERNAL_cc224905_30_group_norm_nhwc_one_pass_80_cu_79d83c826thrust23THRUST_300001_SM_800_NS12placeholders2_8E
	.align		8
        /*0130*/ 	.dword	_ZN61_INTERNAL_cc224905_30_group_norm_nhwc_one_pass_80_cu_79d83c826thrust23THRUST_300001_SM_800_NS12placeholders2_9E
	.align		8
        /*0138*/ 	.dword	_ZN61_INTERNAL_cc224905_30_group_norm_nhwc_one_pass_80_cu_79d83c826thrust23THRUST_300001_SM_800_NS12placeholders3_10E


//--------------------- .nv.constant0._ZN3cub17CUB_300001_SM_8006detail11EmptyKernelIvEEvv --------------------------
	.section	.nv.constant0._ZN3cub17CUB_300001_SM_8006detail11EmptyKernelIvEEvv,"a",@progbits
	.sectionflags	@""
	.align	4
.nv.constant0._ZN3cub17CUB_300001_SM_8006detail11EmptyKernelIvEEvv:
	.zero		352


//--------------------- .nv.constant0._Z35group_norm_nhwc_bwd_one_pass_kernelI11Bf16IOFp32WLi64ELi80ELi640EEv26Group_norm_nhwc_bwd_params --------------------------
	.section	.nv.constant0._Z35group_norm_nhwc_bwd_one_pass_kernelI11Bf16IOFp32WLi64ELi80ELi640EEv26Group_norm_nhwc_bwd_params,"a",@progbits
	.sectionflags	@""
	.align	4
.nv.constant0._Z35group_norm_nhwc_bwd_one_pass_kernelI11Bf16IOFp32WLi64ELi80ELi640EEv26Group_norm_nhwc_bwd_params:
	.zero		536


//--------------------- .nv.constant0._Z35group_norm_nhwc_bwd_one_pass_kernelI11Bf16IOFp32WLi128ELi80ELi640EEv26Group_norm_nhwc_bwd_params --------------------------
	.section	.nv.constant0._Z35group_norm_nhwc_bwd_one_pass_kernelI11Bf16IOFp32WLi128ELi80ELi640EEv26Group_norm_nhwc_bwd_params,"a",@progbits
	.sectionflags	@""
	.align	4
.nv.constant0._Z35group_norm_nhwc_bwd_one_pass_kernelI11Bf16IOFp32WLi128ELi80ELi640EEv26Group_norm_nhwc_bwd_params:
	.zero		536


//--------------------- .nv.constant0._Z35group_norm_nhwc_bwd_one_pass_kernelI11Bf16IOFp32WLi256ELi80ELi640EEv26Group_norm_nhwc_bwd_params --------------------------
	.section	.nv.constant0._Z35group_norm_nhwc_bwd_one_pass_kernelI11Bf16IOFp32WLi256ELi80ELi640EEv26Group_norm_nhwc_bwd_params,"a",@progbits
	.sectionflags	@""
	.align	4
.nv.constant0._Z35group_norm_nhwc_bwd_one_pass_kernelI11Bf16IOFp32WLi256ELi80ELi640EEv26Group_norm_nhwc_bwd_params:
	.zero		536


//--------------------- .nv.constant0._Z35group_norm_nhwc_bwd_one_pass_kernelI11Bf16IOFp32WLi512ELi80ELi640EEv26Group_norm_nhwc_bwd_params --------------------------
	.section	.nv.constant0._Z35group_norm_nhwc_bwd_one_pass_kernelI11Bf16IOFp32WLi512ELi80ELi640EEv26Group_norm_nhwc_bwd_params,"a",@progbits
	.sectionflags	@""
	.align	4
.nv.constant0._Z35group_norm_nhwc_bwd_one_pass_kernelI11Bf16IOFp32WLi512ELi80ELi640EEv26Group_norm_nhwc_bwd_params:
	.zero		536


//--------------------- .nv.constant0._Z35group_norm_nhwc_bwd_one_pass_kernelI11Bf16IOBf16WLi64ELi80ELi640EEv26Group_norm_nhwc_bwd_params --------------------------
	.section	.nv.constant0._Z35group_norm_nhwc_bwd_one_pass_kernelI11Bf16IOBf16WLi64ELi80ELi640EEv26Group_norm_nhwc_bwd_params,"a",@progbits
	.sectionflags	@""
	.align	4
.nv.constant0._Z35group_norm_nhwc_bwd_one_pass_kernelI11Bf16IOBf16WLi64ELi80ELi640EEv26Group_norm_nhwc_bwd_params:
	.zero		536


//--------------------- .nv.constant0._Z35group_norm_nhwc_bwd_one_pass_kernelI11Bf16IOBf16WLi128ELi80ELi640EEv26Group_norm_nhwc_bwd_params --------------------------
	.section	.nv.constant0._Z35group_norm_nhwc_bwd_one_pass_kernelI11Bf16IOBf16WLi128ELi80ELi640EEv26Group_norm_nhwc_bwd_params,"a",@progbits
	.sectionflags	@""
	.align	4
.nv.constant0._Z35group_norm_nhwc_bwd_one_pass_kernelI11Bf16IOBf16WLi128ELi80ELi640EEv26Group_norm_nhwc_bwd_params:
	.zero		536


//--------------------- .nv.constant0._Z35group_norm_nhwc_bwd_one_pass_kernelI11Bf16IOBf16WLi256ELi80ELi640EEv26Group_norm_nhwc_bwd_params --------------------------
	.section	.nv.constant0._Z35group_norm_nhwc_bwd_one_pass_kernelI11Bf16IOBf16WLi256ELi80ELi640EEv26Group_norm_nhwc_bwd_params,"a",@progbits
	.sectionflags	@""
	.align	4
.nv.constant0._Z35group_norm_nhwc_bwd_one_pass_kernelI11Bf16IOBf16WLi256ELi80ELi640EEv26Group_norm_nhwc_bwd_params:
	.zero		536


//--------------------- .nv.constant0._Z35group_norm_nhwc_bwd_one_pass_kernelI11Bf16IOBf16WLi512ELi80ELi640EEv26Group_norm_nhwc_bwd_params --------------------------
	.section	.nv.constant0._Z35group_norm_nhwc_bwd_one_pass_kernelI11Bf16IOBf16WLi512ELi80ELi640EEv26Group_norm_nhwc_bwd_params,"a",@progbits
	.sectionflags	@""
	.align	4
.nv.constant0._Z35group_norm_nhwc_bwd_one_pass_kernelI11Bf16IOBf16WLi512ELi80ELi640EEv26Group_norm_nhwc_bwd_params:
	.zero		536


//--------------------- .nv.constant0._Z35group_norm_nhwc_bwd_one_pass_kernelI11Bf16IOFp16WLi64ELi80ELi640EEv26Group_norm_nhwc_bwd_params --------------------------
	.section	.nv.constant0._Z35group_norm_nhwc_bwd_one_pass_kernelI11Bf16IOFp16WLi64ELi80ELi640EEv26Group_norm_nhwc_bwd_params,"a",@progbits
	.sectionflags	@""
	.align	4
.nv.constant0._Z35group_norm_nhwc_bwd_one_pass_kernelI11Bf16IOFp16WLi64ELi80ELi640EEv26Group_norm_nhwc_bwd_params:
	.zero		536


//--------------------- .nv.constant0._Z35group_norm_nhwc_bwd_one_pass_kernelI11Bf16IOFp16WLi128ELi80ELi640EEv26Group_norm_nhwc_bwd_params --------------------------
	.section	.nv.constant0._Z35group_norm_nhwc_bwd_one_pass_kernelI11Bf16IOFp16WLi128ELi80ELi640EEv26Group_norm_nhwc_bwd_params,"a",@progbits
	.sectionflags	@""
	.align	4
.nv.constant0._Z35group_norm_nhwc_bwd_one_pass_kernelI11Bf16IOFp16WLi128ELi80ELi640EEv26Group_norm_nhwc_bwd_params:
	.zero		536


//--------------------- .nv.constant0._Z35group_norm_nhwc_bwd_one_pass_kernelI11Bf16IOFp16WLi256ELi80ELi640EEv26Group_norm_nhwc_bwd_params --------------------------
	.section	.nv.constant0._Z35group_norm_nhwc_bwd_one_pass_kernelI11Bf16IOFp16WLi256ELi80ELi640EEv26Group_norm_nhwc_bwd_params,"a",@progbits
	.sectionflags	@""
	.align	4
.nv.constant0._Z35group_norm_nhwc_bwd_one_pass_kernelI11Bf16IOFp16WLi256ELi80ELi640EEv26Group_norm_nhwc_bwd_params:
	.zero		536


//--------------------- .nv.constant0._Z35group_norm_nhwc_bwd_one_pass_kernelI11Bf16IOFp16WLi512ELi80ELi640EEv26Group_norm_nhwc_bwd_params --------------------------
	.section	.nv.constant0._Z35group_norm_nhwc_bwd_one_pass_kernelI11Bf16IOFp16WLi512ELi80ELi640EEv26Group_norm_nhwc_bwd_params,"a",@progbits
	.sectionflags	@""
	.align	4
.nv.constant0._Z35group_norm_nhwc_bwd_one_pass_kernelI11Bf16IOFp16WLi512ELi80ELi640EEv26Group_norm_nhwc_bwd_params:
	.zero		536


//--------------------- .nv.constant0._Z35group_norm_nhwc_bwd_one_pass_kernelI11Fp16IOFp32WLi64ELi80ELi640EEv26Group_norm_nhwc_bwd_params --------------------------
	.section	.nv.constant0._Z35group_norm_nhwc_bwd_one_pass_kernelI11Fp16IOFp32WLi64ELi80ELi640EEv26Group_norm_nhwc_bwd_params,"a",@progbits
	.sectionflags	@""
	.align	4
.nv.constant0._Z35group_norm_nhwc_bwd_one_pass_kernelI11Fp16IOFp32WLi64ELi80ELi640EEv26Group_norm_nhwc_bwd_params:
	.zero		536


//--------------------- .nv.constant0._Z35group_norm_nhwc_bwd_one_pass_kernelI11Fp16IOFp32WLi128ELi80ELi640EEv26Group_norm_nhwc_bwd_params --------------------------
	.section	.nv.constant0._Z35group_norm_nhwc_bwd_one_pass_kernelI11Fp16IOFp32WLi128ELi80ELi640EEv26Group_norm_nhwc_bwd_params,"a",@progbits
	.sectionflags	@""
	.align	4
.nv.constant0._Z35group_norm_nhwc_bwd_one_pass_kernelI11Fp16IOFp32WLi128ELi80ELi640EEv26Group_norm_nhwc_bwd_params:
	.zero		536


//--------------------- .nv.constant0._Z35group_norm_nhwc_bwd_one_pass_kernelI11Fp16IOFp32WLi256ELi80ELi640EEv26Group_norm_nhwc_bwd_params --------------------------
	.section	.nv.constant0._Z35group_norm_nhwc_bwd_one_pass_kernelI11Fp16IOFp32WLi256ELi80ELi640EEv26Group_norm_nhwc_bwd_params,"a",@progbits
	.sectionflags	@""
	.align	4
.nv.constant0._Z35group_norm_nhwc_bwd_one_pass_kernelI11Fp16IOFp32WLi256ELi80ELi640EEv26Group_norm_nhwc_bwd_params:
	.zero		536


//--------------------- .nv.constant0._Z35group_norm_nhwc_bwd_one_pass_kernelI11Fp16IOFp32WLi512ELi80ELi640EEv26Group_norm_nhwc_bwd_params --------------------------
	.section	.nv.constant0._Z35group_norm_nhwc_bwd_one_pass_kernelI11Fp16IOFp32WLi512ELi80ELi640EEv26Group_norm_nhwc_bwd_params,"a",@progbits
	.sectionflags	@""
	.align	4
.nv.constant0._Z35group_norm_nhwc_bwd_one_pass_kernelI11Fp16IOFp32WLi512ELi80ELi640EEv26Group_norm_nhwc_bwd_params:
	.zero		536


//--------------------- .nv.constant0._Z35group_norm_nhwc_bwd_one_pass_kernelI11Fp16IOBf16WLi64ELi80ELi640EEv26Group_norm_nhwc_bwd_params --------------------------
	.section	.nv.constant0._Z35group_norm_nhwc_bwd_one_pass_kernelI11Fp16IOBf16WLi64ELi80ELi640EEv26Group_norm_nhwc_bwd_params,"a",@progbits
	.sectionflags	@""
	.align	4
.nv.constant0._Z35group_norm_nhwc_bwd_one_pass_kernelI11Fp16IOBf16WLi64ELi80ELi640EEv26Group_norm_nhwc_bwd_params:
	.zero		536


//--------------------- .nv.constant0._Z35group_norm_nhwc_bwd_one_pass_kernelI11Fp16IOBf16WLi128ELi80ELi640EEv26Group_norm_nhwc_bwd_params --------------------------
	.section	.nv.constant0._Z35group_norm_nhwc_bwd_one_pass_kernelI11Fp16IOBf16WLi128ELi80ELi640EEv26Group_norm_nhwc_bwd_params,"a",@progbits
	.sectionflags	@""
	.align	4
.nv.constant0._Z35group_norm_nhwc_bwd_one_pass_kernelI11Fp16IOBf16WLi128ELi80ELi640EEv26Group_norm_nhwc_bwd_params:
	.zero		536


//--------------------- .nv.constant0._Z35group_norm_nhwc_bwd_one_pass_kernelI11Fp16IOBf16WLi256ELi80ELi640EEv26Group_norm_nhwc_bwd_params --------------------------
	.section	.nv.constant0._Z35group_norm_nhwc_bwd_one_pass_kernelI11Fp16IOBf16WLi256ELi80ELi640EEv26Group_norm_nhwc_bwd_params,"a",@progbits
	.sectionflags	@""
	.align	4
.nv.constant0._Z35group_norm_nhwc_bwd_one_pass_kernelI11Fp16IOBf16WLi256ELi80ELi640EEv26Group_norm_nhwc_bwd_params:
	.zero		536


//--------------------- .nv.constant0._Z35group_norm_nhwc_bwd_one_pass_kernelI11Fp16IOBf16WLi512ELi80ELi640EEv26Group_norm_nhwc_bwd_params --------------------------
	.section	.nv.constant0._Z35group_norm_nhwc_bwd_one_pass_kernelI11Fp16IOBf16WLi512ELi80ELi640EEv26Group_norm_nhwc_bwd_params,"a",@progbits
	.sectionflags	@""
	.align	4
.nv.constant0._Z35group_norm_nhwc_bwd_one_pass_kernelI11Fp16IOBf16WLi512ELi80ELi640EEv26Group_norm_nhwc_bwd_params:
	.zero		536


//--------------------- .nv.constant0._Z35group_norm_nhwc_bwd_one_pass_kernelI11Fp16IOFp16WLi64ELi80ELi640EEv26Group_norm_nhwc_bwd_params --------------------------
	.section	.nv.constant0._Z35group_norm_nhwc_bwd_one_pass_kernelI11Fp16IOFp16WLi64ELi80ELi640EEv26Group_norm_nhwc_bwd_params,"a",@progbits
	.sectionflags	@""
	.align	4
.nv.constant0._Z35group_norm_nhwc_bwd_one_pass_kernelI11Fp16IOFp16WLi64ELi80ELi640EEv26Group_norm_nhwc_bwd_params:
	.zero		536


//--------------------- .nv.constant0._Z35group_norm_nhwc_bwd_one_pass_kernelI11Fp16IOFp16WLi128ELi80ELi640EEv26Group_norm_nhwc_bwd_params --------------------------
	.section	.nv.constant0._Z35group_norm_nhwc_bwd_one_pass_kernelI11Fp16IOFp16WLi128ELi80ELi640EEv26Group_norm_nhwc_bwd_params,"a",@progbits
	.sectionflags	@""
	.align	4
.nv.constant0._Z35group_norm_nhwc_bwd_one_pass_kernelI11Fp16IOFp16WLi128ELi80ELi640EEv26Group_norm_nhwc_bwd_params:
	.zero		536


//--------------------- .nv.constant0._Z35group_norm_nhwc_bwd_one_pass_kernelI11Fp16IOFp16WLi256ELi80ELi640EEv26Group_norm_nhwc_bwd_params --------------------------
	.section	.nv.constant0._Z35group_norm_nhwc_bwd_one_pass_kernelI11Fp16IOFp16WLi256ELi80ELi640EEv26Group_norm_nhwc_bwd_params,"a",@progbits
	.sectionflags	@""
	.align	4
.nv.constant0._Z35group_norm_nhwc_bwd_one_pass_kernelI11Fp16IOFp16WLi256ELi80ELi640EEv26Group_norm_nhwc_bwd_params:
	.zero		536


//--------------------- .nv.constant0._Z35group_norm_nhwc_bwd_one_pass_kernelI11Fp16IOFp16WLi512ELi80ELi640EEv26Group_norm_nhwc_bwd_params --------------------------
	.section	.nv.constant0._Z35group_norm_nhwc_bwd_one_pass_kernelI11Fp16IOFp16WLi512ELi80ELi640EEv26Group_norm_nhwc_bwd_params,"a",@progbits
	.sectionflags	@""
	.align	4
.nv.constant0._Z35group_norm_nhwc_bwd_one_pass_kernelI11Fp16IOFp16WLi512ELi80ELi640EEv26Group_norm_nhwc_bwd_params:
	.zero		536


//--------------------- .nv.constant0._Z35group_norm_nhwc_bwd_one_pass_kernelI11Fp32IOFp32WLi64ELi80ELi640EEv26Group_norm_nhwc_bwd_params --------------------------
	.section	.nv.constant0._Z35group_norm_nhwc_bwd_one_pass_kernelI11Fp32IOFp32WLi64ELi80ELi640EEv26Group_norm_nhwc_bwd_params,"a",@progbits
	.sectionflags	@""
	.align	4
.nv.constant0._Z35group_norm_nhwc_bwd_one_pass_kernelI11Fp32IOFp32WLi64ELi80ELi640EEv26Group_norm_nhwc_bwd_params:
	.zero		536


//--------------------- .nv.constant0._Z35group_norm_nhwc_bwd_one_pass_kernelI11Fp32IOFp32WLi128ELi80ELi640EEv26Group_norm_nhwc_bwd_params --------------------------
	.section	.nv.constant0._Z35group_norm_nhwc_bwd_one_pass_kernelI11Fp32IOFp32WLi128ELi80ELi640EEv26Group_norm_nhwc_bwd_params,"a",@progbits
	.sectionflags	@""
	.align	4
.nv.constant0._Z35group_norm_nhwc_bwd_one_pass_kernelI11Fp32IOFp32WLi128ELi80ELi640EEv26Group_norm_nhwc_bwd_params:
	.zero		536


//--------------------- .nv.constant0._Z35group_norm_nhwc_bwd_one_pass_kernelI11Fp32IOFp32WLi256ELi80ELi640EEv26Group_norm_nhwc_bwd_params --------------------------
	.section	.nv.constant0._Z35group_norm_nhwc_bwd_one_pass_kernelI11Fp32IOFp32WLi256ELi80ELi640EEv26Group_norm_nhwc_bwd_params,"a",@progbits
	.sectionflags	@""
	.align	4
.nv.constant0._Z35group_norm_nhwc_bwd_one_pass_kernelI11Fp32IOFp32WLi256ELi80ELi640EEv26Group_norm_nhwc_bwd_params:
	.zero		536


//--------------------- .nv.constant0._Z35group_norm_nhwc_bwd_one_pass_kernelI11Fp32IOFp32WLi512ELi80ELi640EEv26Group_norm_nhwc_bwd_params --------------------------
	.section	.nv.constant0._Z35group_norm_nhwc_bwd_one_pass_kernelI11Fp32IOFp32WLi512ELi80ELi640EEv26Group_norm_nhwc_bwd_params,"a",@progbits
	.sectionflags	@""
	.align	4
.nv.constant0._Z35group_norm_nhwc_bwd_one_pass_kernelI11Fp32IOFp32WLi512ELi80ELi640EEv26Group_norm_nhwc_bwd_params:
	.zero		536


//--------------------- .nv.constant0._Z35group_norm_nhwc_bwd_one_pass_kernelI11Fp32IOBf16WLi64ELi80ELi640EEv26Group_norm_nhwc_bwd_params --------------------------
	.section	.nv.constant0._Z35group_norm_nhwc_bwd_one_pass_kernelI11Fp32IOBf16WLi64ELi80ELi640EEv26Group_norm_nhwc_bwd_params,"a",@progbits
	.sectionflags	@""
	.align	4
.nv.constant0._Z35group_norm_nhwc_bwd_one_pass_kernelI11Fp32IOBf16WLi64ELi80ELi640EEv26Group_norm_nhwc_bwd_params:
	.zero		536


//--------------------- .nv.constant0._Z35group_norm_nhwc_bwd_one_pass_kernelI11Fp32IOBf16WLi128ELi80ELi640EEv26Group_norm_nhwc_bwd_params --------------------------
	.section	.nv.constant0._Z35group_norm_nhwc_bwd_one_pass_kernelI11Fp32IOBf16WLi128ELi80ELi640EEv26Group_norm_nhwc_bwd_params,"a",@progbits
	.sectionflags	@""
	.align	4
.nv.constant0._Z35group_norm_nhwc_bwd_one_pass_kernelI11Fp32IOBf16WLi128ELi80ELi640EEv26Group_norm_nhwc_bwd_params:
	.zero		536


//--------------------- .nv.constant0._Z35group_norm_nhwc_bwd_one_pass_kernelI11Fp32IOBf16WLi256ELi80ELi640EEv26Group_norm_nhwc_bwd_params --------------------------
	.section	.nv.constant0._Z35group_norm_nhwc_bwd_one_pass_kernelI11Fp32IOBf16WLi256ELi80ELi640EEv26Group_norm_nhwc_bwd_params,"a",@progbits
	.sectionflags	@""
	.align	4
.nv.constant0._Z35group_norm_nhwc_bwd_one_pass_kernelI11Fp32IOBf16WLi256ELi80ELi640EEv26Group_norm_nhwc_bwd_params:
	.zero		536


//--------------------- .nv.constant0._Z35group_norm_nhwc_bwd_one_pass_kernelI11Fp32IOBf16WLi512ELi80ELi640EEv26Group_norm_nhwc_bwd_params --------------------------
	.section	.nv.constant0._Z35group_norm_nhwc_bwd_one_pass_kernelI11Fp32IOBf16WLi512ELi80ELi640EEv26Group_norm_nhwc_bwd_params,"a",@progbits
	.sectionflags	@""
	.align	4
.nv.constant0._Z35group_norm_nhwc_bwd_one_pass_kernelI11Fp32IOBf16WLi512ELi80ELi640EEv26Group_norm_nhwc_bwd_params:
	.zero		536


//--------------------- .nv.constant0._Z35group_norm_nhwc_bwd_one_pass_kernelI11Fp32IOFp16WLi64ELi80ELi640EEv26Group_norm_nhwc_bwd_params --------------------------
	.section	.nv.constant0._Z35group_norm_nhwc_bwd_one_pass_kernelI11Fp32IOFp16WLi64ELi80ELi640EEv26Group_norm_nhwc_bwd_params,"a",@progbits
	.sectionflags	@""
	.align	4
.nv.constant0._Z35group_norm_nhwc_bwd_one_pass_kernelI11Fp32IOFp16WLi64ELi80ELi640EEv26Group_norm_nhwc_bwd_params:
	.zero		536


//--------------------- .nv.constant0._Z35group_norm_nhwc_bwd_one_pass_kernelI11Fp32IOFp16WLi128ELi80ELi640EEv26Group_norm_nhwc_bwd_params --------------------------
	.section	.nv.constant0._Z35group_norm_nhwc_bwd_one_pass_kernelI11Fp32IOFp16WLi128ELi80ELi640EEv26Group_norm_nhwc_bwd_params,"a",@progbits
	.sectionflags	@""
	.align	4
.nv.constant0._Z35group_norm_nhwc_bwd_one_pass_kernelI11Fp32IOFp16WLi128ELi80ELi640EEv26Group_norm_nhwc_bwd_params:
	.zero		536


//--------------------- .nv.constant0._Z35group_norm_nhwc_bwd_one_pass_kernelI11Fp32IOFp16WLi256ELi80ELi640EEv26Group_norm_nhwc_bwd_params --------------------------
	.section	.nv.constant0._Z35group_norm_nhwc_bwd_one_pass_kernelI11Fp32IOFp16WLi256ELi80ELi640EEv26Group_norm_nhwc_bwd_params,"a",@progbits
	.sectionflags	@""
	.align	4
.nv.constant0._Z35group_norm_nhwc_bwd_one_pass_kernelI11Fp32IOFp16WLi256ELi80ELi640EEv26Group_norm_nhwc_bwd_params:
	.zero		536


//--------------------- .nv.constant0._Z35group_norm_nhwc_bwd_one_pass_kernelI11Fp32IOFp16WLi512ELi80ELi640EEv26Group_norm_nhwc_bwd_params --------------------------
	.section	.nv.constant0._Z35group_norm_nhwc_bwd_one_pass_kernelI11Fp32IOFp16WLi512ELi80ELi640EEv26Group_norm_nhwc_bwd_params,"a",@progbits
	.sectionflags	@""
	.align	4
.nv.constant0._Z35group_norm_nhwc_bwd_one_pass_kernelI11Fp32IOFp16WLi512ELi80ELi640EEv26Group_norm_nhwc_bwd_params:
	.zero		536


//--------------------- .nv.constant0._Z35group_norm_nhwc_fwd_one_pass_kernelI11Bf16IOFp32WLi64ELi80ELi640EEv26Group_norm_nhwc_fwd_params --------------------------
	.section	.nv.constant0._Z35group_norm_nhwc_fwd_one_pass_kernelI11Bf16IOFp32WLi64ELi80ELi640EEv26Group_norm_nhwc_fwd_params,"a",@progbits
	.sectionflags	@""
	.align	4
.nv.constant0._Z35group_norm_nhwc_fwd_one_pass_kernelI11Bf16IOFp32WLi64ELi80ELi640EEv26Group_norm_nhwc_fwd_params:
	.zero		512


//--------------------- .nv.constant0._Z35group_norm_nhwc_fwd_one_pass_kernelI11Bf16IOFp32WLi128ELi80ELi640EEv26Group_norm_nhwc_fwd_params --------------------------
	.section	.nv.constant0._Z35group_norm_nhwc_fwd_one_pass_kernelI11Bf16IOFp32WLi128ELi80ELi640EEv26Group_norm_nhwc_fwd_params,"a",@progbits
	.sectionflags	@""
	.align	4
.nv.constant0._Z35group_norm_nhwc_fwd_one_pass_kernelI11Bf16IOFp32WLi128ELi80ELi640EEv26Group_norm_nhwc_fwd_params:
	.zero		512


//--------------------- .nv.constant0._Z35group_norm_nhwc_fwd_one_pass_kernelI11Bf16IOFp32WLi256ELi80ELi640EEv26Group_norm_nhwc_fwd_params --------------------------
	.section	.nv.constant0._Z35group_norm_nhwc_fwd_one_pass_kernelI11Bf16IOFp32WLi256ELi80ELi640EEv26Group_norm_nhwc_fwd_params,"a",@progbits
	.sectionflags	@""
	.align	4
.nv.constant0._Z35group_norm_nhwc_fwd_one_pass_kernelI11Bf16IOFp32WLi256ELi80ELi640EEv26Group_norm_nhwc_fwd_params:
	.zero		512


//--------------------- .nv.constant0._Z35group_norm_nhwc_fwd_one_pass_kernelI11Bf16IOFp32WLi512ELi80ELi640EEv26Group_norm_nhwc_fwd_params --------------------------
	.section	.nv.constant0._Z35group_norm_nhwc_fwd_one_pass_kernelI11Bf16IOFp32WLi512ELi80ELi640EEv26Group_norm_nhwc_fwd_params,"a",@progbits
	.sectionflags	@""
	.align	4
.nv.constant0._Z35group_norm_nhwc_fwd_one_pass_kernelI11Bf16IOFp32WLi512ELi80ELi640EEv26Group_norm_nhwc_fwd_params:
	.zero		512


//--------------------- .nv.constant0._Z35group_norm_nhwc_fwd_one_pass_kernelI11Bf16IOBf16WLi64ELi80ELi640EEv26Group_norm_nhwc_fwd_params --------------------------
	.section	.nv.constant0._Z35group_norm_nhwc_fwd_one_pass_kernelI11Bf16IOBf16WLi64ELi80ELi640EEv26Group_norm_nhwc_fwd_params,"a",@progbits
	.sectionflags	@""
	.align	4
.nv.constant0._Z35group_norm_nhwc_fwd_one_pass_kernelI11Bf16IOBf16WLi64ELi80ELi640EEv26Group_norm_nhwc_fwd_params:
	.zero		512


//--------------------- .nv.constant0._Z35group_norm_nhwc_fwd_one_pass_kernelI11Bf16IOBf16WLi128ELi80ELi640EEv26Group_norm_nhwc_fwd_params --------------------------
	.section	.nv.constant0._Z35group_norm_nhwc_fwd_one_pass_kernelI11Bf16IOBf16WLi128ELi80ELi640EEv26Group_norm_nhwc_fwd_params,"a",@progbits
	.sectionflags	@""
	.align	4
.nv.constant0._Z35group_norm_nhwc_fwd_one_pass_kernelI11Bf16IOBf16WLi128ELi80ELi640EEv26Group_norm_nhwc_fwd_params:
	.zero		512


//--------------------- .nv.constant0._Z35group_norm_nhwc_fwd_one_pass_kernelI11Bf16IOBf16WLi256ELi80ELi640EEv26Group_norm_nhwc_fwd_params --------------------------
	.section	.nv.constant0._Z35group_norm_nhwc_fwd_one_pass_kernelI11Bf16IOBf16WLi256ELi80ELi640EEv26Group_norm_nhwc_fwd_params,"a",@progbits
	.sectionflags	@""
	.align	4
.nv.constant0._Z35group_norm_nhwc_fwd_one_pass_kernelI11Bf16IOBf16WLi256ELi80ELi640EEv26Group_norm_nhwc_fwd_params:
	.zero		512


//--------------------- .nv.constant0._Z35group_norm_nhwc_fwd_one_pass_kernelI11Bf16IOBf16WLi512ELi80ELi640EEv26Group_norm_nhwc_fwd_params --------------------------
	.section	.nv.constant0._Z35group_norm_nhwc_fwd_one_pass_kernelI11Bf16IOBf16WLi512ELi80ELi640EEv26Group_norm_nhwc_fwd_params,"a",@progbits
	.sectionflags	@""
	.align	4
.nv.constant0._Z35group_norm_nhwc_fwd_one_pass_kernelI11Bf16IOBf16WLi512ELi80ELi640EEv26Group_norm_nhwc_fwd_params:
	.zero		512


//--------------------- .nv.constant0._Z35group_norm_nhwc_fwd_one_pass_kernelI11Bf16IOFp16WLi64ELi80ELi640EEv26Group_norm_nhwc_fwd_params --------------------------
	.section	.nv.constant0._Z35group_norm_nhwc_fwd_one_pass_kernelI11Bf16IOFp16WLi64ELi80ELi640EEv26Group_norm_nhwc_fwd_params,"a",@progbits
	.sectionflags	@""
	.align	4
.nv.constant0._Z35group_norm_nhwc_fwd_one_pass_kernelI11Bf16IOFp16WLi64ELi80ELi640EEv26Group_norm_nhwc_fwd_params:
	.zero		512


//--------------------- .nv.constant0._Z35group_norm_nhwc_fwd_one_pass_kernelI11Bf16IOFp16WLi128ELi80ELi640EEv26Group_norm_nhwc_fwd_params --------------------------
	.section	.nv.constant0._Z35group_norm_nhwc_fwd_one_pass_kernelI11Bf16IOFp16WLi128ELi80ELi640EEv26Group_norm_nhwc_fwd_params,"a",@progbits
	.sectionflags	@""
	.align	4
.nv.constant0._Z35group_norm_nhwc_fwd_one_pass_kernelI11Bf16IOFp16WLi128ELi80ELi640EEv26Group_norm_nhwc_fwd_params:
	.zero		512


//--------------------- .nv.constant0._Z35group_norm_nhwc_fwd_one_pass_kernelI11Bf16IOFp16WLi256ELi80ELi640EEv26Group_norm_nhwc_fwd_params --------------------------
	.section	.nv.constant0._Z35group_norm_nhwc_fwd_one_pass_kernelI11Bf16IOFp16WLi256ELi80ELi640EEv26Group_norm_nhwc_fwd_params,"a",@progbits
	.sectionflags	@""
	.align	4
.nv.constant0._Z35group_norm_nhwc_fwd_one_pass_kernelI11Bf16IOFp16WLi256ELi80ELi640EEv26Group_norm_nhwc_fwd_params:
	.zero		512


//--------------------- .nv.constant0._Z35group_norm_nhwc_fwd_one_pass_kernelI11Bf16IOFp16WLi512ELi80ELi640EEv26Group_norm_nhwc_fwd_params --------------------------
	.section	.nv.constant0._Z35group_norm_nhwc_fwd_one_pass_kernelI11Bf16IOFp16WLi512ELi80ELi640EEv26Group_norm_nhwc_fwd_params,"a",@progbits
	.sectionflags	@""
	.align	4
.nv.constant0._Z35group_norm_nhwc_fwd_one_pass_kernelI11Bf16IOFp16WLi512ELi80ELi640EEv26Group_norm_nhwc_fwd_params:
	.zero		512


//--------------------- .nv.constant0._Z35group_norm_nhwc_fwd_one_pass_kernelI11Fp16IOFp32WLi64ELi80ELi640EEv26Group_norm_nhwc_fwd_params --------------------------
	.section	.nv.constant0._Z35group_norm_nhwc_fwd_one_pass_kernelI11Fp16IOFp32WLi64ELi80ELi640EEv26Group_norm_nhwc_fwd_params,"a",@progbits
	.sectionflags	@""
	.align	4
.nv.constant0._Z35group_norm_nhwc_fwd_one_pass_kernelI11Fp16IOFp32WLi64ELi80ELi640EEv26Group_norm_nhwc_fwd_params:
	.zero		512


//--------------------- .nv.constant0._Z35group_norm_nhwc_fwd_one_pass_kernelI11Fp16IOFp32WLi128ELi80ELi640EEv26Group_norm_nhwc_fwd_params --------------------------
	.section	.nv.constant0._Z35group_norm_nhwc_fwd_one_pass_kernelI11Fp16IOFp32WLi128ELi80ELi640EEv26Group_norm_nhwc_fwd_params,"a",@progbits
	.sectionflags	@""
	.align	4
.nv.constant0._Z35group_norm_nhwc_fwd_one_pass_kernelI11Fp16IOFp32WLi128ELi80ELi640EEv26Group_norm_nhwc_fwd_params:
	.zero		512


//--------------------- .nv.constant0._Z35group_norm_nhwc_fwd_one_pass_kernelI11Fp16IOFp32WLi256ELi80ELi640EEv26Group_norm_nhwc_fwd_params --------------------------
	.section	.nv.constant0._Z35group_norm_nhwc_fwd_one_pass_kernelI11Fp16IOFp32WLi256ELi80ELi640EEv26Group_norm_nhwc_fwd_params,"a",@progbits
	.sectionflags	@""
	.align	4
.nv.constant0._Z35group_norm_nhwc_fwd_one_pass_kernelI11Fp16IOFp32WLi256ELi80ELi640EEv26Group_norm_nhwc_fwd_params:
	.zero		512


//--------------------- .nv.constant0._Z35group_norm_nhwc_fwd_one_pass_kernelI11Fp16IOFp32WLi512ELi80ELi640EEv26Group_norm_nhwc_fwd_params --------------------------
	.section	.nv.constant0._Z35group_norm_nhwc_fwd_one_pass_kernelI11Fp16IOFp32WLi512ELi80ELi640EEv26Group_norm_nhwc_fwd_params,"a",@progbits
	.sectionflags	@""
	.align	4
.nv.constant0._Z35group_norm_nhwc_fwd_one_pass_kernelI11Fp16IOFp32WLi512ELi80ELi640EEv26Group_norm_nhwc_fwd_params:
	.zero		512


//--------------------- .nv.constant0._Z35group_norm_nhwc_fwd_one_pass_kernelI11Fp16IOBf16WLi64ELi80ELi640EEv26Group_norm_nhwc_fwd_params --------------------------
	.section	.nv.constant0._Z35group_norm_nhwc_fwd_one_pass_kernelI11Fp16IOBf16WLi64ELi80ELi640EEv26Group_norm_nhwc_fwd_params,"a",@progbits
	.sectionflags	@""
	.align	4
.nv.constant0._Z35group_norm_nhwc_fwd_one_pass_kernelI11Fp16IOBf16WLi64ELi80ELi640EEv26Group_norm_nhwc_fwd_params:
	.zero		512


//--------------------- .nv.constant0._Z35group_norm_nhwc_fwd_one_pass_kernelI11Fp16IOBf16WLi128ELi80ELi640EEv26Group_norm_nhwc_fwd_params --------------------------
	.section	.nv.constant0._Z35group_norm_nhwc_fwd_one_pass_kernelI11Fp16IOBf16WLi128ELi80ELi640EEv26Group_norm_nhwc_fwd_params,"a",@progbits
	.sectionflags	@""
	.align	4
.nv.constant0._Z35group_norm_nhwc_fwd_one_pass_kernelI11Fp16IOBf16WLi128ELi80ELi640EEv26Group_norm_nhwc_fwd_params:
	.zero		512


//--------------------- .nv.constant0._Z35group_norm_nhwc_fwd_one_pass_kernelI11Fp16IOBf16WLi256ELi80ELi640EEv26Group_norm_nhwc_fwd_params --------------------------
	.section	.nv.constant0._Z35group_norm_nhwc_fwd_one_pass_kernelI11Fp16IOBf16WLi256ELi80ELi640EEv26Group_norm_nhwc_fwd_params,"a",@progbits
	.sectionflags	@""
	.align	4
.nv.constant0._Z35group_norm_nhwc_fwd_one_pass_kernelI11Fp16IOBf16WLi256ELi80ELi640EEv26Group_norm_nhwc_fwd_params:
	.zero		512


//--------------------- .nv.constant0._Z35group_norm_nhwc_fwd_one_pass_kernelI11Fp16IOBf16WLi512ELi80ELi640EEv26Group_norm_nhwc_fwd_params --------------------------
	.section	.nv.constant0._Z35group_norm_nhwc_fwd_one_pass_kernelI11Fp16IOBf16WLi512ELi80ELi640EEv26Group_norm_nhwc_fwd_params,"a",@progbits
	.sectionflags	@""
	.align	4
.nv.constant0._Z35group_norm_nhwc_fwd_one_pass_kernelI11Fp16IOBf16WLi512ELi80ELi640EEv26Group_norm_nhwc_fwd_params:
	.zero		512


//--------------------- .nv.constant0._Z35group_norm_nhwc_fwd_one_pass_kernelI11Fp16IOFp16WLi64ELi80ELi640EEv26Group_norm_nhwc_fwd_params --------------------------
	.section	.nv.constant0._Z35group_norm_nhwc_fwd_one_pass_kernelI11Fp16IOFp16WLi64ELi80ELi640EEv26Group_norm_nhwc_fwd_params,"a",@progbits
	.sectionflags	@""
	.align	4
.nv.constant0._Z35group_norm_nhwc_fwd_one_pass_kernelI11Fp16IOFp16WLi64ELi80ELi640EEv26Group_norm_nhwc_fwd_params:
	.zero		512


//--------------------- .nv.constant0._Z35group_norm_nhwc_fwd_one_pass_kernelI11Fp16IOFp16WLi128ELi80ELi640EEv26Group_norm_nhwc_fwd_params --------------------------
	.section	.nv.constant0._Z35group_norm_nhwc_fwd_one_pass_kernelI11Fp16IOFp16WLi128ELi80ELi640EEv26Group_norm_nhwc_fwd_params,"a",@progbits
	.sectionflags	@""
	.align	4
.nv.constant0._Z35group_norm_nhwc_fwd_one_pass_kernelI11Fp16IOFp16WLi128ELi80ELi640EEv26Group_norm_nhwc_fwd_params:
	.zero		512


//--------------------- .nv.constant0._Z35group_norm_nhwc_fwd_one_pass_kernelI11Fp16IOFp16WLi256ELi80ELi640EEv26Group_norm_nhwc_fwd_params --------------------------
	.section	.nv.constant0._Z35group_norm_nhwc_fwd_one_pass_kernelI11Fp16IOFp16WLi256ELi80ELi640EEv26Group_norm_nhwc_fwd_params,"a",@progbits
	.sectionflags	@""
	.align	4
.nv.constant0._Z35group_norm_nhwc_fwd_one_pass_kernelI11Fp16IOFp16WLi256ELi80ELi640EEv26Group_norm_nhwc_fwd_params:
	.zero		512


//--------------------- .nv.constant0._Z35group_norm_nhwc_fwd_one_pass_kernelI11Fp16IOFp16WLi512ELi80ELi640EEv26Group_norm_nhwc_fwd_params --------------------------
	.section	.nv.constant0._Z35group_norm_nhwc_fwd_one_pass_kernelI11Fp16IOFp16WLi512ELi80ELi640EEv26Group_norm_nhwc_fwd_params,"a",@progbits
	.sectionflags	@""
	.align	4
.nv.constant0._Z35group_norm_nhwc_fwd_one_pass_kernelI11Fp16IOFp16WLi512ELi80ELi640EEv26Group_norm_nhwc_fwd_params:
	.zero		512


//--------------------- .nv.constant0._Z35group_norm_nhwc_fwd_one_pass_kernelI11Fp32IOFp32WLi64ELi80ELi640EEv26Group_norm_nhwc_fwd_params --------------------------
	.section	.nv.constant0._Z35group_norm_nhwc_fwd_one_pass_kernelI11Fp32IOFp32WLi64ELi80ELi640EEv26Group_norm_nhwc_fwd_params,"a",@progbits
	.sectionflags	@""
	.align	4
.nv.constant0._Z35group_norm_nhwc_fwd_one_pass_kernelI11Fp32IOFp32WLi64ELi80ELi640EEv26Group_norm_nhwc_fwd_params:
	.zero		512


//--------------------- .nv.constant0._Z35group_norm_nhwc_fwd_one_pass_kernelI11Fp32IOFp32WLi128ELi80ELi640EEv26Group_norm_nhwc_fwd_params --------------------------
	.section	.nv.constant0._Z35group_norm_nhwc_fwd_one_pass_kernelI11Fp32IOFp32WLi128ELi80ELi640EEv26Group_norm_nhwc_fwd_params,"a",@progbits
	.sectionflags	@""
	.align	4
.nv.constant0._Z35group_norm_nhwc_fwd_one_pass_kernelI11Fp32IOFp32WLi128ELi80ELi640EEv26Group_norm_nhwc_fwd_params:
	.zero		512


//--------------------- .nv.constant0._Z35group_norm_nhwc_fwd_one_pass_kernelI11Fp32IOFp32WLi256ELi80ELi640EEv26Group_norm_nhwc_fwd_params --------------------------
	.section	.nv.constant0._Z35group_norm_nhwc_fwd_one_pass_kernelI11Fp32IOFp32WLi256ELi80ELi640EEv26Group_norm_nhwc_fwd_params,"a",@progbits
	.sectionflags	@""
	.align	4
.nv.constant0._Z35group_norm_nhwc_fwd_one_pass_kernelI11Fp32IOFp32WLi256ELi80ELi640EEv26Group_norm_nhwc_fwd_params:
	.zero		512


//--------------------- .nv.constant0._Z35group_norm_nhwc_fwd_one_pass_kernelI11Fp32IOFp32WLi512ELi80ELi640EEv26Group_norm_nhwc_fwd_params --------------------------
	.section	.nv.constant0._Z35group_norm_nhwc_fwd_one_pass_kernelI11Fp32IOFp32WLi512ELi80ELi640EEv26Group_norm_nhwc_fwd_params,"a",@progbits
	.sectionflags	@""
	.align	4
.nv.constant0._Z35group_norm_nhwc_fwd_one_pass_kernelI11Fp32IOFp32WLi512ELi80ELi640EEv26Group_norm_nhwc_fwd_params:
	.zero		512


//--------------------- .nv.constant0._Z35group_norm_nhwc_fwd_one_pass_kernelI11Fp32IOBf16WLi64ELi80ELi640EEv26Group_norm_nhwc_fwd_params --------------------------
	.section	.nv.constant0._Z35group_norm_nhwc_fwd_one_pass_kernelI11Fp32IOBf16WLi64ELi80ELi640EEv26Group_norm_nhwc_fwd_params,"a",@progbits
	.sectionflags	@""
	.align	4
.nv.constant0._Z35group_norm_nhwc_fwd_one_pass_kernelI11Fp32IOBf16WLi64ELi80ELi640EEv26Group_norm_nhwc_fwd_params:
	.zero		512


//--------------------- .nv.constant0._Z35group_norm_nhwc_fwd_one_pass_kernelI11Fp32IOBf16WLi128ELi80ELi640EEv26Group_norm_nhwc_fwd_params --------------------------
	.section	.nv.constant0._Z35group_norm_nhwc_fwd_one_pass_kernelI11Fp32IOBf16WLi128ELi80ELi640EEv26Group_norm_nhwc_fwd_params,"a",@progbits
	.sectionflags	@""
	.align	4
.nv.constant0._Z35group_norm_nhwc_fwd_one_pass_kernelI11Fp32IOBf16WLi128ELi80ELi640EEv26Group_norm_nhwc_fwd_params:
	.zero		512


//--------------------- .nv.constant0._Z35group_norm_nhwc_fwd_one_pass_kernelI11Fp32IOBf16WLi256ELi80ELi640EEv26Group_norm_nhwc_fwd_params --------------------------
	.section	.nv.constant0._Z35group_norm_nhwc_fwd_one_pass_kernelI11Fp32IOBf16WLi256ELi80ELi640EEv26Group_norm_nhwc_fwd_params,"a",@progbits
	.sectionflags	@""
	.align	4
.nv.constant0._Z35group_norm_nhwc_fwd_one_pass_kernelI11Fp32IOBf16WLi256ELi80ELi640EEv26Group_norm_nhwc_fwd_params:
	.zero		512


//--------------------- .nv.constant0._Z35group_norm_nhwc_fwd_one_pass_kernelI11Fp32IOBf16WLi512ELi80ELi640EEv26Group_norm_nhwc_fwd_params --------------------------
	.section	.nv.constant0._Z35group_norm_nhwc_fwd_one_pass_kernelI11Fp32IOBf16WLi512ELi80ELi640EEv26Group_norm_nhwc_fwd_params,"a",@progbits
	.sectionflags	@""
	.align	4
.nv.constant0._Z35group_norm_nhwc_fwd_one_pass_kernelI11Fp32IOBf16WLi512ELi80ELi640EEv26Group_norm_nhwc_fwd_params:
	.zero		512


//--------------------- .nv.constant0._Z35group_norm_nhwc_fwd_one_pass_kernelI11Fp32IOFp16WLi64ELi80ELi640EEv26Group_norm_nhwc_fwd_params --------------------------
	.section	.nv.constant0._Z35group_norm_nhwc_fwd_one_pass_kernelI11Fp32IOFp16WLi64ELi80ELi640EEv26Group_norm_nhwc_fwd_params,"a",@progbits
	.sectionflags	@""
	.align	4
.nv.constant0._Z35group_norm_nhwc_fwd_one_pass_kernelI11Fp32IOFp16WLi64ELi80ELi640EEv26Group_norm_nhwc_fwd_params:
	.zero		512


//--------------------- .nv.constant0._Z35group_norm_nhwc_fwd_one_pass_kernelI11Fp32IOFp16WLi128ELi80ELi640EEv26Group_norm_nhwc_fwd_params --------------------------
	.section	.nv.constant0._Z35group_norm_nhwc_fwd_one_pass_kernelI11Fp32IOFp16WLi128ELi80ELi640EEv26Group_norm_nhwc_fwd_params,"a",@progbits
	.sectionflags	@""
	.align	4
.nv.constant0._Z35group_norm_nhwc_fwd_one_pass_kernelI11Fp32IOFp16WLi128ELi80ELi640EEv26Group_norm_nhwc_fwd_params:
	.zero		512


//--------------------- .nv.constant0._Z35group_norm_nhwc_fwd_one_pass_kernelI11Fp32IOFp16WLi256ELi80ELi640EEv26Group_norm_nhwc_fwd_params --------------------------
	.section	.nv.constant0._Z35group_norm_nhwc_fwd_one_pass_kernelI11Fp32IOFp16WLi256ELi80ELi640EEv26Group_norm_nhwc_fwd_params,"a",@progbits
	.sectionflags	@""
	.align	4
.nv.constant0._Z35group_norm_nhwc_fwd_one_pass_kernelI11Fp32IOFp16WLi256ELi80ELi640EEv26Group_norm_nhwc_fwd_params:
	.zero		512


//--------------------- .nv.constant0._Z35group_norm_nhwc_fwd_one_pass_kernelI11Fp32IOFp16WLi512ELi80ELi640EEv26Group_norm_nhwc_fwd_params --------------------------
	.section	.nv.constant0._Z35group_norm_nhwc_fwd_one_pass_kernelI11Fp32IOFp16WLi512ELi80ELi640EEv26Group_norm_nhwc_fwd_params,"a",@progbits
	.sectionflags	@""
	.align	4
.nv.constant0._Z35group_norm_nhwc_fwd_one_pass_kernelI11Fp32IOFp16WLi512ELi80ELi640EEv26Group_norm_nhwc_fwd_params:
	.zero		512


//--------------------- .text._ZN3cub17CUB_300001_SM_8006detail11EmptyKernelIvEEvv --------------------------
	.section	.text._ZN3cub17CUB_300001_SM_8006detail11EmptyKernelIvEEvv,"ax",@progbits
	.sectioninfo	@"SHI_REGISTERS=4"
	.align	128
        .global         _ZN3cub17CUB_300001_SM_8006detail11EmptyKernelIvEEvv
        .type           _ZN3cub17CUB_300001_SM_8006detail11EmptyKernelIvEEvv,@function
        .size           _ZN3cub17CUB_300001_SM_8006detail11EmptyKernelIvEEvv,(.L_x_5149 - _ZN3cub17CUB_300001_SM_8006detail11EmptyKernelIvEEvv)
        .other          _ZN3cub17CUB_300001_SM_8006detail11EmptyKernelIvEEvv,@"STO_CUDA_ENTRY STV_DEFAULT"
_ZN3cub17CUB_300001_SM_8006detail11EmptyKernelIvEEvv:
.text._ZN3cub17CUB_300001_SM_8006detail11EmptyKernelIvEEvv:
[----:B------:R-:W-:Y:S02]  /*0000*/  MOV R1, c[0x0][0x28] ;  /* 0x00000a0000017a02 */ /* 0x000fe40000000f00 */
[----:B------:R-:W-:Y:S05]  /*0010*/  EXIT ;  /* 0x000000000000794d */ /* 0x000fea0003800000 */
.L_x_0:
[----:B------:R-:W-:-:S00]  /*0020*/  BRA `(.L_x_0) ;  /* 0xfffffff000007947 */ /* 0x000fc0000383ffff */
[----:B------:R-:W-:-:S00]  /*0030*/  NOP ;  /* 0x0000000000007918 */ /* 0x000fc00000000000 */
        /* <DEDUP_REMOVED lines=12> */
.L_x_5149:


//--------------------- .text._Z35group_norm_nhwc_bwd_one_pass_kernelI11Bf16IOFp32WLi64ELi80ELi640EEv26Group_norm_nhwc_bwd_params --------------------------
	.section	.text._Z35group_norm_nhwc_bwd_one_pass_kernelI11Bf16IOFp32WLi64ELi80ELi640EEv26Group_norm_nhwc_bwd_params,"ax",@progbits
	.sectioninfo	@"SHI_REGISTERS=48"
	.align	128
        .global         _Z35group_norm_nhwc_bwd_one_pass_kernelI11Bf16IOFp32WLi64ELi80ELi640EEv26Group_norm_nhwc_bwd_params
        .type           _Z35group_norm_nhwc_bwd_one_pass_kernelI11Bf16IOFp32WLi64ELi80ELi640EEv26Group_norm_nhwc_bwd_params,@function
        .size           _Z35group_norm_nhwc_bwd_one_pass_kernelI11Bf16IOFp32WLi64ELi80ELi640EEv26Group_norm_nhwc_bwd_params,(.L_x_5150 - _Z35group_norm_nhwc_bwd_one_pass_kernelI11Bf16IOFp32WLi64ELi80ELi640EEv26Group_norm_nhwc_bwd_params)
        .other          _Z35group_norm_nhwc_bwd_one_pass_kernelI11Bf16IOFp32WLi64ELi80ELi640EEv26Group_norm_nhwc_bwd_params,@"STO_CUDA_ENTRY STV_DEFAULT"
_Z35group_norm_nhwc_bwd_one_pass_kernelI11Bf16IOFp32WLi64ELi80ELi640EEv26Group_norm_nhwc_bwd_params:
.text._Z35group_norm_nhwc_bwd_one_pass_kernelI11Bf16IOFp32WLi64ELi80ELi640EEv26Group_norm_nhwc_bwd_params:
[----:B------:R-:W-:Y:S02]  /*0000*/  MOV R1, c[0x0][0x28] ;  /* 0x00000a0000017a02 */ /* 0x000fe40000000f00 */
[----:B------:R-:W0:Y:S01]  /*0010*/  S2UR UR7, SR_CTAID.Y ;  /* 0x00000000000779c3 */ /* 0x000e220000002600 */
[----:B------:R-:W-:Y:S01]  /*0020*/  ULDC UR6, c[0x0][0x1f0] ;  /* 0x00007c0000067ab9 */ /* 0x000fe20000000800 */
[----:B------:R-:W1:Y:S01]  /*0030*/  S2R R0, SR_TID.X ;  /* 0x0000000000007919 */ /* 0x000e620000002100 */
[----:B------:R-:W-:Y:S02]  /*0040*/  ULDC UR4, c[0x0][0x1c0] ;  /* 0x0000700000047ab9 */ /* 0x000fe40000000800 */
[----:B------:R-:W-:Y:S02]  /*0050*/  UIMAD UR6, UR6, UR4, URZ ;  /* 0x00000004060672a4 */ /* 0x000fe4000f8e023f */
[----:B------:R-:W-:Y:S02]  /*0060*/  ULDC.64 UR14, c[0x0][0x118] ;  /* 0x00004600000e7ab9 */ /* 0x000fe40000000a00 */
[----:B0-----:R-:W-:-:S06]  /*0070*/  UISETP.GE.AND UP0, UPT, UR7, UR6, UPT ;  /* 0x000000060700728c */ /* 0x001fcc000bf06270 */
[----:B------:R-:W-:-:S13]  /*0080*/  PLOP3.LUT P0, PT, PT, PT, UP0, 0x80, 0x0 ;  /* 0x000000000000781c */ /* 0x000fda0003f0f008 */
[----:B------:R-:W-:Y:S05]  /*0090*/  @P0 BRA `(.L_x_1) ;  /* 0x00003f1000000947 */ /* 0x000fea0003800000 */
[----:B-1----:R-:W0:Y:S01]  /*00a0*/  S2R R37, SR_CTAID.X ;  /* 0x0000000000257919 */ /* 0x002e220000002500 */
[----:B------:R-:W-:Y:S01]  /*00b0*/  IMAD.WIDE.U32 R2, R0, -0x33333333, RZ ;  /* 0xcccccccd00027825 */ /* 0x000fe200078e00ff */
[----:B------:R-:W-:Y:S01]  /*00c0*/  UMOV UR9, 0x3 ;  /* 0x0000000300097882 */ /* 0x000fe20000000000 */
[----:B------:R-:W-:Y:S01]  /*00d0*/  HFMA2.MMA R34, -RZ, RZ, 0, 0 ;  /* 0x00000000ff227435 */ /* 0x000fe200000001ff */
[----:B------:R-:W-:Y:S02]  /*00e0*/  ULDC.64 UR12, c[0x0][0x1d8] ;  /* 0x00007600000c7ab9 */ /* 0x000fe40000000a00 */
[----:B------:R-:W-:Y:S01]  /*00f0*/  UIMAD.WIDE.U32 UR4, UR9, UR12, URZ ;  /* 0x0000000c090472a5 */ /* 0x000fe2000f8e003f */
[----:B------:R-:W-:Y:S01]  /*0100*/  SHF.R.U32.HI R2, RZ, 0x5, R3 ;  /* 0x00000005ff027819 */ /* 0x000fe20000011603 */
[----:B------:R-:W-:Y:S01]  /*0110*/  UIMAD UR9, UR9, UR13, URZ ;  /* 0x0000000d090972a4 */ /* 0x000fe2000f8e023f */
[----:B------:R-:W-:Y:S01]  /*0120*/  SHF.R.S32.HI R3, RZ, 0x1f, R0 ;  /* 0x0000001fff037819 */ /* 0x000fe20000011400 */
[----:B------:R-:W-:-:S02]  /*0130*/  ULEA.HI UR12, UP0, UR13, UR12, URZ, 0x1 ;  /* 0x0000000c0d0c7291 */ /* 0x000fc4000f81083f */
[----:B------:R-:W-:Y:S01]  /*0140*/  UIADD3 UR9, UR5, UR9, URZ ;  /* 0x0000000905097290 */ /* 0x000fe2000fffe03f */
[----:B------:R-:W-:Y:S01]  /*0150*/  IMAD R36, R2, -0x28, R0 ;  /* 0xffffffd802247824 */ /* 0x000fe200078e0200 */
[----:B------:R-:W-:Y:S01]  /*0160*/  UIADD3.X UR10, URZ, UR13, URZ, UP0, !UPT ;  /* 0x0000000d3f0a7290 */ /* 0x000fe200087fe43f */
[----:B------:R-:W-:Y:S01]  /*0170*/  LEA.HI R3, R3, R0, RZ, 0x5 ;  /* 0x0000000003037211 */ /* 0x000fe200078f28ff */
[----:B------:R-:W-:Y:S02]  /*0180*/  ULEA.HI UR11, UP0, UR9, UR4, URZ, 0x1 ;  /* 0x00000004090b7291 */ /* 0x000fe4000f81083f */
[----:B------:R-:W-:Y:S01]  /*0190*/  USHF.R.S64 UR12, UR12, 0x1, UR10 ;  /* 0x000000010c0c7899 */ /* 0x000fe2000800100a */
[----:B------:R-:W-:Y:S01]  /*01a0*/  SHF.R.S32.HI R44, RZ, 0x5, R3 ;  /* 0x00000005ff2c7819 */ /* 0x000fe20000011403 */
[----:B------:R-:W-:Y:S01]  /*01b0*/  UIADD3.X UR9, URZ, UR9, URZ, UP0, !UPT ;  /* 0x000000093f097290 */ /* 0x000fe200087fe43f */
[----:B------:R-:W-:Y:S01]  /*01c0*/  SHF.L.U32 R36, R36, 0x1, RZ ;  /* 0x0000000124247819 */ /* 0x000fe200000006ff */
[----:B------:R-:W-:Y:S01]  /*01d0*/  USHF.R.S32.HI UR10, URZ, 0x1, UR10 ;  /* 0x000000013f0a7899 */ /* 0x000fe2000801140a */
[----:B0-----:R-:W-:Y:S01]  /*01e0*/  IMAD R2, R37, c[0x0][0x1fc], R2 ;  /* 0x00007f0025027a24 */ /* 0x001fe200078e0202 */
[----:B------:R-:W-:-:S02]  /*01f0*/  USHF.R.S64 UR11, UR11, 0x1, UR9 ;  /* 0x000000010b0b7899 */ /* 0x000fc40008001009 */
[----:B------:R-:W-:Y:S02]  /*0200*/  USHF.R.S32.HI UR9, URZ, 0x1, UR9 ;  /* 0x000000013f097899 */ /* 0x000fe40008011409 */
[C---:B------:R-:W-:Y:S01]  /*0210*/  ISETP.GE.U32.AND P1, PT, R2.reuse, c[0x0][0x1e0], PT ;  /* 0x0000780002007a0c */ /* 0x040fe20003f26070 */
[----:B------:R-:W-:Y:S01]  /*0220*/  USHF.L.U64.HI UR10, UR12, 0x2, UR10 ;  /* 0x000000020c0a7899 */ /* 0x000fe2000801020a */
[----:B------:R-:W-:Y:S01]  /*0230*/  SHF.R.S32.HI R45, RZ, 0x1f, R2 ;  /* 0x0000001fff2d7819 */ /* 0x000fe20000011402 */
[----:B------:R-:W-:Y:S01]  /*0240*/  USHF.L.U64.HI UR9, UR11, 0x2, UR9 ;  /* 0x000000020b097899 */ /* 0x000fe20008010209 */
[C---:B------:R-:W-:Y:S01]  /*0250*/  IADD3 R40, R2.reuse, 0x10, RZ ;  /* 0x0000001002287810 */ /* 0x040fe20007ffe0ff */
[----:B------:R-:W-:Y:S01]  /*0260*/  ULDC.U8 UR16, c[0x0][0x1f4] ;  /* 0x00007d0000107ab9 */ /* 0x000fe20000000000 */
[----:B------:R-:W-:Y:S02]  /*0270*/  ISETP.GE.AND.EX P1, PT, R45, c[0x0][0x1e4], PT, P1 ;  /* 0x000079002d007a0c */ /* 0x000fe40003f26310 */
[----:B------:R-:W-:-:S02]  /*0280*/  IADD3 R39, R2, 0x20, RZ ;  /* 0x0000002002277810 */ /* 0x000fc40007ffe0ff */
[----:B------:R-:W-:Y:S02]  /*0290*/  ISETP.LT.U32.AND P1, PT, R0, 0x280, !P1 ;  /* 0x000002800000780c */ /* 0x000fe40004f21070 */
[----:B------:R-:W-:Y:S02]  /*02a0*/  IADD3 R38, R2, 0x30, RZ ;  /* 0x0000003002267810 */ /* 0x000fe40007ffe0ff */
.L_x_36:
[----:B------:R-:W-:Y:S01]  /*02b0*/  IABS R6, c[0x0][0x1f0] ;  /* 0x00007c0000067a13 */ /* 0x000fe20000000000 */
[----:B------:R-:W-:Y:S01]  /*02c0*/  UMOV UR8, 0x8 ;  /* 0x0000000800087882 */ /* 0x000fe20000000000 */
[----:B------:R-:W-:Y:S01]  /*02d0*/  IABS R8, UR7 ;  /* 0x0000000700087c13 */ /* 0x000fe20008000000 */
[----:B------:R-:W-:Y:S01]  /*02e0*/  ULDC.64 UR4, c[0x0][0x198] ;  /* 0x0000660000047ab9 */ /* 0x000fe20000000a00 */
[----:B01----:R-:W0:Y:S01]  /*02f0*/  I2F.RP R3, R6 ;  /* 0x0000000600037306 */ /* 0x003e220000209400 */
[----:B------:R-:W-:Y:S01]  /*0300*/  UIMAD.WIDE UR4, UR7, UR8, UR4 ;  /* 0x00000008070472a5 */ /* 0x000fe2000f8e0204 */
[----:B------:R-:W-:Y:S02]  /*0310*/  ISETP.LE.AND P3, PT, RZ, UR7, PT ;  /* 0x00000007ff007c0c */ /* 0x000fe4000bf63270 */
[----:B------:R-:W-:-:S02]  /*0320*/  ULDC UR8, c[0x0][0x1f0] ;  /* 0x00007c0000087ab9 */ /* 0x000fc40000000800 */
[----:B------:R-:W-:Y:S01]  /*0330*/  ULOP3.LUT UR8, UR7, UR8, URZ, 0x3c, !UPT ;  /* 0x0000000807087292 */ /* 0x000fe2000f8e3c3f */
[----:B------:R-:W-:-:S05]  /*0340*/  MOV R9, UR5 ;  /* 0x0000000500097c02 */ /* 0x000fca0008000f00 */
[----:B------:R-:W-:Y:S01]  /*0350*/  ISETP.LE.AND P4, PT, RZ, UR8, PT ;  /* 0x00000008ff007c0c */ /* 0x000fe2000bf83270 */
[----:B0-----:R-:W0:Y:S02]  /*0360*/  MUFU.RCP R3, R3 ;  /* 0x0000000300037308 */ /* 0x001e240000001000 */
[----:B0-----:R-:W-:-:S06]  /*0370*/  IADD3 R4, R3, 0xffffffe, RZ ;  /* 0x0ffffffe03047810 */ /* 0x001fcc0007ffe0ff */
[----:B------:R0:W1:Y:S02]  /*0380*/  F2I.FTZ.U32.TRUNC.NTZ R5, R4 ;  /* 0x0000000400057305 */ /* 0x000064000021f000 */
[----:B0-----:R-:W-:Y:S02]  /*0390*/  MOV R4, RZ ;  /* 0x000000ff00047202 */ /* 0x001fe40000000f00 */
[----:B-1----:R-:W-:-:S05]  /*03a0*/  IADD3 R7, RZ, -R5, RZ ;  /* 0x80000005ff077210 */ /* 0x002fca0007ffe0ff */
[----:B------:R-:W-:-:S04]  /*03b0*/  IMAD R7, R7, R6, RZ ;  /* 0x0000000607077224 */ /* 0x000fc800078e02ff */
[----:B------:R-:W-:Y:S01]  /*03c0*/  IMAD.HI.U32 R5, R5, R7, R4 ;  /* 0x0000000705057227 */ /* 0x000fe200078e0004 */
[----:B------:R-:W-:Y:S02]  /*03d0*/  MOV R7, R8 ;  /* 0x0000000800077202 */ /* 0x000fe40000000f00 */
[----:B------:R-:W-:-:S03]  /*03e0*/  MOV R8, UR4 ;  /* 0x0000000400087c02 */ /* 0x000fc60008000f00 */
[----:B------:R-:W-:-:S03]  /*03f0*/  IMAD.HI.U32 R5, R5, R7, RZ ;  /* 0x0000000705057227 */ /* 0x000fc600078e00ff */
[----:B------:R-:W2:Y:S02]  /*0400*/  LDG.E.64 R8, [R8.64] ;  /* 0x0000000e08087981 */ /* 0x000ea4000c1e1b00 */
[----:B------:R-:W-:-:S05]  /*0410*/  IADD3 R3, -R5, RZ, RZ ;  /* 0x000000ff05037210 */ /* 0x000fca0007ffe1ff */
[----:B------:R-:W-:-:S05]  /*0420*/  IMAD R3, R6, R3, R7 ;  /* 0x0000000306037224 */ /* 0x000fca00078e0207 */
[----:B------:R-:W-:-:S13]  /*0430*/  ISETP.GT.U32.AND P2, PT, R6, R3, PT ;  /* 0x000000030600720c */ /* 0x000fda0003f44070 */
[----:B------:R-:W-:-:S04]  /*0440*/  @!P2 IADD3 R3, R3, -R6, RZ ;  /* 0x800000060303a210 */ /* 0x000fc80007ffe0ff */
[-C--:B------:R-:W-:Y:S02]  /*0450*/  ISETP.GE.U32.AND P0, PT, R3, R6.reuse, PT ;  /* 0x000000060300720c */ /* 0x080fe40003f06070 */
[----:B------:R-:W-:Y:S02]  /*0460*/  @!P2 IADD3 R5, R5, 0x1, RZ ;  /* 0x000000010505a810 */ /* 0x000fe40007ffe0ff */
[----:B------:R-:W-:Y:S02]  /*0470*/  ISETP.GT.U32.AND P2, PT, R6, R3, PT ;  /* 0x000000030600720c */ /* 0x000fe40003f44070 */
[----:B------:R-:W-:-:S04]  /*0480*/  IADD3 R4, R3, -R6, RZ ;  /* 0x8000000603047210 */ /* 0x000fc80007ffe0ff */
[----:B------:R-:W-:Y:S02]  /*0490*/  SEL R3, R4, R3, !P2 ;  /* 0x0000000304037207 */ /* 0x000fe40005000000 */
[----:B------:R-:W-:Y:S02]  /*04a0*/  LOP3.LUT R4, RZ, c[0x0][0x1f0], RZ, 0x33, !PT ;  /* 0x00007c00ff047a12 */ /* 0x000fe400078e33ff */
[----:B------:R-:W-:Y:S02]  /*04b0*/  @P0 IADD3 R5, R5, 0x1, RZ ;  /* 0x0000000105050810 */ /* 0x000fe40007ffe0ff */
[----:B------:R-:W-:Y:S02]  /*04c0*/  ISETP.NE.AND P0, PT, RZ, c[0x0][0x1f0], PT ;  /* 0x00007c00ff007a0c */ /* 0x000fe40003f05270 */
[----:B------:R-:W-:Y:S02]  /*04d0*/  @!P3 IADD3 R3, -R3, RZ, RZ ;  /* 0x000000ff0303b210 */ /* 0x000fe40007ffe1ff */
[----:B------:R-:W-:-:S02]  /*04e0*/  @!P4 IADD3 R5, -R5, RZ, RZ ;  /* 0x000000ff0505c210 */ /* 0x000fc40007ffe1ff */
[C---:B------:R-:W-:Y:S02]  /*04f0*/  SEL R35, R4.reuse, R3, !P0 ;  /* 0x0000000304237207 */ /* 0x040fe40004000000 */
[----:B------:R-:W-:Y:S02]  /*0500*/  SEL R7, R4, R5, !P0 ;  /* 0x0000000504077207 */ /* 0x000fe40004000000 */
[----:B------:R-:W-:Y:S01]  /*0510*/  ISETP.GE.U32.AND P2, PT, R39, c[0x0][0x1e0], PT ;  /* 0x0000780027007a0c */ /* 0x000fe20003f46070 */
[----:B------:R-:W-:Y:S01]  /*0520*/  IMAD R3, R35, 0x50, RZ ;  /* 0x0000005023037824 */ /* 0x000fe200078e02ff */
[----:B------:R-:W-:Y:S02]  /*0530*/  SHF.R.S32.HI R42, RZ, 0x1f, R39 ;  /* 0x0000001fff2a7819 */ /* 0x000fe40000011427 */
[----:B------:R-:W-:Y:S02]  /*0540*/  ISETP.GE.U32.AND P0, PT, R40, c[0x0][0x1e0], PT ;  /* 0x0000780028007a0c */ /* 0x000fe40003f06070 */
[----:B------:R-:W-:-:S02]  /*0550*/  SHF.R.S32.HI R43, RZ, 0x1f, R40 ;  /* 0x0000001fff2b7819 */ /* 0x000fc40000011428 */
[----:B------:R-:W-:Y:S02]  /*0560*/  SHF.R.S32.HI R10, RZ, 0x1f, R36 ;  /* 0x0000001fff0a7819 */ /* 0x000fe40000011424 */
[----:B------:R-:W-:Y:S02]  /*0570*/  ISETP.GE.AND.EX P2, PT, R42, c[0x0][0x1e4], PT, P2 ;  /* 0x000079002a007a0c */ /* 0x000fe40003f46320 */
[----:B------:R-:W-:Y:S02]  /*0580*/  IADD3 R4, P4, R36, R3, RZ ;  /* 0x0000000324047210 */ /* 0x000fe40007f9e0ff */
[----:B------:R-:W-:Y:S02]  /*0590*/  SHF.R.S32.HI R6, RZ, 0x1f, R7 ;  /* 0x0000001fff067819 */ /* 0x000fe40000011407 */
[----:B------:R-:W-:Y:S02]  /*05a0*/  ISETP.GE.AND.EX P0, PT, R43, c[0x0][0x1e4], PT, P0 ;  /* 0x000079002b007a0c */ /* 0x000fe40003f06300 */
[----:B------:R-:W-:Y:S01]  /*05b0*/  ISETP.GT.U32.OR P2, PT, R0, 0x27f, P2 ;  /* 0x0000027f0000780c */ /* 0x000fe20001744470 */
[----:B------:R-:W-:Y:S01]  /*05c0*/  IMAD R6, R6, c[0x0][0x1e8], RZ ;  /* 0x00007a0006067a24 */ /* 0x000fe200078e02ff */
[----:B------:R-:W-:-:S02]  /*05d0*/  LEA.HI.X.SX32 R5, R3, R10, 0x1, P4 ;  /* 0x0000000a03057211 */ /* 0x000fc400020f0eff */
[----:B------:R-:W-:Y:S01]  /*05e0*/  ISETP.GT.U32.OR P0, PT, R0, 0x27f, P0 ;  /* 0x0000027f0000780c */ /* 0x000fe20000704470 */
[C---:B------:R-:W-:Y:S02]  /*05f0*/  IMAD R11, R7.reuse, c[0x0][0x1ec], R6 ;  /* 0x00007b00070b7a24 */ /* 0x040fe400078e0206 */
[----:B------:R-:W-:Y:S01]  /*0600*/  IMAD.WIDE.U32 R4, R7, c[0x0][0x1e8], R4 ;  /* 0x00007a0007047a25 */ /* 0x000fe200078e0004 */
[----:B------:R-:W-:Y:S02]  /*0610*/  ISETP.GE.U32.AND P3, PT, R38, c[0x0][0x1e0], PT ;  /* 0x0000780026007a0c */ /* 0x000fe40003f66070 */
[----:B------:R-:W-:Y:S02]  /*0620*/  SHF.R.S32.HI R41, RZ, 0x1f, R38 ;  /* 0x0000001fff297819 */ /* 0x000fe40000011426 */
[----:B------:R-:W-:Y:S01]  /*0630*/  IADD3 R7, R5, R11, RZ ;  /* 0x0000000b05077210 */ /* 0x000fe20007ffe0ff */
[----:B------:R-:W-:Y:S01]  /*0640*/  @P1 IMAD R13, R45, c[0x0][0x1d8], RZ ;  /* 0x000076002d0d1a24 */ /* 0x000fe200078e02ff */
[----:B------:R-:W-:Y:S01]  /*0650*/  ISETP.GE.AND.EX P3, PT, R41, c[0x0][0x1e4], PT, P3 ;  /* 0x0000790029007a0c */ /* 0x000fe20003f66330 */
[----:B------:R-:W-:Y:S01]  /*0660*/  @!P2 IMAD R10, R42, c[0x0][0x1d8], RZ ;  /* 0x000076002a0aaa24 */ /* 0x000fe200078e02ff */
[-C--:B------:R-:W-:Y:S01]  /*0670*/  @P1 MOV R6, R4.reuse ;  /* 0x0000000400061202 */ /* 0x080fe20000000f00 */
[----:B------:R-:W-:Y:S01]  /*0680*/  @!P0 IMAD R17, R43, c[0x0][0x1d8], RZ ;  /* 0x000076002b118a24 */ /* 0x000fe200078e02ff */
[----:B------:R-:W-:-:S02]  /*0690*/  @!P0 MOV R20, R4 ;  /* 0x0000000400148202 */ /* 0x000fc40000000f00 */
[-C--:B------:R-:W-:Y:S01]  /*06a0*/  @!P0 MOV R21, R7.reuse ;  /* 0x0000000700158202 */ /* 0x080fe20000000f00 */
[----:B------:R-:W-:Y:S01]  /*06b0*/  @P1 IMAD R15, R2, c[0x0][0x1dc], R13 ;  /* 0x00007700020f1a24 */ /* 0x000fe200078e020d */
[----:B------:R-:W-:Y:S01]  /*06c0*/  ISETP.GT.U32.OR P3, PT, R0, 0x27f, P3 ;  /* 0x0000027f0000780c */ /* 0x000fe20001f64470 */
[----:B------:R-:W-:Y:S01]  /*06d0*/  @!P2 IMAD R19, R39, c[0x0][0x1dc], R10 ;  /* 0x000077002713aa24 */ /* 0x000fe200078e020a */
[----:B------:R-:W-:Y:S01]  /*06e0*/  @!P2 MOV R10, R4 ;  /* 0x00000004000aa202 */ /* 0x000fe20000000f00 */
[----:B------:R-:W-:Y:S01]  /*06f0*/  @P1 IMAD.WIDE.U32 R12, R2, c[0x0][0x1d8], R6 ;  /* 0x00007600020c1a25 */ /* 0x000fe200078e0006 */
[----:B------:R-:W-:-:S03]  /*0700*/  @!P2 MOV R11, R7 ;  /* 0x00000007000ba202 */ /* 0x000fc60000000f00 */
[C---:B------:R-:W-:Y:S02]  /*0710*/  @!P0 IMAD R17, R40.reuse, c[0x0][0x1dc], R17 ;  /* 0x0000770028118a24 */ /* 0x040fe400078e0211 */
[----:B------:R-:W-:Y:S01]  /*0720*/  @!P0 IMAD.WIDE.U32 R20, R40, c[0x0][0x1d8], R20 ;  /* 0x0000760028148a25 */ /* 0x000fe200078e0014 */
[----:B------:R-:W-:-:S03]  /*0730*/  @P1 IADD3 R13, R13, R15, RZ ;  /* 0x0000000f0d0d1210 */ /* 0x000fc60007ffe0ff */
[----:B------:R-:W-:Y:S01]  /*0740*/  @!P2 IMAD.WIDE.U32 R10, R39, c[0x0][0x1d8], R10 ;  /* 0x00007600270aaa25 */ /* 0x000fe200078e000a */
[----:B------:R-:W-:Y:S02]  /*0750*/  @!P0 IADD3 R15, R21, R17, RZ ;  /* 0x00000011150f8210 */ /* 0x000fe40007ffe0ff */
[C---:B------:R-:W-:Y:S02]  /*0760*/  @!P0 SHF.L.U32 R21, R20.reuse, 0x1, RZ ;  /* 0x0000000114158819 */ /* 0x040fe400000006ff */
[----:B------:R-:W-:Y:S02]  /*0770*/  @!P0 SHF.L.U64.HI R20, R20, 0x1, R15 ;  /* 0x0000000114148819 */ /* 0x000fe4000001020f */
[----:B------:R-:W-:Y:S01]  /*0780*/  @!P2 IADD3 R17, R11, R19, RZ ;  /* 0x000000130b11a210 */ /* 0x000fe20007ffe0ff */
[----:B------:R-:W-:Y:S01]  /*0790*/  @!P3 IMAD R23, R41, c[0x0][0x1d8], RZ ;  /* 0x000076002917ba24 */ /* 0x000fe200078e02ff */
[----:B------:R-:W-:Y:S02]  /*07a0*/  @P1 SHF.L.U32 R16, R12, 0x1, RZ ;  /* 0x000000010c101819 */ /* 0x000fe400000006ff */
[----:B------:R-:W-:-:S02]  /*07b0*/  @!P3 MOV R14, R4 ;  /* 0x00000004000eb202 */ /* 0x000fc40000000f00 */
[----:B------:R-:W-:Y:S02]  /*07c0*/  @!P3 MOV R15, R7 ;  /* 0x00000007000fb202 */ /* 0x000fe40000000f00 */
[C---:B------:R-:W-:Y:S02]  /*07d0*/  @!P2 SHF.L.U32 R19, R10.reuse, 0x1, RZ ;  /* 0x000000010a13a819 */ /* 0x040fe400000006ff */
[----:B------:R-:W-:Y:S01]  /*07e0*/  @!P2 SHF.L.U64.HI R17, R10, 0x1, R17 ;  /* 0x000000010a11a819 */ /* 0x000fe20000010211 */
[----:B------:R-:W-:Y:S01]  /*07f0*/  @!P3 IMAD R23, R38, c[0x0][0x1dc], R23 ;  /* 0x000077002617ba24 */ /* 0x000fe200078e0217 */
[----:B------:R-:W-:Y:S01]  /*0800*/  @P1 SHF.L.U64.HI R13, R12, 0x1, R13 ;  /* 0x000000010c0d1819 */ /* 0x000fe2000001020d */
[----:B------:R-:W-:Y:S01]  /*0810*/  @!P3 IMAD.WIDE.U32 R14, R38, c[0x0][0x1d8], R14 ;  /* 0x00007600260eba25 */ /* 0x000fe200078e000e */
[C---:B------:R-:W-:Y:S02]  /*0820*/  @P1 IADD3 R10, P4, R16.reuse, c[0x0][0x180], RZ ;  /* 0x00006000100a1a10 */ /* 0x040fe40007f9e0ff */
[----:B------:R-:W-:Y:S01]  /*0830*/  @P1 IADD3 R12, P5, R16, c[0x0][0x178], RZ ;  /* 0x00005e00100c1a10 */ /* 0x000fe20007fbe0ff */
[----:B------:R-:W-:Y:S01]  /*0840*/  CS2R R32, SRZ ;  /* 0x0000000000207805 */ /* 0x000fe2000001ff00 */
[----:B------:R-:W-:-:S02]  /*0850*/  @P1 IADD3.X R11, R13, c[0x0][0x184], RZ, P4, !PT ;  /* 0x000061000d0b1a10 */ /* 0x000fc400027fe4ff */
[----:B------:R-:W-:Y:S02]  /*0860*/  @P1 IADD3.X R13, R13, c[0x0][0x17c], RZ, P5, !PT ;  /* 0x00005f000d0d1a10 */ /* 0x000fe40002ffe4ff */
[----:B------:R-:W-:Y:S01]  /*0870*/  @!P3 IADD3 R15, R15, R23, RZ ;  /* 0x000000170f0fb210 */ /* 0x000fe20007ffe0ff */
[----:B------:R-:W-:Y:S01]  /*0880*/  CS2R R28, SRZ ;  /* 0x00000000001c7805 */ /* 0x000fe2000001ff00 */
[C---:B------:R-:W-:Y:S01]  /*0890*/  @!P3 SHF.L.U32 R18, R14.reuse, 0x1, RZ ;  /* 0x000000010e12b819 */ /* 0x040fe200000006ff */
[----:B------:R0:W5:Y:S01]  /*08a0*/  @P1 LDG.E R33, [R12.64] ;  /* 0x0000000e0c211981 */ /* 0x000162000c1e1900 */
[----:B------:R-:W-:Y:S02]  /*08b0*/  @!P3 SHF.L.U64.HI R16, R14, 0x1, R15 ;  /* 0x000000010e10b819 */ /* 0x000fe4000001020f */
[----:B------:R-:W-:Y:S01]  /*08c0*/  @!P2 IADD3 R14, P6, R19, c[0x0][0x180], RZ ;  /* 0x00006000130eaa10 */ /* 0x000fe20007fde0ff */
[----:B------:R-:W-:Y:S01]  /*08d0*/  CS2R R26, SRZ ;  /* 0x00000000001a7805 */ /* 0x000fe2000001ff00 */
[----:B------:R1:W5:Y:S01]  /*08e0*/  @P1 LDG.E R28, [R10.64] ;  /* 0x0000000e0a1c1981 */ /* 0x000362000c1e1900 */
[----:B0-----:R-:W-:-:S02]  /*08f0*/  @!P0 IADD3 R12, P5, R21, c[0x0][0x178], RZ ;  /* 0x00005e00150c8a10 */ /* 0x001fc40007fbe0ff */
[----:B------:R-:W-:Y:S02]  /*0900*/  @!P2 IADD3.X R15, R17, c[0x0][0x184], RZ, P6, !PT ;  /* 0x00006100110faa10 */ /* 0x000fe400037fe4ff */
[C---:B------:R-:W-:Y:S02]  /*0910*/  @!P0 IADD3.X R13, R20.reuse, c[0x0][0x17c], RZ, P5, !PT ;  /* 0x00005f00140d8a10 */ /* 0x040fe40002ffe4ff */
[----:B-1----:R-:W-:Y:S01]  /*0920*/  @!P0 IADD3 R10, P4, R21, c[0x0][0x180], RZ ;  /* 0x00006000150a8a10 */ /* 0x002fe20007f9e0ff */
[----:B------:R0:W5:Y:S03]  /*0930*/  @!P2 LDG.E R26, [R14.64] ;  /* 0x0000000e0e1aa981 */ /* 0x000166000c1e1900 */
[----:B------:R-:W-:Y:S01]  /*0940*/  @!P0 IADD3.X R11, R20, c[0x0][0x184], RZ, P4, !PT ;  /* 0x00006100140b8a10 */ /* 0x000fe200027fe4ff */
[----:B------:R1:W5:Y:S01]  /*0950*/  @!P0 LDG.E R32, [R12.64] ;  /* 0x0000000e0c208981 */ /* 0x000362000c1e1900 */
[----:B------:R-:W-:-:S03]  /*0960*/  CS2R R30, SRZ ;  /* 0x00000000001e7805 */ /* 0x000fc6000001ff00 */
[----:B------:R3:W5:Y:S01]  /*0970*/  @!P0 LDG.E R29, [R10.64] ;  /* 0x0000000e0a1d8981 */ /* 0x000762000c1e1900 */
[C---:B0-----:R-:W-:Y:S02]  /*0980*/  @!P3 IADD3 R14, P5, R18.reuse, c[0x0][0x178], RZ ;  /* 0x00005e00120eba10 */ /* 0x041fe40007fbe0ff */
[----:B-1----:R-:W-:Y:S02]  /*0990*/  @!P3 IADD3 R12, P4, R18, c[0x0][0x180], RZ ;  /* 0x00006000120cba10 */ /* 0x002fe40007f9e0ff */
[C---:B------:R-:W-:Y:S02]  /*09a0*/  @!P3 IADD3.X R15, R16.reuse, c[0x0][0x17c], RZ, P5, !PT ;  /* 0x00005f00100fba10 */ /* 0x040fe40002ffe4ff */
[----:B------:R-:W-:-:S03]  /*09b0*/  @!P3 IADD3.X R13, R16, c[0x0][0x184], RZ, P4, !PT ;  /* 0x00006100100dba10 */ /* 0x000fc600027fe4ff */
[----:B------:R0:W5:Y:S04]  /*09c0*/  @!P3 LDG.E R30, [R14.64] ;  /* 0x0000000e0e1eb981 */ /* 0x000168000c1e1900 */
[----:B------:R0:W5:Y:S01]  /*09d0*/  @!P3 LDG.E R27, [R12.64] ;  /* 0x0000000e0c1bb981 */ /* 0x000162000c1e1900 */
[----:B---3--:R-:W-:-:S04]  /*09e0*/  @!P2 IADD3 R10, P0, R19, c[0x0][0x178], RZ ;  /* 0x00005e00130aaa10 */ /* 0x008fc80007f1e0ff */
[----:B------:R-:W-:Y:S01]  /*09f0*/  @!P2 IADD3.X R11, R17, c[0x0][0x17c], RZ, P0, !PT ;  /* 0x00005f00110baa10 */ /* 0x000fe200007fe4ff */
[----:B------:R-:W-:Y:S01]  /*0a00*/  UMOV UR8, 0x3f800000 ;  /* 0x3f80000000087882 */ /* 0x000fe20000000000 */
[----:B------:R-:W-:Y:S03]  /*0a10*/  BSSY B0, `(.L_x_2) ;  /* 0x0000019000007945 */ /* 0x000fe60003800000 */
[----:B------:R1:W5:Y:S01]  /*0a20*/  @!P2 LDG.E R31, [R10.64] ;  /* 0x0000000e0a1fa981 */ /* 0x000362000c1e1900 */
[----:B--2---:R-:W2:Y:S02]  /*0a30*/  R2UR UR17, R8 ;  /* 0x00000000081173c2 */ /* 0x004ea400000e0000 */
[----:B--2---:R-:W-:-:S05]  /*0a40*/  MOV R16, UR17 ;  /* 0x0000001100107c02 */ /* 0x004fca0008000f00 */
[----:B------:R-:W-:-:S05]  /*0a50*/  FFMA.FTZ R9, -R16, UR17, R9 ;  /* 0x0000001110097c23 */ /* 0x000fca0008010109 */
[----:B------:R-:W-:-:S13]  /*0a60*/  FSETP.GTU.FTZ.AND P0, PT, R9, RZ, PT ;  /* 0x000000ff0900720b */ /* 0x000fda0003f1c000 */
[----:B------:R-:W-:Y:S01]  /*0a70*/  VOTEU.ANY UP0, P0 ;  /* 0x00000000003f7886 */ /* 0x000fe20000000100 */
[----:B------:R-:W-:-:S13]  /*0a80*/  PLOP3.LUT P0, PT, PT, PT, UP0, 0x80, 0x0 ;  /* 0x000000000000781c */ /* 0x000fda0003f0f008 */
[----:B------:R-:W-:-:S06]  /*0a90*/  @P0 FADD.FTZ R16, R9, c[0x0][0x1a0] ;  /* 0x0000680009100621 */ /* 0x000fcc0000010000 */
[----:B------:R-:W2:Y:S02]  /*0aa0*/  @P0 MUFU.RSQ R16, R16 ;  /* 0x0000001000100308 */ /* 0x000ea40000001400 */
[----:B--2---:R-:W2:Y:S01]  /*0ab0*/  @P0 R2UR UR4, R16 ;  /* 0x00000000100403c2 */ /* 0x004ea200000e0000 */
[----:B------:R-:W-:Y:S01]  /*0ac0*/  ISETP.GT.U32.AND P0, PT, R0, 0x27f, PT ;  /* 0x0000027f0000780c */ /* 0x000fe20003f04070 */
[----:B------:R-:W-:Y:S01]  /*0ad0*/  CS2R R8, SRZ ;  /* 0x0000000000087805 */ /* 0x000fe2000001ff00 */
[----:B-1----:R-:W-:Y:S01]  /*0ae0*/  CS2R R10, SRZ ;  /* 0x00000000000a7805 */ /* 0x002fe2000001ff00 */
[----:B--2---:R-:W-:-:S10]  /*0af0*/  @UP0 UMOV UR8, UR4 ;  /* 0x0000000400080c82 */ /* 0x004fd40008000000 */
[----:B------:R-:W-:Y:S05]  /*0b00*/  @P0 BRA `(.L_x_3) ;  /* 0x0000009000000947 */ /* 0x000fea0003800000 */
[----:B0-----:R-:W-:Y:S01]  /*0b10*/  ISETP.NE.AND P0, PT, RZ, UR16, PT ;  /* 0x00000010ff007c0c */ /* 0x001fe2000bf05270 */
[----:B------:R-:W-:Y:S01]  /*0b20*/  HFMA2.MMA R8, -RZ, RZ, 0, 2.384185791015625e-07 ;  /* 0x00000004ff087435 */ /* 0x000fe200000001ff */
[----:B------:R-:W-:-:S04]  /*0b30*/  IADD3 R3, R36, R3, RZ ;  /* 0x0000000324037210 */ /* 0x000fc80007ffe0ff */
[----:B------:R-:W-:-:S05]  /*0b40*/  SHF.R.S32.HI R14, RZ, 0x1f, R3 ;  /* 0x0000001fff0e7819 */ /* 0x000fca0000011403 */
[C---:B------:R-:W-:Y:S02]  /*0b50*/  IMAD.WIDE R8, R3.reuse, R8, c[0x0][0x188] ;  /* 0x0000620003087625 */ /* 0x040fe400078e0208 */
[----:B------:R-:W-:-:S04]  /*0b60*/  @P0 LEA R12, P2, R3, c[0x0][0x190], 0x2 ;  /* 0x00006400030c0a11 */ /* 0x000fc800078410ff */
[----:B------:R-:W-:Y:S01]  /*0b70*/  @P0 LEA.HI.X R13, R3, c[0x0][0x194], R14, 0x2, P2 ;  /* 0x00006500030d0a11 */ /* 0x000fe200010f140e */
[----:B------:R-:W5:Y:S04]  /*0b80*/  LDG.E.64 R8, [R8.64] ;  /* 0x0000000e08087981 */ /* 0x000f68000c1e1b00 */
[----:B------:R0:W5:Y:S04]  /*0b90*/  @P0 LDG.E.64 R10, [R12.64] ;  /* 0x0000000e0c0a0981 */ /* 0x000168000c1e1b00 */
.L_x_3:
[----:B0-----:R-:W-:Y:S05]  /*0ba0*/  BSYNC B0 ;  /* 0x0000000000007941 */ /* 0x001fea0003800000 */
.L_x_2:
[----:B------:R-:W-:Y:S02]  /*0bb0*/  ISETP.NE.AND P3, PT, RZ, UR16, PT ;  /* 0x00000010ff007c0c */ /* 0x000fe4000bf65270 */
[--C-:B-----5:R-:W-:Y:S02]  /*0bc0*/  PRMT R3, RZ, 0x5410, R28.reuse ;  /* 0x00005410ff037816 */ /* 0x120fe4000000001c */
[----:B------:R-:W-:Y:S02]  /*0bd0*/  PRMT R12, RZ, 0x7610, R28 ;  /* 0x00007610ff0c7816 */ /* 0x000fe4000000001c */
[--C-:B------:R-:W-:Y:S01]  /*0be0*/  PRMT R13, RZ, 0x7610, R33.reuse ;  /* 0x00007610ff0d7816 */ /* 0x100fe20000000021 */
[----:B------:R-:W-:Y:S01]  /*0bf0*/  FADD.FTZ R21, R3, -UR17 ;  /* 0x8000001103157e21 */ /* 0x000fe20008010000 */
[----:B------:R-:W-:Y:S01]  /*0c00*/  PRMT R3, RZ, 0x5410, R33 ;  /* 0x00005410ff037816 */ /* 0x000fe20000000021 */
[----:B------:R-:W-:-:S02]  /*0c10*/  FADD.FTZ R12, R12, -UR17 ;  /* 0x800000110c0c7e21 */ /* 0x000fc40008010000 */
[----:B------:R-:W-:Y:S02]  /*0c20*/  FMUL.FTZ R21, R21, UR8 ;  /* 0x0000000815157c20 */ /* 0x000fe40008410000 */
[----:B------:R-:W-:Y:S01]  /*0c30*/  FMUL.FTZ R14, R12, UR8 ;  /* 0x000000080c0e7c20 */ /* 0x000fe20008410000 */
[----:B------:R-:W-:Y:S05]  /*0c40*/  @!P3 BRA `(.L_x_4) ;  /* 0x000001200000b947 */ /* 0x000fea0003800000 */
[----:B------:R-:W-:Y:S02]  /*0c50*/  FFMA.FTZ R12, R14, R9, R11 ;  /* 0x000000090e0c7223 */ /* 0x000fe4000001000b */
[----:B------:R-:W-:Y:S02]  /*0c60*/  FFMA.FTZ R15, R21, R8, R10 ;  /* 0x00000008150f7223 */ /* 0x000fe4000001000a */
[----:B------:R-:W-:Y:S02]  /*0c70*/  FMUL.FTZ R19, R12, -1.4426950216293334961 ;  /* 0xbfb8aa3b0c137820 */ /* 0x000fe40000410000 */
[----:B------:R-:W-:-:S04]  /*0c80*/  FMUL.FTZ R16, R15, -1.4426950216293334961 ;  /* 0xbfb8aa3b0f107820 */ /* 0x000fc80000410000 */
[----:B------:R-:W0:Y:S08]  /*0c90*/  MUFU.EX2 R19, R19 ;  /* 0x0000001300137308 */ /* 0x000e300000000800 */
[----:B------:R-:W1:Y:S01]  /*0ca0*/  MUFU.EX2 R16, R16 ;  /* 0x0000001000107308 */ /* 0x000e620000000800 */
[----:B0-----:R-:W-:-:S07]  /*0cb0*/  FADD.FTZ R20, R19, 1 ;  /* 0x3f80000013147421 */ /* 0x001fce0000010000 */
[----:B------:R-:W0:Y:S01]  /*0cc0*/  MUFU.RCP R20, R20 ;  /* 0x0000001400147308 */ /* 0x000e220000001000 */
[----:B-1----:R-:W-:-:S07]  /*0cd0*/  FADD.FTZ R17, R16, 1 ;  /* 0x3f80000010117421 */ /* 0x002fce0000010000 */
[----:B------:R-:W1:Y:S01]  /*0ce0*/  MUFU.RCP R18, R17 ;  /* 0x0000001100127308 */ /* 0x000e620000001000 */
[----:B0-----:R-:W-:Y:S02]  /*0cf0*/  FADD.FTZ R23, -R20, 1 ;  /* 0x3f80000014177421 */ /* 0x001fe40000010100 */
[----:B------:R-:W-:Y:S02]  /*0d00*/  FMUL.FTZ R13, R13, R20 ;  /* 0x000000140d0d7220 */ /* 0x000fe40000410000 */
[----:B------:R-:W-:Y:S02]  /*0d10*/  FFMA.FTZ R12, R12, R23, 1 ;  /* 0x3f8000000c0c7423 */ /* 0x000fe40000010017 */
[----:B-1----:R-:W-:Y:S02]  /*0d20*/  FMUL.FTZ R3, R3, R18 ;  /* 0x0000001203037220 */ /* 0x002fe40000410000 */
[----:B------:R-:W-:Y:S02]  /*0d30*/  FADD.FTZ R18, -R18, 1 ;  /* 0x3f80000012127421 */ /* 0x000fe40000010100 */
[----:B------:R-:W-:-:S02]  /*0d40*/  FMUL.FTZ R13, R13, R12 ;  /* 0x0000000c0d0d7220 */ /* 0x000fc40000410000 */
[----:B------:R-:W-:-:S04]  /*0d50*/  FFMA.FTZ R18, R15, R18, 1 ;  /* 0x3f8000000f127423 */ /* 0x000fc80000010012 */
[----:B------:R-:W-:-:S03]  /*0d60*/  FMUL.FTZ R3, R3, R18 ;  /* 0x0000001203037220 */ /* 0x000fc60000410000 */
.L_x_4:
[--C-:B------:R-:W-:Y:S01]  /*0d70*/  PRMT R16, RZ, 0x5410, R29.reuse ;  /* 0x00005410ff107816 */ /* 0x100fe2000000001d */
[----:B------:R-:W-:Y:S01]  /*0d80*/  FMUL.FTZ R12, R3, R8 ;  /* 0x00000008030c7220 */ /* 0x000fe20000410000 */
[----:B------:R-:W-:Y:S01]  /*0d90*/  PRMT R18, RZ, 0x7610, R29 ;  /* 0x00007610ff127816 */ /* 0x000fe2000000001d */
[----:B------:R-:W-:Y:S02]  /*0da0*/  FMUL.FTZ R15, R13, R9 ;  /* 0x000000090d0f7220 */ /* 0x000fe40000410000 */
[----:B------:R-:W-:Y:S02]  /*0db0*/  FFMA.FTZ R17, R21, R12, RZ ;  /* 0x0000000c15117223 */ /* 0x000fe400000100ff */
[----:B------:R-:W-:Y:S02]  /*0dc0*/  FADD.FTZ R16, R16, -UR17 ;  /* 0x8000001110107e21 */ /* 0x000fe40008010000 */
[----:B------:R-:W-:Y:S02]  /*0dd0*/  FADD.FTZ R12, RZ, R12 ;  /* 0x0000000cff0c7221 */ /* 0x000fe40000010000 */
[----:B------:R-:W-:-:S02]  /*0de0*/  FADD.FTZ R18, R18, -UR17 ;  /* 0x8000001112127e21 */ /* 0x000fc40008010000 */
[----:B------:R-:W-:Y:S02]  /*0df0*/  FFMA.FTZ R17, R14, R15, R17 ;  /* 0x0000000f0e117223 */ /* 0x000fe40000010011 */
[----:B------:R-:W-:Y:S02]  /*0e00*/  FMUL.FTZ R19, R16, UR8 ;  /* 0x0000000810137c20 */ /* 0x000fe40008410000 */
[----:B------:R-:W-:Y:S01]  /*0e10*/  FADD.FTZ R15, R15, R12 ;  /* 0x0000000c0f0f7221 */ /* 0x000fe20000010000 */
[--C-:B------:R-:W-:Y:S01]  /*0e20*/  PRMT R12, RZ, 0x5410, R32.reuse ;  /* 0x00005410ff0c7816 */ /* 0x100fe20000000020 */
[----:B------:R-:W-:Y:S01]  /*0e30*/  FMUL.FTZ R16, R18, UR8 ;  /* 0x0000000812107c20 */ /* 0x000fe20008410000 */
[----:B------:R-:W-:Y:S01]  /*0e40*/  PRMT R18, RZ, 0x7610, R32 ;  /* 0x00007610ff127816 */ /* 0x000fe20000000020 */
[----:B------:R-:W-:Y:S01]  /*0e50*/  FFMA.FTZ R21, R21, R3, RZ ;  /* 0x0000000315157223 */ /* 0x000fe200000100ff */
[----:B------:R-:W-:Y:S05]  /*0e60*/  @!P3 BRA `(.L_x_5) ;  /* 0x000001200000b947 */ /* 0x000fea0003800000 */
[----:B------:R-:W-:-:S04]  /*0e70*/  FFMA.FTZ R20, R19, R8, R10 ;  /* 0x0000000813147223 */ /* 0x000fc8000001000a */
[----:B------:R-:W-:-:S06]  /*0e80*/  FMUL.FTZ R22, R20, -1.4426950216293334961 ;  /* 0xbfb8aa3b14167820 */ /* 0x000fcc0000410000 */
[----:B------:R-:W0:Y:S02]  /*0e90*/  MUFU.EX2 R22, R22 ;  /* 0x0000001600167308 */ /* 0x000e240000000800 */
[----:B0-----:R-:W-:-:S06]  /*0ea0*/  FADD.FTZ R23, R22, 1 ;  /* 0x3f80000016177421 */ /* 0x001fcc0000010000 */
[----:B------:R-:W0:Y:S02]  /*0eb0*/  MUFU.RCP R23, R23 ;  /* 0x0000001700177308 */ /* 0x000e240000001000 */
[----:B0-----:R-:W-:Y:S02]  /*0ec0*/  FADD.FTZ R25, -R23, 1 ;  /* 0x3f80000017197421 */ /* 0x001fe40000010100 */
[----:B------:R-:W-:Y:S02]  /*0ed0*/  FMUL.FTZ R12, R12, R23 ;  /* 0x000000170c0c7220 */ /* 0x000fe40000410000 */
[----:B------:R-:W-:Y:S02]  /*0ee0*/  FFMA.FTZ R25, R20, R25, 1 ;  /* 0x3f80000014197423 */ /* 0x000fe40000010019 */
[----:B------:R-:W-:Y:S02]  /*0ef0*/  FFMA.FTZ R20, R16, R9, R11 ;  /* 0x0000000910147223 */ /* 0x000fe4000001000b */
[----:B------:R-:W-:-:S02]  /*0f00*/  FMUL.FTZ R12, R12, R25 ;  /* 0x000000190c0c7220 */ /* 0x000fc40000410000 */
[----:B------:R-:W-:-:S06]  /*0f10*/  FMUL.FTZ R24, R20, -1.4426950216293334961 ;  /* 0xbfb8aa3b14187820 */ /* 0x000fcc0000410000 */
[----:B------:R-:W0:Y:S02]  /*0f20*/  MUFU.EX2 R24, R24 ;  /* 0x0000001800187308 */ /* 0x000e240000000800 */
[----:B0-----:R-:W-:-:S06]  /*0f30*/  FADD.FTZ R25, R24, 1 ;  /* 0x3f80000018197421 */ /* 0x001fcc0000010000 */
[----:B------:R-:W0:Y:S02]  /*0f40*/  MUFU.RCP R25, R25 ;  /* 0x0000001900197308 */ /* 0x000e240000001000 */
[----:B0-----:R-:W-:Y:S02]  /*0f50*/  FADD.FTZ R23, -R25, 1 ;  /* 0x3f80000019177421 */ /* 0x001fe40000010100 */
[----:B------:R-:W-:Y:S02]  /*0f60*/  FMUL.FTZ R18, R18, R25 ;  /* 0x0000001912127220 */ /* 0x000fe40000410000 */
[----:B------:R-:W-:-:S04]  /*0f70*/  FFMA.FTZ R23, R20, R23, 1 ;  /* 0x3f80000014177423 */ /* 0x000fc80000010017 */
[----:B------:R-:W-:Y:S02]  /*0f80*/  FMUL.FTZ R18, R18, R23 ;  /* 0x0000001712127220 */ /* 0x000fe40000410000 */
.L_x_5:
[----:B------:R-:W-:Y:S01]  /*0f90*/  FADD.FTZ R23, RZ, R3 ;  /* 0x00000003ff177221 */ /* 0x000fe20000010000 */
[----:B------:R-:W-:Y:S01]  /*0fa0*/  PRMT R22, RZ, 0x5410, R31 ;  /* 0x00005410ff167816 */ /* 0x000fe2000000001f */
[----:B------:R-:W-:Y:S02]  /*0fb0*/  FMUL.FTZ R20, R12, R8 ;  /* 0x000000080c147220 */ /* 0x000fe40000410000 */
[----:B------:R-:W-:Y:S02]  /*0fc0*/  FFMA.FTZ R3, R19, R12, R21 ;  /* 0x0000000c13037223 */ /* 0x000fe40000010015 */
[----:B------:R-:W-:Y:S02]  /*0fd0*/  FADD.FTZ R12, R23, R12 ;  /* 0x0000000c170c7221 */ /* 0x000fe40000010000 */
[----:B------:R-:W-:Y:S02]  /*0fe0*/  FFMA.FTZ R23, R14, R13, RZ ;  /* 0x0000000d0e177223 */ /* 0x000fe400000100ff */
[----:B------:R-:W-:-:S02]  /*0ff0*/  FADD.FTZ R21, RZ, R13 ;  /* 0x0000000dff157221 */ /* 0x000fc40000010000 */
[----:B------:R-:W-:Y:S02]  /*1000*/  FFMA.FTZ R19, R19, R20, R17 ;  /* 0x0000001413137223 */ /* 0x000fe40000010011 */
[----:B------:R-:W-:Y:S02]  /*1010*/  FMUL.FTZ R17, R18, R9 ;  /* 0x0000000912117220 */ /* 0x000fe40000410000 */
[C---:B------:R-:W-:Y:S02]  /*1020*/  FFMA.FTZ R13, R16.reuse, R18, R23 ;  /* 0x00000012100d7223 */ /* 0x040fe40000010017 */
[----:B------:R-:W-:Y:S02]  /*1030*/  FADD.FTZ R14, R21, R18 ;  /* 0x00000012150e7221 */ /* 0x000fe40000010000 */
[----:B------:R-:W-:Y:S01]  /*1040*/  FADD.FTZ R18, R15, R20 ;  /* 0x000000140f127221 */ /* 0x000fe20000010000 */
[--C-:B------:R-:W-:Y:S01]  /*1050*/  PRMT R15, RZ, 0x5410, R26.reuse ;  /* 0x00005410ff0f7816 */ /* 0x100fe2000000001a */
[----:B------:R-:W-:Y:S01]  /*1060*/  FFMA.FTZ R20, R16, R17, R19 ;  /* 0x0000001110147223 */ /* 0x000fe20000010013 */
[----:B------:R-:W-:-:S03]  /*1070*/  PRMT R16, RZ, 0x7610, R26 ;  /* 0x00007610ff107816 */ /* 0x000fc6000000001a */
[----:B------:R-:W-:Y:S02]  /*1080*/  FADD.FTZ R15, R15, -UR17 ;  /* 0x800000110f0f7e21 */ /* 0x000fe40008010000 */
[----:B------:R-:W-:Y:S02]  /*1090*/  FADD.FTZ R19, R16, -UR17 ;  /* 0x8000001110137e21 */ /* 0x000fe40008010000 */
[----:B------:R-:W-:Y:S02]  /*10a0*/  FADD.FTZ R16, R17, R18 ;  /* 0x0000001211107221 */ /* 0x000fe40000010000 */
[----:B------:R-:W-:Y:S01]  /*10b0*/  FMUL.FTZ R18, R19, UR8 ;  /* 0x0000000813127c20 */ /* 0x000fe20008410000 */
[----:B------:R-:W-:Y:S01]  /*10c0*/  PRMT R19, RZ, 0x7610, R31 ;  /* 0x00007610ff137816 */ /* 0x000fe2000000001f */
[----:B------:R-:W-:Y:S01]  /*10d0*/  FMUL.FTZ R21, R15, UR8 ;  /* 0x000000080f157c20 */ /* 0x000fe20008410000 */
        /* <DEDUP_REMOVED lines=19> */
.L_x_6:
[----:B------:R-:W-:Y:S02]  /*1210*/  FMUL.FTZ R17, R22, R8 ;  /* 0x0000000816117220 */ /* 0x000fe40000410000 */
[----:B------:R-:W-:Y:S02]  /*1220*/  FADD.FTZ R15, R12, R22 ;  /* 0x000000160c0f7221 */ /* 0x000fe40000010000 */
[C---:B------:R-:W-:Y:S02]  /*1230*/  FFMA.FTZ R12, R21.reuse, R22, R3 ;  /* 0x00000016150c7223 */ /* 0x040fe40000010003 */
[----:B------:R-:W-:Y:S01]  /*1240*/  FADD.FTZ R3, R14, R19 ;  /* 0x000000130e037221 */ /* 0x000fe20000010000 */
[----:B------:R-:W-:Y:S01]  /*1250*/  PRMT R14, RZ, 0x5410, R27 ;  /* 0x00005410ff0e7816 */ /* 0x000fe2000000001b */
[----:B------:R-:W-:Y:S02]  /*1260*/  FFMA.FTZ R20, R21, R17, R20 ;  /* 0x0000001115147223 */ /* 0x000fe40000010014 */
[----:B------:R-:W-:Y:S01]  /*1270*/  FADD.FTZ R16, R16, R17 ;  /* 0x0000001110107221 */ /* 0x000fe20000010000 */
[----:B------:R-:W-:Y:S01]  /*1280*/  PRMT R17, RZ, 0x7610, R27 ;  /* 0x00007610ff117816 */ /* 0x000fe2000000001b */
[----:B------:R-:W-:-:S02]  /*1290*/  FMUL.FTZ R21, R19, R9 ;  /* 0x0000000913157220 */ /* 0x000fc40000410000 */
[C---:B------:R-:W-:Y:S02]  /*12a0*/  FFMA.FTZ R13, R18.reuse, R19, R13 ;  /* 0x00000013120d7223 */ /* 0x040fe4000001000d */
[----:B------:R-:W-:Y:S02]  /*12b0*/  FFMA.FTZ R18, R18, R21, R20 ;  /* 0x0000001512127223 */ /* 0x000fe40000010014 */
[----:B------:R-:W-:Y:S02]  /*12c0*/  FADD.FTZ R14, R14, -UR17 ;  /* 0x800000110e0e7e21 */ /* 0x000fe40008010000 */
[----:B------:R-:W-:Y:S01]  /*12d0*/  FADD.FTZ R20, R17, -UR17 ;  /* 0x8000001111147e21 */ /* 0x000fe20008010000 */
[----:B------:R-:W-:Y:S01]  /*12e0*/  PRMT R17, RZ, 0x5410, R30 ;  /* 0x00005410ff117816 */ /* 0x000fe2000000001e */
[----:B------:R-:W-:Y:S01]  /*12f0*/  FADD.FTZ R21, R21, R16 ;  /* 0x0000001015157221 */ /* 0x000fe20000010000 */
[----:B------:R-:W-:Y:S01]  /*1300*/  PRMT R16, RZ, 0x7610, R30 ;  /* 0x00007610ff107816 */ /* 0x000fe2000000001e */
[----:B------:R-:W-:-:S02]  /*1310*/  FMUL.FTZ R19, R14, UR8 ;  /* 0x000000080e137c20 */ /* 0x000fc40008410000 */
        /* <DEDUP_REMOVED lines=20> */
.L_x_7:
[----:B------:R-:W-:Y:S01]  /*1460*/  FMUL.FTZ R20, R17, R8 ;  /* 0x0000000811147220 */ /* 0x000fe20000410000 */
[----:B------:R-:W0:Y:S01]  /*1470*/  S2R R22, SR_LANEID ;  /* 0x0000000000167919 */ /* 0x000e220000000000 */
[----:B------:R-:W-:Y:S01]  /*1480*/  FMUL.FTZ R25, R16, R9 ;  /* 0x0000000910197220 */ /* 0x000fe20000410000 */
[----:B------:R-:W-:Y:S01]  /*1490*/  ISETP.NE.AND P2, PT, R0, RZ, PT ;  /* 0x000000ff0000720c */ /* 0x000fe20003f45270 */
[----:B------:R-:W-:Y:S01]  /*14a0*/  FFMA.FTZ R23, R19, R20, R18 ;  /* 0x0000001413177223 */ /* 0x000fe20000010012 */
[----:B------:R-:W-:Y:S01]  /*14b0*/  ULDC UR5, c[0x0][0xc] ;  /* 0x0000030000057ab9 */ /* 0x000fe20000000800 */
[----:B------:R-:W-:Y:S01]  /*14c0*/  FADD.FTZ R20, R21, R20 ;  /* 0x0000001415147221 */ /* 0x000fe20000010000 */
[----:B------:R-:W-:Y:S01]  /*14d0*/  BSSY B0, `(.L_x_8) ;  /* 0x0000057000007945 */ /* 0x000fe20003800000 */
[----:B------:R-:W-:Y:S02]  /*14e0*/  FFMA.FTZ R24, R14, R25, R23 ;  /* 0x000000190e187223 */ /* 0x000fe40000010017 */
[----:B------:R-:W-:-:S02]  /*14f0*/  FADD.FTZ R25, R25, R20 ;  /* 0x0000001419197221 */ /* 0x000fc40000010000 */
[----:B------:R-:W-:Y:S01]  /*1500*/  FFMA.FTZ R13, R14, R16, R13 ;  /* 0x000000100e0d7223 */ /* 0x000fe2000001000d */
[----:B------:R-:W1:Y:S01]  /*1510*/  SHFL.DOWN PT, R21, R24, 0x1, 0x1f ;  /* 0x08201f0018157f89 */ /* 0x000e6200000e0000 */
[----:B------:R-:W-:Y:S02]  /*1520*/  FADD.FTZ R14, R15, R17 ;  /* 0x000000110f0e7221 */ /* 0x000fe40000010000 */
[----:B------:R-:W-:Y:S01]  /*1530*/  FFMA.FTZ R12, R19, R17, R12 ;  /* 0x00000011130c7223 */ /* 0x000fe2000001000c */
[----:B------:R-:W2:Y:S01]  /*1540*/  SHFL.DOWN PT, R18, R25, 0x1, 0x1f ;  /* 0x08201f0019127f89 */ /* 0x000ea200000e0000 */
[----:B------:R-:W-:Y:S01]  /*1550*/  FADD.FTZ R15, R3, R16 ;  /* 0x00000010030f7221 */ /* 0x000fe20000010000 */
[----:B------:R-:W-:-:S04]  /*1560*/  SHF.L.U32 R3, R0, 0x4, RZ ;  /* 0x0000000400037819 */ /* 0x000fc800000006ff */
[----:B------:R-:W-:Y:S01]  /*1570*/  STS.128 [R0.X16+0xd0], R12 ;  /* 0x0000d00c00007388 */ /* 0x000fe2000000cc00 */
[C---:B0-----:R-:W-:Y:S02]  /*1580*/  ISETP.GT.AND P0, PT, R22.reuse, 0x1e, PT ;  /* 0x0000001e1600780c */ /* 0x041fe40003f04270 */
[----:B------:R-:W-:-:S11]  /*1590*/  ISETP.NE.AND P4, PT, R22, RZ, PT ;  /* 0x000000ff1600720c */ /* 0x000fd60003f85270 */
[----:B-1----:R-:W-:Y:S02]  /*15a0*/  @!P0 FADD.FTZ R24, R24, R21 ;  /* 0x0000001518188221 */ /* 0x002fe40000010000 */
[----:B--2---:R-:W-:Y:S01]  /*15b0*/  @!P0 FADD.FTZ R25, R25, R18 ;  /* 0x0000001219198221 */ /* 0x004fe20000010000 */
[----:B------:R-:W-:Y:S02]  /*15c0*/  ISETP.GT.AND P0, PT, R22, 0x1d, PT ;  /* 0x0000001d1600780c */ /* 0x000fe40003f04270 */
[----:B------:R-:W0:Y:S04]  /*15d0*/  SHFL.DOWN PT, R21, R24, 0x2, 0x1f ;  /* 0x08401f0018157f89 */ /* 0x000e2800000e0000 */
[----:B------:R-:W1:Y:S07]  /*15e0*/  SHFL.DOWN PT, R18, R25, 0x2, 0x1f ;  /* 0x08401f0019127f89 */ /* 0x000e6e00000e0000 */
[----:B0-----:R-:W-:-:S02]  /*15f0*/  @!P0 FADD.FTZ R24, R24, R21 ;  /* 0x0000001518188221 */ /* 0x001fc40000010000 */
[----:B-1----:R-:W-:-:S03]  /*1600*/  @!P0 FADD.FTZ R25, R25, R18 ;  /* 0x0000001219198221 */ /* 0x002fc60000010000 */
[----:B------:R-:W0:Y:S01]  /*1610*/  SHFL.DOWN PT, R21, R24, 0x4, 0x1f ;  /* 0x08801f0018157f89 */ /* 0x000e2200000e0000 */
[----:B------:R-:W-:-:S03]  /*1620*/  ISETP.GT.AND P0, PT, R22, 0x1b, PT ;  /* 0x0000001b1600780c */ /* 0x000fc60003f04270 */
[----:B------:R-:W1:Y:S10]  /*1630*/  SHFL.DOWN PT, R18, R25, 0x4, 0x1f ;  /* 0x08801f0019127f89 */ /* 0x000e7400000e0000 */
        /* <DEDUP_REMOVED lines=11> */
[----:B-1----:R-:W-:Y:S01]  /*16f0*/  @!P0 FADD.FTZ R25, R25, R18 ;  /* 0x0000001219198221 */ /* 0x002fe20000010000 */
[----:B------:R-:W-:-:S04]  /*1700*/  ISETP.GT.U32.AND P0, PT, R0, 0x27, PT ;  /* 0x000000270000780c */ /* 0x000fc80003f04070 */
[----:B------:R0:W-:Y:S04]  /*1710*/  @!P4 STS.64 [R44.X8+0x18], R24 ;  /* 0x000018182c00c388 */ /* 0x0001e80000008a00 */
[----:B------:R-:W-:Y:S06]  /*1720*/  BAR.SYNC.DEFER_BLOCKING 0x0 ;  /* 0x0000000000007b1d */ /* 0x000fec0000010000 */
[----:B------:R-:W-:Y:S05]  /*1730*/  @P2 BRA `(.L_x_9) ;  /* 0x0000030000002947 */ /* 0x000fea0003800000 */
[----:B------:R-:W1:Y:S02]  /*1740*/  LDS.128 R16, [0x20] ;  /* 0x00002000ff107984 */ /* 0x000e640000000c00 */
[----:B-1----:R-:W-:-:S02]  /*1750*/  FADD.FTZ R21, R24, R16 ;  /* 0x0000001018157221 */ /* 0x002fc40000010000 */
[----:B------:R-:W-:Y:S02]  /*1760*/  FADD.FTZ R16, R25, R17 ;  /* 0x0000001119107221 */ /* 0x000fe40000010000 */
[----:B------:R-:W-:Y:S01]  /*1770*/  FADD.FTZ R17, R21, R18 ;  /* 0x0000001215117221 */ /* 0x000fe20000010000 */
[----:B0-----:R-:W-:Y:S01]  /*1780*/  LDS.64 R24, [0xb0] ;  /* 0x0000b000ff187984 */ /* 0x001fe20000000a00 */
[----:B------:R-:W-:-:S03]  /*1790*/  FADD.FTZ R16, R16, R19 ;  /* 0x0000001310107221 */ /* 0x000fc60000010000 */
[----:B------:R-:W0:Y:S02]  /*17a0*/  LDS.128 R20, [0x30] ;  /* 0x00003000ff147984 */ /* 0x000e240000000c00 */
[----:B0-----:R-:W-:Y:S02]  /*17b0*/  FADD.FTZ R17, R17, R20 ;  /* 0x0000001411117221 */ /* 0x001fe40000010000 */
[----:B------:R-:W-:Y:S02]  /*17c0*/  FADD.FTZ R20, R16, R21 ;  /* 0x0000001510147221 */ /* 0x000fe40000010000 */
[----:B------:R-:W-:Y:S02]  /*17d0*/  FADD.FTZ R21, R17, R22 ;  /* 0x0000001611157221 */ /* 0x000fe40000010000 */
[----:B------:R-:W0:Y:S01]  /*17e0*/  LDS.128 R16, [0x40] ;  /* 0x00004000ff107984 */ /* 0x000e220000000c00 */
[----:B------:R-:W-:Y:S02]  /*17f0*/  FADD.FTZ R20, R20, R23 ;  /* 0x0000001714147221 */ /* 0x000fe40000010000 */
[----:B0-----:R-:W-:-:S02]  /*1800*/  FADD.FTZ R21, R21, R16 ;  /* 0x0000001015157221 */ /* 0x001fc40000010000 */
[----:B------:R-:W-:Y:S02]  /*1810*/  FADD.FTZ R16, R20, R17 ;  /* 0x0000001114107221 */ /* 0x000fe40000010000 */
[----:B------:R-:W-:Y:S02]  /*1820*/  FADD.FTZ R17, R21, R18 ;  /* 0x0000001215117221 */ /* 0x000fe40000010000 */
[----:B------:R-:W0:Y:S01]  /*1830*/  LDS.128 R20, [0x50] ;  /* 0x00005000ff147984 */ /* 0x000e220000000c00 */
[----:B------:R-:W-:Y:S02]  /*1840*/  FADD.FTZ R16, R16, R19 ;  /* 0x0000001310107221 */ /* 0x000fe40000010000 */
[----:B0-----:R-:W-:Y:S02]  /*1850*/  FADD.FTZ R17, R17, R20 ;  /* 0x0000001411117221 */ /* 0x001fe40000010000 */
[----:B------:R-:W-:Y:S02]  /*1860*/  FADD.FTZ R20, R16, R21 ;  /* 0x0000001510147221 */ /* 0x000fe40000010000 */
[----:B------:R-:W-:-:S02]  /*1870*/  FADD.FTZ R21, R17, R22 ;  /* 0x0000001611157221 */ /* 0x000fc40000010000 */
[----:B------:R-:W0:Y:S01]  /*1880*/  LDS.128 R16, [0x60] ;  /* 0x00006000ff107984 */ /* 0x000e220000000c00 */
[----:B------:R-:W-:Y:S02]  /*1890*/  FADD.FTZ R20, R20, R23 ;  /* 0x0000001714147221 */ /* 0x000fe40000010000 */
[----:B0-----:R-:W-:Y:S02]  /*18a0*/  FADD.FTZ R21, R21, R16 ;  /* 0x0000001015157221 */ /* 0x001fe40000010000 */
[----:B------:R-:W-:Y:S02]  /*18b0*/  FADD.FTZ R16, R20, R17 ;  /* 0x0000001114107221 */ /* 0x000fe40000010000 */
[----:B------:R-:W-:Y:S02]  /*18c0*/  FADD.FTZ R17, R21, R18 ;  /* 0x0000001215117221 */ /* 0x000fe40000010000 */
[----:B------:R-:W0:Y:S01]  /*18d0*/  LDS.128 R20, [0x70] ;  /* 0x00007000ff147984 */ /* 0x000e220000000c00 */
[----:B------:R-:W-:-:S02]  /*18e0*/  FADD.FTZ R16, R16, R19 ;  /* 0x0000001310107221 */ /* 0x000fc40000010000 */
[----:B0-----:R-:W-:Y:S02]  /*18f0*/  FADD.FTZ R17, R17, R20 ;  /* 0x0000001411117221 */ /* 0x001fe40000010000 */
[----:B------:R-:W-:Y:S02]  /*1900*/  FADD.FTZ R20, R16, R21 ;  /* 0x0000001510147221 */ /* 0x000fe40000010000 */
[----:B------:R-:W-:Y:S02]  /*1910*/  FADD.FTZ R21, R17, R22 ;  /* 0x0000001611157221 */ /* 0x000fe40000010000 */
[----:B------:R-:W0:Y:S01]  /*1920*/  LDS.128 R16, [0x80] ;  /* 0x00008000ff107984 */ /* 0x000e220000000c00 */
[----:B------:R-:W-:Y:S02]  /*1930*/  FADD.FTZ R20, R20, R23 ;  /* 0x0000001714147221 */ /* 0x000fe40000010000 */
[----:B0-----:R-:W-:Y:S02]  /*1940*/  FADD.FTZ R21, R21, R16 ;  /* 0x0000001015157221 */ /* 0x001fe40000010000 */
[----:B------:R-:W-:-:S02]  /*1950*/  FADD.FTZ R16, R20, R17 ;  /* 0x0000001114107221 */ /* 0x000fc40000010000 */
[----:B------:R-:W-:Y:S02]  /*1960*/  FADD.FTZ R17, R21, R18 ;  /* 0x0000001215117221 */ /* 0x000fe40000010000 */
        /* <DEDUP_REMOVED lines=10> */
[----:B------:R-:W-:Y:S02]  /*1a10*/  FADD.FTZ R20, R20, R19 ;  /* 0x0000001314147221 */ /* 0x000fe40000010000 */
[----:B------:R-:W-:Y:S02]  /*1a20*/  FADD.FTZ R24, R21, R24 ;  /* 0x0000001815187221 */ /* 0x000fe40000010000 */
[----:B------:R-:W-:-:S02]  /*1a30*/  FADD.FTZ R25, R20, R25 ;  /* 0x0000001914197221 */ /* 0x000fc40000010000 */
.L_x_9:
[----:B------:R-:W-:Y:S05]  /*1a40*/  BSYNC B0 ;  /* 0x0000000000007941 */ /* 0x000fea0003800000 */
.L_x_8:
[----:B------:R-:W-:Y:S06]  /*1a50*/  BAR.SYNC.DEFER_BLOCKING 0x0 ;  /* 0x0000000000007b1d */ /* 0x000fec0000010000 */
[----:B------:R-:W-:Y:S01]  /*1a60*/  BSSY B0, `(.L_x_10) ;  /* 0x000004d000007945 */ /* 0x000fe20003800000 */
[----:B------:R-:W-:Y:S05]  /*1a70*/  @P0 BRA `(.L_x_11) ;  /* 0x000004b000000947 */ /* 0x000fea0003800000 */
[----:B------:R-:W1:Y:S04]  /*1a80*/  LDS.128 R16, [R3+0x350] ;  /* 0x0003500003107984 */ /* 0x000e680000000c00 */
[----:B------:R-:W2:Y:S01]  /*1a90*/  LDS.128 R20, [R3+0x5d0] ;  /* 0x0005d00003147984 */ /* 0x000ea20000000c00 */
[----:B-1----:R-:W-:-:S02]  /*1aa0*/  FADD.FTZ R16, R12, R16 ;  /* 0x000000100c107221 */ /* 0x002fc40000010000 */
[----:B------:R-:W-:Y:S02]  /*1ab0*/  FADD.FTZ R17, R13, R17 ;  /* 0x000000110d117221 */ /* 0x000fe40000010000 */
[----:B------:R-:W-:Y:S02]  /*1ac0*/  FADD.FTZ R18, R14, R18 ;  /* 0x000000120e127221 */ /* 0x000fe40000010000 */
[----:B------:R-:W-:Y:S02]  /*1ad0*/  FADD.FTZ R19, R15, R19 ;  /* 0x000000130f137221 */ /* 0x000fe40000010000 */
[----:B------:R-:W1:Y:S01]  /*1ae0*/  LDS.128 R12, [R3+0x850] ;  /* 0x00085000030c7984 */ /* 0x000e620000000c00 */
[----:B--2---:R-:W-:Y:S02]  /*1af0*/  FADD.FTZ R16, R16, R20 ;  /* 0x0000001410107221 */ /* 0x004fe40000010000 */
[----:B------:R-:W-:Y:S02]  /*1b00*/  FADD.FTZ R17, R17, R21 ;  /* 0x0000001511117221 */ /* 0x000fe40000010000 */
[----:B------:R-:W-:-:S02]  /*1b10*/  FADD.FTZ R18, R18, R22 ;  /* 0x0000001612127221 */ /* 0x000fc40000010000 */
[----:B------:R-:W-:Y:S02]  /*1b20*/  FADD.FTZ R23, R19, R23 ;  /* 0x0000001713177221 */ /* 0x000fe40000010000 */
[----:B-1----:R-:W-:Y:S02]  /*1b30*/  FADD.FTZ R12, R16, R12 ;  /* 0x0000000c100c7221 */ /* 0x002fe40000010000 */
[----:B------:R-:W-:Y:S02]  /*1b40*/  FADD.FTZ R13, R17, R13 ;  /* 0x0000000d110d7221 */ /* 0x000fe40000010000 */
[----:B------:R-:W-:Y:S02]  /*1b50*/  FADD.FTZ R14, R18, R14 ;  /* 0x0000000e120e7221 */ /* 0x000fe40000010000 */
[----:B------:R-:W1:Y:S01]  /*1b60*/  LDS.128 R16, [R3+0xad0] ;  /* 0x000ad00003107984 */ /* 0x000e620000000c00 */
[----:B------:R-:W-:Y:S02]  /*1b70*/  FADD.FTZ R23, R23, R15 ;  /* 0x0000000f17177221 */ /* 0x000fe40000010000 */
[----:B-1----:R-:W-:-:S02]  /*1b80*/  FADD.FTZ R16, R12, R16 ;  /* 0x000000100c107221 */ /* 0x002fc40000010000 */
[----:B------:R-:W-:Y:S02]  /*1b90*/  FADD.FTZ R17, R13, R17 ;  /* 0x000000110d117221 */ /* 0x000fe40000010000 */
[----:B------:R-:W-:Y:S02]  /*1ba0*/  FADD.FTZ R18, R14, R18 ;  /* 0x000000120e127221 */ /* 0x000fe40000010000 */
[----:B------:R-:W1:Y:S01]  /*1bb0*/  LDS.128 R12, [R3+0xd50] ;  /* 0x000d5000030c7984 */ /* 0x000e620000000c00 */
[----:B------:R-:W-:Y:S02]  /*1bc0*/  FADD.FTZ R23, R23, R19 ;  /* 0x0000001317177221 */ /* 0x000fe40000010000 */
[----:B-1----:R-:W-:Y:S02]  /*1bd0*/  FADD.FTZ R12, R16, R12 ;  /* 0x0000000c100c7221 */ /* 0x002fe40000010000 */
[----:B------:R-:W-:Y:S02]  /*1be0*/  FADD.FTZ R13, R17, R13 ;  /* 0x0000000d110d7221 */ /* 0x000fe40000010000 */
[----:B------:R-:W-:-:S02]  /*1bf0*/  FADD.FTZ R14, R18, R14 ;  /* 0x0000000e120e7221 */ /* 0x000fc40000010000 */
[----:B------:R-:W1:Y:S01]  /*1c00*/  LDS.128 R16, [R3+0xfd0] ;  /* 0x000fd00003107984 */ /* 0x000e620000000c00 */
[----:B------:R-:W-:Y:S02]  /*1c10*/  FADD.FTZ R23, R23, R15 ;  /* 0x0000000f17177221 */ /* 0x000fe40000010000 */
[----:B-1----:R-:W-:Y:S02]  /*1c20*/  FADD.FTZ R16, R12, R16 ;  /* 0x000000100c107221 */ /* 0x002fe40000010000 */
[----:B------:R-:W-:Y:S02]  /*1c30*/  FADD.FTZ R17, R13, R17 ;  /* 0x000000110d117221 */ /* 0x000fe40000010000 */
[----:B------:R-:W-:Y:S02]  /*1c40*/  FADD.FTZ R18, R14, R18 ;  /* 0x000000120e127221 */ /* 0x000fe40000010000 */
[----:B------:R-:W1:Y:S01]  /*1c50*/  LDS.128 R12, [R3+0x1250] ;  /* 0x00125000030c7984 */ /* 0x000e620000000c00 */
[----:B------:R-:W-:-:S02]  /*1c60*/  FADD.FTZ R23, R23, R19 ;  /* 0x0000001317177221 */ /* 0x000fc40000010000 */
[----:B-1----:R-:W-:Y:S02]  /*1c70*/  FADD.FTZ R12, R16, R12 ;  /* 0x0000000c100c7221 */ /* 0x002fe40000010000 */
[----:B------:R-:W-:Y:S02]  /*1c80*/  FADD.FTZ R13, R17, R13 ;  /* 0x0000000d110d7221 */ /* 0x000fe40000010000 */
[----:B------:R-:W-:Y:S02]  /*1c90*/  FADD.FTZ R14, R18, R14 ;  /* 0x0000000e120e7221 */ /* 0x000fe40000010000 */
[----:B------:R-:W1:Y:S01]  /*1ca0*/  LDS.128 R16, [R3+0x14d0] ;  /* 0x0014d00003107984 */ /* 0x000e620000000c00 */
[----:B------:R-:W-:Y:S02]  /*1cb0*/  FADD.FTZ R23, R23, R15 ;  /* 0x0000000f17177221 */ /* 0x000fe40000010000 */
[----:B-1----:R-:W-:Y:S02]  /*1cc0*/  FADD.FTZ R16, R12, R16 ;  /* 0x000000100c107221 */ /* 0x002fe40000010000 */
[----:B------:R-:W-:-:S02]  /*1cd0*/  FADD.FTZ R17, R13, R17 ;  /* 0x000000110d117221 */ /* 0x000fc40000010000 */
[----:B------:R-:W-:Y:S02]  /*1ce0*/  FADD.FTZ R18, R14, R18 ;  /* 0x000000120e127221 */ /* 0x000fe40000010000 */
        /* <DEDUP_REMOVED lines=29> */
[----:B------:R-:W1:Y:S01]  /*1ec0*/  LDS.128 R12, [R3+0x2650] ;  /* 0x00265000030c7984 */ /* 0x000e620000000c00 */
[----:B------:R-:W-:Y:S02]  /*1ed0*/  FADD.FTZ R17, R20, R18 ;  /* 0x0000001214117221 */ /* 0x000fe40000010000 */
[----:B------:R-:W-:Y:S02]  /*1ee0*/  FADD.FTZ R18, R23, R19 ;  /* 0x0000001317127221 */ /* 0x000fe40000010000 */
[----:B-1----:R-:W-:Y:S02]  /*1ef0*/  FADD.FTZ R12, R21, R12 ;  /* 0x0000000c150c7221 */ /* 0x002fe40000010000 */
[----:B------:R-:W-:Y:S02]  /*1f00*/  FADD.FTZ R13, R16, R13 ;  /* 0x0000000d100d7221 */ /* 0x000fe40000010000 */
[----:B------:R-:W-:Y:S02]  /*1f10*/  FADD.FTZ R14, R17, R14 ;  /* 0x0000000e110e7221 */ /* 0x000fe40000010000 */
[----:B------:R-:W-:-:S02]  /*1f20*/  FADD.FTZ R15, R18, R15 ;  /* 0x0000000f120f7221 */ /* 0x000fc40000010000 */
.L_x_11:
[----:B------:R-:W-:Y:S05]  /*1f30*/  BSYNC B0 ;  /* 0x0000000000007941 */ /* 0x000fea0003800000 */
.L_x_10:
[----:B------:R-:W-:Y:S01]  /*1f40*/  BSSY B0, `(.L_x_12) ;  /* 0x0000013000007945 */ /* 0x000fe20003800000 */
[----:B------:R-:W-:Y:S01]  /*1f50*/  HFMA2.MMA R20, -RZ, RZ, 0, 2.384185791015625e-07 ;  /* 0x00000004ff147435 */ /* 0x000fe200000001ff */
[----:B------:R-:W-:Y:S05]  /*1f60*/  @P0 BRA `(.L_x_13) ;  /* 0x0000010000000947 */ /* 0x000fea0003800000 */
[----:B------:R-:W-:Y:S01]  /*1f70*/  IMAD R17, R35, 0x28, R0 ;  /* 0x0000002823117824 */ /* 0x000fe200078e0200 */
[----:B------:R-:W-:-:S03]  /*1f80*/  MOV R19, UR12 ;  /* 0x0000000c00137c02 */ /* 0x000fc60008000f00 */
[----:B------:R-:W-:Y:S01]  /*1f90*/  IMAD.WIDE R16, R17, R20, c[0x0][0x1b8] ;  /* 0x00006e0011107625 */ /* 0x000fe200078e0214 */
[----:B------:R-:W-:-:S04]  /*1fa0*/  MOV R3, c[0x0][0x1d8] ;  /* 0x0000760000037a02 */ /* 0x000fc80000000f00 */
[----:B------:R-:W-:Y:S01]  /*1fb0*/  LEA R18, P0, R19, R16, 0x2 ;  /* 0x0000001013127211 */ /* 0x000fe200078010ff */
[----:B------:R1:W-:Y:S01]  /*1fc0*/  RED.E.ADD.F32.FTZ.RN.STRONG.GPU [R16.64], R12 ;  /* 0x0000000c1000798e */ /* 0x0003e2000c10e78e */
[----:B------:R-:W-:Y:S02]  /*1fd0*/  MOV R23, UR11 ;  /* 0x0000000b00177c02 */ /* 0x000fe40008000f00 */
[----:B------:R-:W-:Y:S02]  /*1fe0*/  IADD3.X R19, R17, UR10, RZ, P0, !PT ;  /* 0x0000000a11137c10 */ /* 0x000fe400087fe4ff */
[----:B------:R-:W-:-:S03]  /*1ff0*/  MOV R21, c[0x0][0x1dc] ;  /* 0x0000770000157a02 */ /* 0x000fc60000000f00 */
[----:B------:R2:W-:Y:S01]  /*2000*/  RED.E.ADD.F32.FTZ.RN.STRONG.GPU [R18.64], R13 ;  /* 0x0000000d1200798e */ /* 0x0005e2000c10e78e */
[-C--:B-1----:R-:W-:Y:S02]  /*2010*/  LEA R12, P0, R3, R16.reuse, 0x2 ;  /* 0x00000010030c7211 */ /* 0x082fe400078010ff */
[----:B------:R-:W-:Y:S02]  /*2020*/  LEA R16, P4, R23, R16, 0x2 ;  /* 0x0000001017107211 */ /* 0x000fe400078810ff */
[----:B--2---:R-:W-:Y:S02]  /*2030*/  LEA.HI.X R13, R3, R17, R21, 0x2, P0 ;  /* 0x00000011030d7211 */ /* 0x004fe400000f1415 */
[----:B------:R-:W-:-:S03]  /*2040*/  IADD3.X R17, R17, UR9, RZ, P4, !PT ;  /* 0x0000000911117c10 */ /* 0x000fc6000a7fe4ff */
[----:B------:R1:W-:Y:S04]  /*2050*/  RED.E.ADD.F32.FTZ.RN.STRONG.GPU [R12.64], R14 ;  /* 0x0000000e0c00798e */ /* 0x0003e8000c10e78e */
[----:B------:R1:W-:Y:S02]  /*2060*/  RED.E.ADD.F32.FTZ.RN.STRONG.GPU [R16.64], R15 ;  /* 0x0000000f1000798e */ /* 0x0003e4000c10e78e */
.L_x_13:
[----:B------:R-:W-:Y:S05]  /*2070*/  BSYNC B0 ;  /* 0x0000000000007941 */ /* 0x000fea0003800000 */
.L_x_12:
[----:B------:R-:W-:-:S06]  /*2080*/  UISETP.GE.U32.AND UP0, UPT, UR5, 0x2, UPT ;  /* 0x000000020500788c */ /* 0x000fcc000bf06070 */
[----:B------:R-:W-:-:S13]  /*2090*/  PLOP3.LUT P0, PT, PT, PT, UP0, 0x80, 0x0 ;  /* 0x000000000000781c */ /* 0x000fda0003f0f008 */
[----:B------:R-:W-:Y:S05]  /*20a0*/  @!P0 BRA `(.L_x_14) ;  /* 0x0000124000008947 */ /* 0x000fea0003800000 */
[----:B------:R-:W2:Y:S01]  /*20b0*/  S2R R3, SR_CTAID.Y ;  /* 0x0000000000037919 */ /* 0x000ea20000002600 */
[----:B-1----:R-:W-:-:S05]  /*20c0*/  LOP3.LUT R12, R34, 0x1, RZ, 0xc0, !PT ;  /* 0x00000001220c7812 */ /* 0x002fca00078ec0ff */
[----:B------:R-:W-:-:S04]  /*20d0*/  IMAD R12, R12, c[0x0][0x10], RZ ;  /* 0x000004000c0c7a24 */ /* 0x000fc800078e02ff */
[----:B------:R-:W-:-:S05]  /*20e0*/  IMAD R13, R12, c[0x0][0xc], RZ ;  /* 0x000003000c0d7a24 */ /* 0x000fca00078e02ff */
[----:B------:R-:W-:Y:S02]  /*20f0*/  SHF.L.U32 R13, R13, 0x1, RZ ;  /* 0x000000010d0d7819 */ /* 0x000fe400000006ff */
[----:B--2---:R-:W-:-:S03]  /*2100*/  IADD3 R15, R12, R3, RZ ;  /* 0x000000030c0f7210 */ /* 0x004fc60007ffe0ff */
[----:B------:R-:W-:-:S04]  /*2110*/  IMAD.WIDE R12, R13, R20, c[0x0][0x1b0] ;  /* 0x00006c000d0c7625 */ /* 0x000fc800078e0214 */
[----:B------:R-:W-:Y:S01]  /*2120*/  IMAD.WIDE.U32 R14, R15, R20, c[0x0][0x1a8] ;  /* 0x00006a000f0e7625 */ /* 0x000fe200078e0014 */
[----:B------:R-:W-:Y:S05]  /*2130*/  @P2 BRA `(.L_x_15) ;  /* 0x0000017000002947 */ /* 0x000fea0003800000 */
[----:B------:R-:W-:Y:S01]  /*2140*/  IMAD R17, R37, c[0x0][0x10], R3 ;  /* 0x0000040025117a24 */ /* 0x000fe200078e0203 */
[----:B------:R-:W1:Y:S03]  /*2150*/  S2R R18, SR_LANEID ;  /* 0x0000000000127919 */ /* 0x000e660000000000 */
[----:B------:R-:W-:-:S05]  /*2160*/  IMAD.WIDE.U32 R16, R17, 0x8, R12 ;  /* 0x0000000811107825 */ /* 0x000fca00078e000c */
[----:B------:R2:W-:Y:S01]  /*2170*/  STG.E.64 [R16.64], R24 ;  /* 0x0000001810007986 */ /* 0x0005e2000c101b0e */
[----:B------:R-:W-:Y:S06]  /*2180*/  MEMBAR.ALL.GPU ;  /* 0x0000000000007992 */ /* 0x000fec000000a000 */
[----:B------:R-:W-:Y:S01]  /*2190*/  VOTEU.ANY UR4, UPT, PT ;  /* 0x0000000000047886 */ /* 0x000fe200038e0100 */
[----:B------:R-:W-:Y:S01]  /*21a0*/  LOP3.LUT P0, RZ, R34, 0x2, RZ, 0xc0, !PT ;  /* 0x0000000222ff7812 */ /* 0x000fe2000780c0ff */
[----:B------:R-:W-:Y:S01]  /*21b0*/  UFLO.U32 UR13, UR4 ;  /* 0x00000004000d72bd */ /* 0x000fe200080e0000 */
[----:B--2---:R-:W-:Y:S01]  /*21c0*/  MOV R16, 0x1 ;  /* 0x0000000100107802 */ /* 0x004fe20000000f00 */
[----:B------:R-:W-:Y:S01]  /*21d0*/  UPOPC UR4, UR4 ;  /* 0x00000004000472bf */ /* 0x000fe20008000000 */
[----:B------:R-:W-:Y:S01]  /*21e0*/  SEL R19, RZ, c[0x0][0xc], P0 ;  /* 0x00000300ff137a07 */ /* 0x000fe20000000000 */
[----:B------:R-:W-:-:S00]  /*21f0*/  ERRBAR ;  /* 0x00000000000079ab */ /* 0x000fc00000000000 */
[----:B------:R-:W-:Y:S02]  /*2200*/  SEL R16, R16, 0xffffffff, !P0 ;  /* 0xffffffff10107807 */ /* 0x000fe40004000000 */
[----:B-1----:R-:W-:-:S02]  /*2210*/  ISETP.EQ.U32.AND P4, PT, R18, UR13, PT ;  /* 0x0000000d12007c0c */ /* 0x002fc4000bf82070 */
[----:B------:R-:W-:Y:S01]  /*2220*/  ISETP.NE.AND P0, PT, R19, -0x1, PT ;  /* 0xffffffff1300780c */ /* 0x000fe20003f05270 */
[----:B------:R-:W-:-:S10]  /*2230*/  IMAD R17, R16, UR4, RZ ;  /* 0x0000000410117c24 */ /* 0x000fd4000f8e02ff */
[----:B------:R1:W-:Y:S02]  /*2240*/  @P4 RED.E.ADD.S32.STRONG.GPU [R14.64], R17 ;  /* 0x000000110e00498e */ /* 0x0003e4000c10e38e */
[----:B------:R-:W-:Y:S05]  /*2250*/  @!P0 BRA `(.L_x_15) ;  /* 0x0000005000008947 */ /* 0x000fea0003800000 */
.L_x_16:
[----:B------:R-:W2:Y:S01]  /*2260*/  LDG.E.STRONG.GPU R16, [R14.64] ;  /* 0x0000000e0e107981 */ /* 0x000ea2000c1ef900 */
[----:B------:R-:W-:Y:S01]  /*2270*/  YIELD ;  /* 0x0000000000007946 */ /* 0x000fe20003800000 */
[----:B--2---:R-:W-:Y:S01]  /*2280*/  ISETP.NE.AND P0, PT, R16, R19, PT ;  /* 0x000000131000720c */ /* 0x004fe20003f05270 */
[----:B------:R-:W-:-:S12]  /*2290*/  CCTL.IVALL ;  /* 0x00000000ff00798f */ /* 0x000fd80002000000 */
[----:B------:R-:W-:Y:S05]  /*22a0*/  @P0 BRA `(.L_x_16) ;  /* 0xffffffb000000947 */ /* 0x000fea000383ffff */
.L_x_15:
[----:B------:R-:W-:Y:S01]  /*22b0*/  ISETP.NE.AND P0, PT, RZ, c[0x0][0xc], PT ;  /* 0x00000300ff007a0c */ /* 0x000fe20003f05270 */
[----:B------:R-:W-:Y:S01]  /*22c0*/  WARPSYNC 0xffffffff ;  /* 0xffffffff00007948 */ /* 0x000fe20003800000 */
[----:B------:R-:W-:Y:S11]  /*22d0*/  BAR.SYNC.DEFER_BLOCKING 0x0 ;  /* 0x0000000000007b1d */ /* 0x000ff60000010000 */
[----:B------:R-:W-:Y:S05]  /*22e0*/  @!P0 BRA `(.L_x_14) ;  /* 0x0000100000008947 */ /* 0x000fea0003800000 */
[----:B------:R-:W-:Y:S01]  /*22f0*/  UIADD3 UR4, UR5, -0x1, URZ ;  /* 0xffffffff05047890 */ /* 0x000fe2000fffe03f */
[----:B------:R-:W-:-:S03]  /*2300*/  HFMA2.MMA R22, -RZ, RZ, 0, 0 ;  /* 0x00000000ff167435 */ /* 0x000fc600000001ff */
[----:B------:R-:W-:-:S06]  /*2310*/  UISETP.GE.U32.AND UP0, UPT, UR4, 0x3, UPT ;  /* 0x000000030400788c */ /* 0x000fcc000bf06070 */
[----:B------:R-:W-:-:S13]  /*2320*/  PLOP3.LUT P0, PT, PT, PT, UP0, 0x80, 0x0 ;  /* 0x000000000000781c */ /* 0x000fda0003f0f008 */
[----:B------:R-:W-:Y:S05]  /*2330*/  @!P0 BRA `(.L_x_17) ;  /* 0x00000de000008947 */ /* 0x000fea0003800000 */
[----:B------:R-:W-:Y:S01]  /*2340*/  ULOP3.LUT UR4, UR5, 0x3, URZ, 0xc0, !UPT ;  /* 0x0000000305047892 */ /* 0x000fe2000f8ec03f */
[----:B------:R-:W-:Y:S02]  /*2350*/  MOV R22, RZ ;  /* 0x000000ff00167202 */ /* 0x000fe40000000f00 */
[----:B------:R-:W-:Y:S02]  /*2360*/  ULDC UR5, c[0x0][0xc] ;  /* 0x0000030000057ab9 */ /* 0x000fe40000000800 */
[----:B------:R-:W-:-:S06]  /*2370*/  UIADD3 UR4, -UR4, UR5, URZ ;  /* 0x0000000504047290 */ /* 0x000fcc000fffe13f */
[----:B------:R-:W-:-:S13]  /*2380*/  ISETP.LT.AND P0, PT, RZ, UR4, PT ;  /* 0x00000004ff007c0c */ /* 0x000fda000bf01270 */
[----:B------:R-:W-:Y:S05]  /*2390*/  @!P0 BRA `(.L_x_18) ;  /* 0x00000b9000008947 */ /* 0x000fea0003800000 */
[----:B------:R-:W-:Y:S01]  /*23a0*/  UISETP.GT.AND UP0, UPT, UR4, 0xc, UPT ;  /* 0x0000000c0400788c */ /* 0x000fe2000bf04270 */
[----:B------:R-:W-:-:S05]  /*23b0*/  PLOP3.LUT P0, PT, PT, PT, PT, 0x80, 0x0 ;  /* 0x000000000000781c */ /* 0x000fca0003f0f070 */
[----:B------:R-:W-:-:S13]  /*23c0*/  PLOP3.LUT P4, PT, PT, PT, UP0, 0x80, 0x0 ;  /* 0x000000000000781c */ /* 0x000fda0003f8f008 */
[----:B------:R-:W-:Y:S05]  /*23d0*/  @!P4 BRA `(.L_x_19) ;  /* 0x000007500000c947 */ /* 0x000fea0003800000 */
[----:B------:R-:W-:Y:S02]  /*23e0*/  PLOP3.LUT P0, PT, PT, PT, PT, 0x8, 0x0 ;  /* 0x000000000000781c */ /* 0x000fe40003f0e170 */
.L_x_20:
[----:B------:R-:W-:-:S13]  /*23f0*/  ISETP.EQ.OR P6, PT, R22, R37, P2 ;  /* 0x000000251600720c */ /* 0x000fda00017c2670 */
[----:B-1----:R-:W-:-:S04]  /*2400*/  @!P6 IMAD R15, R22, c[0x0][0x10], R3 ;  /* 0x00000400160fea24 */ /* 0x002fc800078e0203 */
[----:B------:R-:W-:-:S06]  /*2410*/  @!P6 IMAD.WIDE.U32 R14, R15, 0x8, R12 ;  /* 0x000000080f0ee825 */ /* 0x000fcc00078e000c */
[----:B------:R-:W2:Y:S01]  /*2420*/  @!P6 LDG.E.64 R14, [R14.64] ;  /* 0x0000000e0e0ee981 */ /* 0x000ea2000c1e1b00 */
[C---:B------:R-:W-:Y:S02]  /*2430*/  IADD3 R16, R22.reuse, 0x1, RZ ;  /* 0x0000000116107810 */ /* 0x040fe40007ffe0ff */
[----:B------:R-:W-:Y:S02]  /*2440*/  IADD3 R20, R22, 0x2, RZ ;  /* 0x0000000216147810 */ /* 0x000fe40007ffe0ff */
[-C--:B------:R-:W-:Y:S02]  /*2450*/  ISETP.EQ.OR P4, PT, R16, R37.reuse, P2 ;  /* 0x000000251000720c */ /* 0x080fe40001782670 */
[----:B------:R-:W-:Y:S02]  /*2460*/  ISETP.EQ.OR P5, PT, R20, R37, P2 ;  /* 0x000000251400720c */ /* 0x000fe400017a2670 */
[----:B------:R-:W-:-:S09]  /*2470*/  IADD3 R18, R22, 0x3, RZ ;  /* 0x0000000316127810 */ /* 0x000fd20007ffe0ff */
[----:B------:R-:W-:-:S04]  /*2480*/  @!P4 IMAD R17, R16, c[0x0][0x10], R3 ;  /* 0x000004001011ca24 */ /* 0x000fc800078e0203 */
[----:B------:R-:W-:-:S06]  /*2490*/  @!P4 IMAD.WIDE.U32 R16, R17, 0x8, R12 ;  /* 0x000000081110c825 */ /* 0x000fcc00078e000c */
[----:B------:R-:W3:Y:S01]  /*24a0*/  @!P4 LDG.E.64 R16, [R16.64] ;  /* 0x0000000e1010c981 */ /* 0x000ee2000c1e1b00 */
[----:B0-2---:R-:W-:Y:S02]  /*24b0*/  @!P6 FADD.FTZ R24, R24, R14 ;  /* 0x0000000e1818e221 */ /* 0x005fe40000010000 */
[----:B------:R-:W-:Y:S01]  /*24c0*/  @!P6 FADD.FTZ R25, R25, R15 ;  /* 0x0000000f1919e221 */ /* 0x000fe20000010000 */
[----:B------:R-:W-:Y:S01]  /*24d0*/  ISETP.EQ.OR P6, PT, R18, R37, P2 ;  /* 0x000000251200720c */ /* 0x000fe200017c2670 */
[----:B------:R-:W-:-:S04]  /*24e0*/  @!P5 IMAD R15, R20, c[0x0][0x10], R3 ;  /* 0x00000400140fda24 */ /* 0x000fc800078e0203 */
[----:B------:R-:W-:-:S06]  /*24f0*/  @!P5 IMAD.WIDE.U32 R14, R15, 0x8, R12 ;  /* 0x000000080f0ed825 */ /* 0x000fcc00078e000c */
[----:B------:R-:W2:Y:S02]  /*2500*/  @!P5 LDG.E.64 R14, [R14.64] ;  /* 0x0000000e0e0ed981 */ /* 0x000ea4000c1e1b00 */
[----:B------:R-:W-:-:S04]  /*2510*/  @!P6 IMAD R19, R18, c[0x0][0x10], R3 ;  /* 0x000004001213ea24 */ /* 0x000fc800078e0203 */
[----:B------:R-:W-:-:S06]  /*2520*/  @!P6 IMAD.WIDE.U32 R18, R19, 0x8, R12 ;  /* 0x000000081312e825 */ /* 0x000fcc00078e000c */
[----:B------:R-:W4:Y:S01]  /*2530*/  @!P6 LDG.E.64 R18, [R18.64] ;  /* 0x0000000e1212e981 */ /* 0x000f22000c1e1b00 */
[----:B------:R-:W-:Y:S01]  /*2540*/  IADD3 R20, R22, 0x4, RZ ;  /* 0x0000000416147810 */ /* 0x000fe20007ffe0ff */
[----:B---3--:R-:W-:Y:S01]  /*2550*/  @!P4 FADD.FTZ R24, R24, R16 ;  /* 0x000000101818c221 */ /* 0x008fe20000010000 */
[----:B------:R-:W-:Y:S01]  /*2560*/  IADD3 R21, R22, 0x5, RZ ;  /* 0x0000000516157810 */ /* 0x000fe20007ffe0ff */
[----:B------:R-:W-:Y:S01]  /*2570*/  @!P4 FADD.FTZ R25, R25, R17 ;  /* 0x000000111919c221 */ /* 0x000fe20000010000 */
[----:B------:R-:W-:-:S13]  /*2580*/  ISETP.EQ.OR P4, PT, R20, R37, P2 ;  /* 0x000000251400720c */ /* 0x000fda0001782670 */
[----:B------:R-:W-:-:S04]  /*2590*/  @!P4 IMAD R17, R20, c[0x0][0x10], R3 ;  /* 0x000004001411ca24 */ /* 0x000fc800078e0203 */
[----:B------:R-:W-:-:S06]  /*25a0*/  @!P4 IMAD.WIDE.U32 R16, R17, 0x8, R12 ;  /* 0x000000081110c825 */ /* 0x000fcc00078e000c */
[----:B------:R-:W3:Y:S01]  /*25b0*/  @!P4 LDG.E.64 R16, [R16.64] ;  /* 0x0000000e1010c981 */ /* 0x000ee2000c1e1b00 */
[----:B--2---:R-:W-:Y:S02]  /*25c0*/  @!P5 FADD.FTZ R24, R24, R14 ;  /* 0x0000000e1818d221 */ /* 0x004fe40000010000 */
[----:B------:R-:W-:Y:S01]  /*25d0*/  @!P5 FADD.FTZ R25, R25, R15 ;  /* 0x0000000f1919d221 */ /* 0x000fe20000010000 */
[----:B------:R-:W-:Y:S01]  /*25e0*/  ISETP.EQ.OR P5, PT, R21, R37, P2 ;  /* 0x000000251500720c */ /* 0x000fe200017a2670 */
[----:B----4-:R-:W-:Y:S01]  /*25f0*/  @!P6 FADD.FTZ R24, R24, R18 ;  /* 0x000000121818e221 */ /* 0x010fe20000010000 */
[----:B------:R-:W-:Y:S01]  /*2600*/  IADD3 R18, R22, 0x6, RZ ;  /* 0x0000000616127810 */ /* 0x000fe20007ffe0ff */
[----:B------:R-:W-:-:S03]  /*2610*/  @!P6 FADD.FTZ R25, R25, R19 ;  /* 0x000000131919e221 */ /* 0x000fc60000010000 */
[----:B------:R-:W-:-:S07]  /*2620*/  ISETP.EQ.OR P6, PT, R18, R37, P2 ;  /* 0x000000251200720c */ /* 0x000fce00017c2670 */
[----:B------:R-:W-:-:S04]  /*2630*/  @!P5 IMAD R15, R21, c[0x0][0x10], R3 ;  /* 0x00000400150fda24 */ /* 0x000fc800078e0203 */
[----:B------:R-:W-:-:S06]  /*2640*/  @!P5 IMAD.WIDE.U32 R14, R15, 0x8, R12 ;  /* 0x000000080f0ed825 */ /* 0x000fcc00078e000c */
[----:B------:R-:W2:Y:S01]  /*2650*/  @!P5 LDG.E.64 R14, [R14.64] ;  /* 0x0000000e0e0ed981 */ /* 0x000ea2000c1e1b00 */
[----:B------:R-:W-:-:S04]  /*2660*/  @!P6 IMAD R19, R18, c[0x0][0x10], R3 ;  /* 0x000004001213ea24 */ /* 0x000fc800078e0203 */
[----:B------:R-:W-:-:S06]  /*2670*/  @!P6 IMAD.WIDE.U32 R18, R19, 0x8, R12 ;  /* 0x000000081312e825 */ /* 0x000fcc00078e000c */
[----:B------:R-:W4:Y:S01]  /*2680*/  @!P6 LDG.E.64 R18, [R18.64] ;  /* 0x0000000e1212e981 */ /* 0x000f22000c1e1b00 */
[----:B------:R-:W-:Y:S01]  /*2690*/  IADD3 R20, R22, 0x7, RZ ;  /* 0x0000000716147810 */ /* 0x000fe20007ffe0ff */
[----:B---3--:R-:W-:Y:S02]  /*26a0*/  @!P4 FADD.FTZ R24, R24, R16 ;  /* 0x000000101818c221 */ /* 0x008fe40000010000 */
[----:B------:R-:W-:Y:S01]  /*26b0*/  @!P4 FADD.FTZ R25, R25, R17 ;  /* 0x000000111919c221 */ /* 0x000fe20000010000 */
[----:B------:R-:W-:Y:S02]  /*26c0*/  ISETP.EQ.OR P4, PT, R20, R37, P2 ;  /* 0x000000251400720c */ /* 0x000fe40001782670 */
[----:B------:R-:W-:-:S11]  /*26d0*/  IADD3 R21, R22, 0x8, RZ ;  /* 0x0000000816157810 */ /* 0x000fd60007ffe0ff */
        /* <DEDUP_REMOVED lines=41> */
[C---:B------:R-:W-:Y:S02]  /*2970*/  IADD3 R23, R22.reuse, 0xe, RZ ;  /* 0x0000000e16177810 */ /* 0x040fe40007ffe0ff */
[----:B------:R-:W-:-:S09]  /*2980*/  IADD3 R20, R22, 0xf, RZ ;  /* 0x0000000f16147810 */ /* 0x000fd20007ffe0ff */
[----:B------:R-:W-:-:S04]  /*2990*/  @!P4 IMAD R17, R21, c[0x0][0x10], R3 ;  /* 0x000004001511ca24 */ /* 0x000fc800078e0203 */
[----:B------:R-:W-:-:S06]  /*29a0*/  @!P4 IMAD.WIDE.U32 R16, R17, 0x8, R12 ;  /* 0x000000081110c825 */ /* 0x000fcc00078e000c */
[----:B------:R-:W3:Y:S01]  /*29b0*/  @!P4 LDG.E.64 R16, [R16.64] ;  /* 0x0000000e1010c981 */ /* 0x000ee2000c1e1b00 */
[----:B--2---:R-:W-:Y:S02]  /*29c0*/  @!P5 FADD.FTZ R24, R24, R14 ;  /* 0x0000000e1818d221 */ /* 0x004fe40000010000 */
[----:B------:R-:W-:Y:S01]  /*29d0*/  @!P5 FADD.FTZ R25, R25, R15 ;  /* 0x0000000f1919d221 */ /* 0x000fe20000010000 */
[-C--:B------:R-:W-:Y:S01]  /*29e0*/  ISETP.EQ.OR P5, PT, R23, R37.reuse, P2 ;  /* 0x000000251700720c */ /* 0x080fe200017a2670 */
[----:B----4-:R-:W-:Y:S02]  /*29f0*/  @!P6 FADD.FTZ R24, R24, R18 ;  /* 0x000000121818e221 */ /* 0x010fe40000010000 */
[----:B------:R-:W-:Y:S01]  /*2a00*/  @!P6 FADD.FTZ R25, R25, R19 ;  /* 0x000000131919e221 */ /* 0x000fe20000010000 */
[----:B------:R-:W-:-:S09]  /*2a10*/  ISETP.EQ.OR P6, PT, R20, R37, P2 ;  /* 0x000000251400720c */ /* 0x000fd200017c2670 */
[----:B------:R-:W-:-:S04]  /*2a20*/  @!P5 IMAD R15, R23, c[0x0][0x10], R3 ;  /* 0x00000400170fda24 */ /* 0x000fc800078e0203 */
[----:B------:R-:W-:-:S06]  /*2a30*/  @!P5 IMAD.WIDE.U32 R14, R15, 0x8, R12 ;  /* 0x000000080f0ed825 */ /* 0x000fcc00078e000c */
[----:B------:R-:W2:Y:S01]  /*2a40*/  @!P5 LDG.E.64 R14, [R14.64] ;  /* 0x0000000e0e0ed981 */ /* 0x000ea2000c1e1b00 */
[----:B------:R-:W-:-:S04]  /*2a50*/  @!P6 IMAD R19, R20, c[0x0][0x10], R3 ;  /* 0x000004001413ea24 */ /* 0x000fc800078e0203 */
[----:B------:R-:W-:-:S06]  /*2a60*/  @!P6 IMAD.WIDE.U32 R18, R19, 0x8, R12 ;  /* 0x000000081312e825 */ /* 0x000fcc00078e000c */
[----:B------:R-:W4:Y:S01]  /*2a70*/  @!P6 LDG.E.64 R18, [R18.64] ;  /* 0x0000000e1212e981 */ /* 0x000f22000c1e1b00 */
[----:B------:R-:W-:-:S04]  /*2a80*/  UIADD3 UR4, UR4, -0x10, URZ ;  /* 0xfffffff004047890 */ /* 0x000fc8000fffe03f */
[----:B------:R-:W-:Y:S01]  /*2a90*/  UISETP.GT.AND UP0, UPT, UR4, 0xc, UPT ;  /* 0x0000000c0400788c */ /* 0x000fe2000bf04270 */
[----:B---3--:R-:W-:Y:S02]  /*2aa0*/  @!P4 FADD.FTZ R24, R24, R16 ;  /* 0x000000101818c221 */ /* 0x008fe40000010000 */
[----:B------:R-:W-:-:S03]  /*2ab0*/  @!P4 FADD.FTZ R25, R25, R17 ;  /* 0x000000111919c221 */ /* 0x000fc60000010000 */
[----:B------:R-:W-:Y:S02]  /*2ac0*/  PLOP3.LUT P4, PT, PT, PT, UP0, 0x80, 0x0 ;  /* 0x000000000000781c */ /* 0x000fe40003f8f008 */
[----:B------:R-:W-:Y:S01]  /*2ad0*/  IADD3 R22, R22, 0x10, RZ ;  /* 0x0000001016167810 */ /* 0x000fe20007ffe0ff */
[----:B--2---:R-:W-:Y:S02]  /*2ae0*/  @!P5 FADD.FTZ R24, R24, R14 ;  /* 0x0000000e1818d221 */ /* 0x004fe40000010000 */
[----:B------:R-:W-:Y:S02]  /*2af0*/  @!P5 FADD.FTZ R25, R25, R15 ;  /* 0x0000000f1919d221 */ /* 0x000fe40000010000 */
[----:B----4-:R-:W-:Y:S02]  /*2b00*/  @!P6 FADD.FTZ R24, R24, R18 ;  /* 0x000000121818e221 */ /* 0x010fe40000010000 */
[----:B------:R-:W-:-:S04]  /*2b10*/  @!P6 FADD.FTZ R25, R25, R19 ;  /* 0x000000131919e221 */ /* 0x000fc80000010000 */
[----:B------:R-:W-:Y:S05]  /*2b20*/  @P4 BRA `(.L_x_20) ;  /* 0xfffff8c000004947 */ /* 0x000fea000383ffff */
.L_x_19:
[----:B------:R-:W-:-:S06]  /*2b30*/  UISETP.GT.AND UP0, UPT, UR4, 0x4, UPT ;  /* 0x000000040400788c */ /* 0x000fcc000bf04270 */
[----:B------:R-:W-:-:S13]  /*2b40*/  PLOP3.LUT P4, PT, PT, PT, UP0, 0x80, 0x0 ;  /* 0x000000000000781c */ /* 0x000fda0003f8f008 */
[----:B------:R-:W-:Y:S05]  /*2b50*/  @!P4 BRA `(.L_x_21) ;  /* 0x000003b00000c947 */ /* 0x000fea0003800000 */
[C---:B------:R-:W-:Y:S02]  /*2b60*/  ISETP.EQ.OR P0, PT, R22.reuse, R37, P2 ;  /* 0x000000251600720c */ /* 0x040fe40001702670 */
[----:B------:R-:W-:-:S11]  /*2b70*/  IADD3 R16, R22, 0x1, RZ ;  /* 0x0000000116107810 */ /* 0x000fd60007ffe0ff */
[----:B-1----:R-:W-:-:S04]  /*2b80*/  @!P0 IMAD R15, R22, c[0x0][0x10], R3 ;  /* 0x00000400160f8a24 */ /* 0x002fc800078e0203 */
[----:B------:R-:W-:-:S06]  /*2b90*/  @!P0 IMAD.WIDE.U32 R14, R15, 0x8, R12 ;  /* 0x000000080f0e8825 */ /* 0x000fcc00078e000c */
[----:B------:R-:W2:Y:S01]  /*2ba0*/  @!P0 LDG.E.64 R14, [R14.64] ;  /* 0x0000000e0e0e8981 */ /* 0x000ea2000c1e1b00 */
[-C--:B------:R-:W-:Y:S02]  /*2bb0*/  ISETP.EQ.OR P5, PT, R16, R37.reuse, P2 ;  /* 0x000000251000720c */ /* 0x080fe400017a2670 */
[C---:B------:R-:W-:Y:S02]  /*2bc0*/  IADD3 R18, R22.reuse, 0x2, RZ ;  /* 0x0000000216127810 */ /* 0x040fe40007ffe0ff */
[----:B------:R-:W-:Y:S02]  /*2bd0*/  IADD3 R20, R22, 0x3, RZ ;  /* 0x0000000316147810 */ /* 0x000fe40007ffe0ff */
[-C--:B------:R-:W-:Y:S02]  /*2be0*/  ISETP.EQ.OR P6, PT, R18, R37.reuse, P2 ;  /* 0x000000251200720c */ /* 0x080fe400017c2670 */
[----:B------:R-:W-:-:S05]  /*2bf0*/  ISETP.EQ.OR P4, PT, R20, R37, P2 ;  /* 0x000000251400720c */ /* 0x000fca0001782670 */
[----:B------:R-:W-:-:S04]  /*2c00*/  @!P5 IMAD R17, R16, c[0x0][0x10], R3 ;  /* 0x000004001011da24 */ /* 0x000fc800078e0203 */
[----:B------:R-:W-:-:S04]  /*2c10*/  @!P5 IMAD.WIDE.U32 R16, R17, 0x8, R12 ;  /* 0x000000081110d825 */ /* 0x000fc800078e000c */
[----:B------:R-:W-:Y:S02]  /*2c20*/  @!P6 IMAD R19, R18, c[0x0][0x10], R3 ;  /* 0x000004001213ea24 */ /* 0x000fe400078e0203 */
[----:B------:R-:W3:Y:S01]  /*2c30*/  @!P5 LDG.E.64 R16, [R16.64] ;  /* 0x0000000e1010d981 */ /* 0x000ee2000c1e1b00 */
[----:B------:R-:W-:Y:S01]  /*2c40*/  IADD3 R22, R22, 0x4, RZ ;  /* 0x0000000416167810 */ /* 0x000fe20007ffe0ff */
[----:B------:R-:W-:-:S06]  /*2c50*/  @!P6 IMAD.WIDE.U32 R18, R19, 0x8, R12 ;  /* 0x000000081312e825 */ /* 0x000fcc00078e000c */
[----:B------:R-:W4:Y:S01]  /*2c60*/  @!P6 LDG.E.64 R18, [R18.64] ;  /* 0x0000000e1212e981 */ /* 0x000f22000c1e1b00 */
[----:B0-2---:R-:W-:Y:S02]  /*2c70*/  @!P0 FADD.FTZ R25, R25, R15 ;  /* 0x0000000f19198221 */ /* 0x005fe40000010000 */
[----:B------:R-:W-:Y:S02]  /*2c80*/  @!P4 IMAD R15, R20, c[0x0][0x10], R3 ;  /* 0x00000400140fca24 */ /* 0x000fe400078e0203 */
[----:B------:R-:W-:Y:S01]  /*2c90*/  @!P0 FADD.FTZ R24, R24, R14 ;  /* 0x0000000e18188221 */ /* 0x000fe20000010000 */
[----:B------:R-:W-:Y:S01]  /*2ca0*/  ISETP.EQ.OR P0, PT, R22, R37, P2 ;  /* 0x000000251600720c */ /* 0x000fe20001702670 */
[----:B------:R-:W-:-:S06]  /*2cb0*/  @!P4 IMAD.WIDE.U32 R14, R15, 0x8, R12 ;  /* 0x000000080f0ec825 */ /* 0x000fcc00078e000c */
[----:B------:R-:W2:Y:S01]  /*2cc0*/  @!P4 LDG.E.64 R14, [R14.64] ;  /* 0x0000000e0e0ec981 */ /* 0x000ea2000c1e1b00 */
[----:B---3--:R-:W-:Y:S01]  /*2cd0*/  @!P5 FADD.FTZ R24, R24, R16 ;  /* 0x000000101818d221 */ /* 0x008fe20000010000 */
[----:B------:R-:W-:Y:S01]  /*2ce0*/  IADD3 R16, R22, 0x1, RZ ;  /* 0x0000000116107810 */ /* 0x000fe20007ffe0ff */
[----:B------:R-:W-:Y:S02]  /*2cf0*/  @!P5 FADD.FTZ R25, R25, R17 ;  /* 0x000000111919d221 */ /* 0x000fe40000010000 */
[----:B----4-:R-:W-:Y:S01]  /*2d00*/  @!P6 FADD.FTZ R24, R24, R18 ;  /* 0x000000121818e221 */ /* 0x010fe20000010000 */
[----:B------:R-:W-:Y:S01]  /*2d10*/  ISETP.EQ.OR P5, PT, R16, R37, P2 ;  /* 0x000000251000720c */ /* 0x000fe200017a2670 */
[----:B------:R-:W-:Y:S01]  /*2d20*/  @!P6 FADD.FTZ R25, R25, R19 ;  /* 0x000000131919e221 */ /* 0x000fe20000010000 */
[C---:B------:R-:W-:Y:S01]  /*2d30*/  IADD3 R18, R22.reuse, 0x3, RZ ;  /* 0x0000000316127810 */ /* 0x040fe20007ffe0ff */
[----:B------:R-:W-:-:S04]  /*2d40*/  @!P0 IMAD R21, R22, c[0x0][0x10], R3 ;  /* 0x0000040016158a24 */ /* 0x000fc800078e0203 */
[----:B------:R-:W-:-:S06]  /*2d50*/  @!P0 IMAD.WIDE.U32 R20, R21, 0x8, R12 ;  /* 0x0000000815148825 */ /* 0x000fcc00078e000c */
[----:B------:R-:W-:Y:S01]  /*2d60*/  @!P5 IMAD R17, R16, c[0x0][0x10], R3 ;  /* 0x000004001011da24 */ /* 0x000fe200078e0203 */
[----:B------:R-:W3:Y:S03]  /*2d70*/  @!P0 LDG.E.64 R20, [R20.64] ;  /* 0x0000000e14148981 */ /* 0x000ee6000c1e1b00 */
[----:B------:R-:W-:-:S06]  /*2d80*/  @!P5 IMAD.WIDE.U32 R16, R17, 0x8, R12 ;  /* 0x000000081110d825 */ /* 0x000fcc00078e000c */
[----:B------:R-:W4:Y:S01]  /*2d90*/  @!P5 LDG.E.64 R16, [R16.64] ;  /* 0x0000000e1010d981 */ /* 0x000f22000c1e1b00 */
[----:B--2---:R-:W-:Y:S01]  /*2da0*/  @!P4 FADD.FTZ R24, R24, R14 ;  /* 0x0000000e1818c221 */ /* 0x004fe20000010000 */
[----:B------:R-:W-:Y:S01]  /*2db0*/  IADD3 R14, R22, 0x2, RZ ;  /* 0x00000002160e7810 */ /* 0x000fe20007ffe0ff */
[----:B------:R-:W-:-:S03]  /*2dc0*/  @!P4 FADD.FTZ R25, R25, R15 ;  /* 0x0000000f1919c221 */ /* 0x000fc60000010000 */
[-C--:B------:R-:W-:Y:S02]  /*2dd0*/  ISETP.EQ.OR P6, PT, R14, R37.reuse, P2 ;  /* 0x000000250e00720c */ /* 0x080fe400017c2670 */
[----:B------:R-:W-:-:S11]  /*2de0*/  ISETP.EQ.OR P4, PT, R18, R37, P2 ;  /* 0x000000251200720c */ /* 0x000fd60001782670 */
[--C-:B------:R-:W-:Y:S02]  /*2df0*/  @!P6 IMAD R15, R14, c[0x0][0x10], R3.reuse ;  /* 0x000004000e0fea24 */ /* 0x100fe400078e0203 */
[----:B------:R-:W-:Y:S02]  /*2e00*/  @!P4 IMAD R19, R18, c[0x0][0x10], R3 ;  /* 0x000004001213ca24 */ /* 0x000fe400078e0203 */
[----:B------:R-:W-:-:S04]  /*2e10*/  @!P6 IMAD.WIDE.U32 R14, R15, 0x8, R12 ;  /* 0x000000080f0ee825 */ /* 0x000fc800078e000c */
[----:B------:R-:W-:Y:S02]  /*2e20*/  @!P4 IMAD.WIDE.U32 R18, R19, 0x8, R12 ;  /* 0x000000081312c825 */ /* 0x000fe400078e000c */
[----:B------:R-:W2:Y:S04]  /*2e30*/  @!P6 LDG.E.64 R14, [R14.64] ;  /* 0x0000000e0e0ee981 */ /* 0x000ea8000c1e1b00 */
[----:B------:R-:W5:Y:S01]  /*2e40*/  @!P4 LDG.E.64 R18, [R18.64] ;  /* 0x0000000e1212c981 */ /* 0x000f62000c1e1b00 */
[----:B---3--:R-:W-:Y:S02]  /*2e50*/  @!P0 FADD.FTZ R24, R24, R20 ;  /* 0x0000001418188221 */ /* 0x008fe40000010000 */
[----:B------:R-:W-:Y:S02]  /*2e60*/  @!P0 FADD.FTZ R25, R25, R21 ;  /* 0x0000001519198221 */ /* 0x000fe40000010000 */
[----:B----4-:R-:W-:-:S02]  /*2e70*/  @!P5 FADD.FTZ R24, R24, R16 ;  /* 0x000000101818d221 */ /* 0x010fc40000010000 */
[----:B------:R-:W-:Y:S01]  /*2e80*/  @!P5 FADD.FTZ R25, R25, R17 ;  /* 0x000000111919d221 */ /* 0x000fe20000010000 */
[----:B------:R-:W-:Y:S01]  /*2e90*/  UIADD3 UR4, UR4, -0x4, URZ ;  /* 0xfffffffc04047890 */ /* 0x000fe2000fffe03f */
[----:B------:R-:W-:Y:S02]  /*2ea0*/  PLOP3.LUT P0, PT, PT, PT, PT, 0x8, 0x0 ;  /* 0x000000000000781c */ /* 0x000fe40003f0e170 */
[----:B------:R-:W-:Y:S01]  /*2eb0*/  IADD3 R22, R22, 0x4, RZ ;  /* 0x0000000416167810 */ /* 0x000fe20007ffe0ff */
[----:B------:R-:W-:Y:S01]  /*2ec0*/  UIADD3 UR4, UR4, -0x4, URZ ;  /* 0xfffffffc04047890 */ /* 0x000fe2000fffe03f */
[----:B--2---:R-:W-:Y:S02]  /*2ed0*/  @!P6 FADD.FTZ R24, R24, R14 ;  /* 0x0000000e1818e221 */ /* 0x004fe40000010000 */
[----:B------:R-:W-:Y:S02]  /*2ee0*/  @!P6 FADD.FTZ R25, R25, R15 ;  /* 0x0000000f1919e221 */ /* 0x000fe40000010000 */
[----:B-----5:R-:W-:-:S02]  /*2ef0*/  @!P4 FADD.FTZ R24, R24, R18 ;  /* 0x000000121818c221 */ /* 0x020fc40000010000 */
[----:B------:R-:W-:Y:S02]  /*2f00*/  @!P4 FADD.FTZ R25, R25, R19 ;  /* 0x000000131919c221 */ /* 0x000fe40000010000 */
.L_x_21:
[----:B------:R-:W-:-:S13]  /*2f10*/  ISETP.NE.OR P0, PT, RZ, UR4, P0 ;  /* 0x00000004ff007c0c */ /* 0x000fda0008705670 */
[----:B------:R-:W-:Y:S05]  /*2f20*/  @!P0 BRA `(.L_x_17) ;  /* 0x000001f000008947 */ /* 0x000fea0003800000 */
.L_x_18:
[CC--:B------:R-:W-:Y:S02]  /*2f30*/  ISETP.EQ.OR P5, PT, R22.reuse, R37.reuse, P2 ;  /* 0x000000251600720c */ /* 0x0c0fe400017a2670 */
[C---:B------:R-:W-:Y:S02]  /*2f40*/  IADD3 R16, R22.reuse, 0x1, RZ ;  /* 0x0000000116107810 */ /* 0x040fe40007ffe0ff */
[----:B-1----:R-:W-:Y:S02]  /*2f50*/  IADD3 R17, R22, 0x2, RZ ;  /* 0x0000000216117810 */ /* 0x002fe40007ffe0ff */
[-C--:B------:R-:W-:Y:S02]  /*2f60*/  ISETP.EQ.OR P6, PT, R16, R37.reuse, P2 ;  /* 0x000000251000720c */ /* 0x080fe400017c2670 */
[----:B------:R-:W-:Y:S02]  /*2f70*/  ISETP.EQ.OR P4, PT, R17, R37, P2 ;  /* 0x000000251100720c */ /* 0x000fe40001782670 */
[----:B------:R-:W-:-:S03]  /*2f80*/  IADD3 R20, R22, 0x3, RZ ;  /* 0x0000000316147810 */ /* 0x000fc60007ffe0ff */
[----:B------:R-:W-:Y:S01]  /*2f90*/  @!P5 IMAD R15, R22, c[0x0][0x10], R3 ;  /* 0x00000400160fda24 */ /* 0x000fe200078e0203 */
[----:B------:R-:W-:-:S03]  /*2fa0*/  ISETP.EQ.OR P0, PT, R20, R37, P2 ;  /* 0x000000251400720c */ /* 0x000fc60001702670 */
[----:B------:R-:W-:-:S04]  /*2fb0*/  @!P5 IMAD.WIDE.U32 R14, R15, 0x8, R12 ;  /* 0x000000080f0ed825 */ /* 0x000fc800078e000c */
[--C-:B------:R-:W-:Y:S02]  /*2fc0*/  @!P6 IMAD R19, R16, c[0x0][0x10], R3.reuse ;  /* 0x000004001013ea24 */ /* 0x100fe400078e0203 */
[----:B------:R-:W2:Y:S01]  /*2fd0*/  @!P5 LDG.E.64 R14, [R14.64] ;  /* 0x0000000e0e0ed981 */ /* 0x000ea2000c1e1b00 */
[----:B------:R-:W-:Y:S02]  /*2fe0*/  @!P4 IMAD R17, R17, c[0x0][0x10], R3 ;  /* 0x000004001111ca24 */ /* 0x000fe400078e0203 */
[----:B------:R-:W-:-:S04]  /*2ff0*/  @!P6 IMAD.WIDE.U32 R18, R19, 0x8, R12 ;  /* 0x000000081312e825 */ /* 0x000fc800078e000c */
[----:B------:R-:W-:Y:S02]  /*3000*/  @!P4 IMAD.WIDE.U32 R16, R17, 0x8, R12 ;  /* 0x000000081110c825 */ /* 0x000fe400078e000c */
[----:B------:R-:W3:Y:S02]  /*3010*/  @!P6 LDG.E.64 R18, [R18.64] ;  /* 0x0000000e1212e981 */ /* 0x000ee4000c1e1b00 */
[----:B------:R-:W-:Y:S02]  /*3020*/  @!P0 IMAD R21, R20, c[0x0][0x10], R3 ;  /* 0x0000040014158a24 */ /* 0x000fe400078e0203 */
[----:B------:R-:W4:Y:S02]  /*3030*/  @!P4 LDG.E.64 R16, [R16.64] ;  /* 0x0000000e1010c981 */ /* 0x000f24000c1e1b00 */
[----:B------:R-:W-:-:S06]  /*3040*/  @!P0 IMAD.WIDE.U32 R20, R21, 0x8, R12 ;  /* 0x0000000815148825 */ /* 0x000fcc00078e000c */
[----:B------:R-:W5:Y:S01]  /*3050*/  @!P0 LDG.E.64 R20, [R20.64] ;  /* 0x0000000e14148981 */ /* 0x000f62000c1e1b00 */
[----:B------:R-:W-:Y:S01]  /*3060*/  UIADD3 UR4, UR4, -0x4, URZ ;  /* 0xfffffffc04047890 */ /* 0x000fe2000fffe03f */
[----:B------:R-:W-:Y:S01]  /*3070*/  IADD3 R22, R22, 0x4, RZ ;  /* 0x0000000416167810 */ /* 0x000fe20007ffe0ff */
[----:B0-2---:R-:W-:Y:S02]  /*3080*/  @!P5 FADD.FTZ R24, R24, R14 ;  /* 0x0000000e1818d221 */ /* 0x005fe40000010000 */
[----:B------:R-:W-:Y:S02]  /*3090*/  @!P5 FADD.FTZ R25, R25, R15 ;  /* 0x0000000f1919d221 */ /* 0x000fe40000010000 */
[----:B------:R-:W-:Y:S01]  /*30a0*/  ISETP.NE.AND P5, PT, RZ, UR4, PT ;  /* 0x00000004ff007c0c */ /* 0x000fe2000bfa5270 */
[----:B---3--:R-:W-:Y:S02]  /*30b0*/  @!P6 FADD.FTZ R24, R24, R18 ;  /* 0x000000121818e221 */ /* 0x008fe40000010000 */
[----:B------:R-:W-:-:S02]  /*30c0*/  @!P6 FADD.FTZ R25, R25, R19 ;  /* 0x000000131919e221 */ /* 0x000fc40000010000 */
[----:B----4-:R-:W-:Y:S02]  /*30d0*/  @!P4 FADD.FTZ R24, R24, R16 ;  /* 0x000000101818c221 */ /* 0x010fe40000010000 */
[----:B------:R-:W-:Y:S02]  /*30e0*/  @!P4 FADD.FTZ R25, R25, R17 ;  /* 0x000000111919c221 */ /* 0x000fe40000010000 */
[----:B-----5:R-:W-:Y:S02]  /*30f0*/  @!P0 FADD.FTZ R24, R24, R20 ;  /* 0x0000001418188221 */ /* 0x020fe40000010000 */
[----:B------:R-:W-:Y:S02]  /*3100*/  @!P0 FADD.FTZ R25, R25, R21 ;  /* 0x0000001519198221 */ /* 0x000fe40000010000 */
[----:B------:R-:W-:Y:S05]  /*3110*/  @P5 BRA `(.L_x_18) ;  /* 0xfffffe1000005947 */ /* 0x000fea000383ffff */
.L_x_17:
[----:B------:R-:W-:-:S04]  /*3120*/  MOV R16, c[0x0][0xc] ;  /* 0x0000030000107a02 */ /* 0x000fc80000000f00 */
[----:B------:R-:W-:-:S13]  /*3130*/  LOP3.LUT P0, R16, R16, 0x3, RZ, 0xc0, !PT ;  /* 0x0000000310107812 */ /* 0x000fda000780c0ff */
[----:B------:R-:W-:Y:S05]  /*3140*/  @!P0 BRA `(.L_x_14) ;  /* 0x000001a000008947 */ /* 0x000fea0003800000 */
[----:B------:R-:W-:Y:S01]  /*3150*/  ISETP.EQ.OR P0, PT, R22, R37, P2 ;  /* 0x000000251600720c */ /* 0x000fe20001702670 */
[----:B------:R-:W-:Y:S01]  /*3160*/  BSSY B0, `(.L_x_22) ;  /* 0x0000008000007945 */ /* 0x000fe20003800000 */
[----:B------:R-:W-:-:S11]  /*3170*/  ISETP.NE.AND P4, PT, R16, 0x1, PT ;  /* 0x000000011000780c */ /* 0x000fd60003f85270 */
[----:B------:R-:W-:Y:S05]  /*3180*/  @P0 BRA `(.L_x_23) ;  /* 0x0000005000000947 */ /* 0x000fea0003800000 */
[----:B-1----:R-:W-:-:S04]  /*3190*/  IMAD R15, R22, c[0x0][0x10], R3 ;  /* 0x00000400160f7a24 */ /* 0x002fc800078e0203 */
[----:B------:R-:W-:-:S06]  /*31a0*/  IMAD.WIDE.U32 R14, R15, 0x8, R12 ;  /* 0x000000080f0e7825 */ /* 0x000fcc00078e000c */
[----:B------:R-:W2:Y:S02]  /*31b0*/  LDG.E.64 R14, [R14.64] ;  /* 0x0000000e0e0e7981 */ /* 0x000ea4000c1e1b00 */
[----:B0-2---:R-:W-:Y:S02]  /*31c0*/  FADD.FTZ R24, R24, R14 ;  /* 0x0000000e18187221 */ /* 0x005fe40000010000 */
[----:B------:R-:W-:Y:S02]  /*31d0*/  FADD.FTZ R25, R25, R15 ;  /* 0x0000000f19197221 */ /* 0x000fe40000010000 */
.L_x_23:
[----:B------:R-:W-:Y:S05]  /*31e0*/  BSYNC B0 ;  /* 0x0000000000007941 */ /* 0x000fea0003800000 */
.L_x_22:
[----:B------:R-:W-:Y:S05]  /*31f0*/  @!P4 BRA `(.L_x_14) ;  /* 0x000000f00000c947 */ /* 0x000fea0003800000 */
[C---:B-1----:R-:W-:Y:S02]  /*3200*/  IADD3 R14, R22.reuse, 0x2, RZ ;  /* 0x00000002160e7810 */ /* 0x042fe40007ffe0ff */
[----:B------:R-:W-:Y:S02]  /*3210*/  IADD3 R22, R22, 0x1, RZ ;  /* 0x0000000116167810 */ /* 0x000fe40007ffe0ff */
[-C--:B------:R-:W-:Y:S02]  /*3220*/  ISETP.EQ.OR P0, PT, R14, R37.reuse, P2 ;  /* 0x000000250e00720c */ /* 0x080fe40001702670 */
[----:B------:R-:W-:-:S02]  /*3230*/  ISETP.EQ.OR P4, PT, R22, R37, P2 ;  /* 0x000000251600720c */ /* 0x000fc40001782670 */
[----:B------:R-:W-:-:S11]  /*3240*/  ISETP.EQ.OR P0, PT, R16, 0x2, P0 ;  /* 0x000000021000780c */ /* 0x000fd60000702670 */
[--C-:B------:R-:W-:Y:S02]  /*3250*/  @!P4 IMAD R15, R22, c[0x0][0x10], R3.reuse ;  /* 0x00000400160fca24 */ /* 0x100fe400078e0203 */
[----:B------:R-:W-:Y:S02]  /*3260*/  @!P0 IMAD R3, R14, c[0x0][0x10], R3 ;  /* 0x000004000e038a24 */ /* 0x000fe400078e0203 */
[----:B------:R-:W-:-:S04]  /*3270*/  @!P4 IMAD.WIDE.U32 R14, R15, 0x8, R12 ;  /* 0x000000080f0ec825 */ /* 0x000fc800078e000c */
[----:B------:R-:W-:Y:S02]  /*3280*/  @!P0 IMAD.WIDE.U32 R12, R3, 0x8, R12 ;  /* 0x00000008030c8825 */ /* 0x000fe400078e000c */
[----:B------:R-:W2:Y:S04]  /*3290*/  @!P4 LDG.E.64 R14, [R14.64] ;  /* 0x0000000e0e0ec981 */ /* 0x000ea8000c1e1b00 */
[----:B------:R-:W3:Y:S01]  /*32a0*/  @!P0 LDG.E.64 R12, [R12.64] ;  /* 0x0000000e0c0c8981 */ /* 0x000ee2000c1e1b00 */
[----:B0-2---:R-:W-:Y:S02]  /*32b0*/  @!P4 FADD.FTZ R24, R24, R14 ;  /* 0x0000000e1818c221 */ /* 0x005fe40000010000 */
[----:B------:R-:W-:Y:S02]  /*32c0*/  @!P4 FADD.FTZ R25, R25, R15 ;  /* 0x0000000f1919c221 */ /* 0x000fe40000010000 */
[----:B---3--:R-:W-:-:S02]  /*32d0*/  @!P0 FADD.FTZ R24, R24, R12 ;  /* 0x0000000c18188221 */ /* 0x008fc40000010000 */
[----:B------:R-:W-:-:S05]  /*32e0*/  @!P0 FADD.FTZ R25, R25, R13 ;  /* 0x0000000d19198221 */ /* 0x000fca0000010000 */
.L_x_14:
[----:B------:R-:W-:Y:S04]  /*32f0*/  @!P2 STS.64 [0xc0], R24 ;  /* 0x0000c018ff00a388 */ /* 0x000fe80000000a00 */
[----:B------:R-:W-:Y:S01]  /*3300*/  BAR.SYNC.DEFER_BLOCKING 0x0 ;  /* 0x0000000000007b1d */ /* 0x000fe20000010000 */
[----:B------:R-:W-:Y:S02]  /*3310*/  ISETP.GE.U32.AND P0, PT, R40, c[0x0][0x1e0], PT ;  /* 0x0000780028007a0c */ /* 0x000fe40003f06070 */
[----:B------:R-:W-:Y:S02]  /*3320*/  ISETP.GE.U32.AND P2, PT, R39, c[0x0][0x1e0], PT ;  /* 0x0000780027007a0c */ /* 0x000fe40003f46070 */
[--C-:B-1----:R-:W-:Y:S02]  /*3330*/  PRMT R17, RZ, 0x5410, R33.reuse ;  /* 0x00005410ff117816 */ /* 0x102fe40000000021 */
[----:B------:R-:W-:Y:S01]  /*3340*/  PRMT R18, RZ, 0x7610, R33 ;  /* 0x00007610ff127816 */ /* 0x000fe20000000021 */
[----:B------:R-:W1:Y:S02]  /*3350*/  LDS.64 R12, [0xc0] ;  /* 0x0000c000ff0c7984 */ /* 0x000e640000000a00 */
[----:B-1----:R-:W-:Y:S01]  /*3360*/  FMUL.FTZ R3, R12, c[0x0][0x20c] ;  /* 0x000083000c037a20 */ /* 0x002fe20000410000 */
[--C-:B------:R-:W-:Y:S01]  /*3370*/  PRMT R12, RZ, 0x5410, R28.reuse ;  /* 0x00005410ff0c7816 */ /* 0x100fe2000000001c */
[----:B------:R-:W-:Y:S01]  /*3380*/  FMUL.FTZ R16, R13, c[0x0][0x20c] ;  /* 0x000083000d107a20 */ /* 0x000fe20000410000 */
[----:B------:R-:W-:-:S03]  /*3390*/  PRMT R28, RZ, 0x7610, R28 ;  /* 0x00007610ff1c7816 */ /* 0x000fc6000000001c */
[----:B------:R-:W-:Y:S02]  /*33a0*/  FADD.FTZ R12, R12, -UR17 ;  /* 0x800000110c0c7e21 */ /* 0x000fe40008010000 */
[----:B------:R-:W-:Y:S02]  /*33b0*/  FADD.FTZ R28, R28, -UR17 ;  /* 0x800000111c1c7e21 */ /* 0x000fe40008010000 */
[----:B------:R-:W-:Y:S02]  /*33c0*/  FMUL.FTZ R13, R12, UR8 ;  /* 0x000000080c0d7c20 */ /* 0x000fe40008410000 */
[----:B------:R-:W-:Y:S01]  /*33d0*/  FMUL.FTZ R12, R28, UR8 ;  /* 0x000000081c0c7c20 */ /* 0x000fe20008410000 */
[----:B------:R-:W-:Y:S05]  /*33e0*/  @!P3 BRA `(.L_x_24) ;  /* 0x000001200000b947 */ /* 0x000fea0003800000 */
[----:B------:R-:W-:Y:S02]  /*33f0*/  FFMA.FTZ R15, R13, R8, R10 ;  /* 0x000000080d0f7223 */ /* 0x000fe4000001000a */
[----:B------:R-:W-:Y:S02]  /*3400*/  FFMA.FTZ R14, R12, R9, R11 ;  /* 0x000000090c0e7223 */ /* 0x000fe4000001000b */
[----:B------:R-:W-:-:S02]  /*3410*/  FMUL.FTZ R19, R15, -1.4426950216293334961 ;  /* 0xbfb8aa3b0f137820 */ /* 0x000fc40000410000 */
[----:B------:R-:W-:-:S04]  /*3420*/  FMUL.FTZ R21, R14, -1.4426950216293334961 ;  /* 0xbfb8aa3b0e157820 */ /* 0x000fc80000410000 */
[----:B------:R-:W1:Y:S08]  /*3430*/  MUFU.EX2 R19, R19 ;  /* 0x0000001300137308 */ /* 0x000e700000000800 */
[----:B------:R-:W2:Y:S01]  /*3440*/  MUFU.EX2 R21, R21 ;  /* 0x0000001500157308 */ /* 0x000ea20000000800 */
[----:B-1----:R-:W-:-:S07]  /*3450*/  FADD.FTZ R20, R19, 1 ;  /* 0x3f80000013147421 */ /* 0x002fce0000010000 */
[----:B------:R-:W1:Y:S01]  /*3460*/  MUFU.RCP R20, R20 ;  /* 0x0000001400147308 */ /* 0x000e620000001000 */
[----:B--2---:R-:W-:-:S07]  /*3470*/  FADD.FTZ R22, R21, 1 ;  /* 0x3f80000015167421 */ /* 0x004fce0000010000 */
[----:B------:R-:W2:Y:S01]  /*3480*/  MUFU.RCP R23, R22 ;  /* 0x0000001600177308 */ /* 0x000ea20000001000 */
[----:B01----:R-:W-:Y:S02]  /*3490*/  FADD.FTZ R24, -R20, 1 ;  /* 0x3f80000014187421 */ /* 0x003fe40000010100 */
[----:B------:R-:W-:Y:S02]  /*34a0*/  FMUL.FTZ R17, R17, R20 ;  /* 0x0000001411117220 */ /* 0x000fe40000410000 */
[----:B------:R-:W-:Y:S02]  /*34b0*/  FFMA.FTZ R24, R15, R24, 1 ;  /* 0x3f8000000f187423 */ /* 0x000fe40000010018 */
[----:B--2---:R-:W-:Y:S02]  /*34c0*/  FADD.FTZ R25, -R23, 1 ;  /* 0x3f80000017197421 */ /* 0x004fe40000010100 */
[----:B------:R-:W-:Y:S02]  /*34d0*/  FMUL.FTZ R18, R18, R23 ;  /* 0x0000001712127220 */ /* 0x000fe40000410000 */
[----:B------:R-:W-:-:S02]  /*34e0*/  FFMA.FTZ R25, R14, R25, 1 ;  /* 0x3f8000000e197423 */ /* 0x000fc40000010019 */
[----:B------:R-:W-:Y:S02]  /*34f0*/  FMUL.FTZ R17, R17, R24 ;  /* 0x0000001811117220 */ /* 0x000fe40000410000 */
[----:B------:R-:W-:Y:S02]  /*3500*/  FMUL.FTZ R18, R18, R25 ;  /* 0x0000001912127220 */ /* 0x000fe40000410000 */
.L_x_24:
[----:B------:R-:W-:Y:S01]  /*3510*/  BSSY B0, `(.L_x_25) ;  /* 0x0000012000007945 */ /* 0x000fe20003800000 */
[----:B------:R-:W-:Y:S05]  /*3520*/  @!P1 BRA `(.L_x_26) ;  /* 0x0000010000009947 */ /* 0x000fea0003800000 */
[C-C-:B------:R-:W-:Y:S02]  /*3530*/  FFMA.FTZ R13, R3.reuse, R13, R16.reuse ;  /* 0x0000000d030d7223 */ /* 0x140fe40000010010 */
[----:B------:R-:W-:Y:S02]  /*3540*/  FFMA.FTZ R12, R3, R12, R16 ;  /* 0x0000000c030c7223 */ /* 0x000fe40000010010 */
[----:B------:R-:W-:Y:S01]  /*3550*/  FFMA.FTZ R17, R17, R8, -R13 ;  /* 0x0000000811117223 */ /* 0x000fe2000001080d */
[----:B------:R-:W-:Y:S01]  /*3560*/  MOV R13, R7 ;  /* 0x00000007000d7202 */ /* 0x000fe20000000f00 */
[----:B------:R-:W-:Y:S01]  /*3570*/  FFMA.FTZ R14, R18, R9, -R12 ;  /* 0x00000009120e7223 */ /* 0x000fe2000001080c */
[----:B------:R-:W-:Y:S01]  /*3580*/  MOV R12, R4 ;  /* 0x00000004000c7202 */ /* 0x000fe20000000f00 */
[----:B------:R-:W-:-:S02]  /*3590*/  IMAD R15, R45, c[0x0][0x1d8], RZ ;  /* 0x000076002d0f7a24 */ /* 0x000fc400078e02ff */
[----:B------:R-:W-:Y:S02]  /*35a0*/  FMUL.FTZ R18, R17, UR8 ;  /* 0x0000000811127c20 */ /* 0x000fe40008410000 */
[----:B------:R-:W-:-:S04]  /*35b0*/  IMAD.WIDE.U32 R12, R2, c[0x0][0x1d8], R12 ;  /* 0x00007600020c7a25 */ /* 0x000fc800078e000c */
[----:B------:R-:W-:Y:S02]  /*35c0*/  IMAD R15, R2, c[0x0][0x1dc], R15 ;  /* 0x00007700020f7a24 */ /* 0x000fe400078e020f */
[----:B------:R-:W-:Y:S01]  /*35d0*/  FMUL.FTZ R17, R14, UR8 ;  /* 0x000000080e117c20 */ /* 0x000fe20008410000 */
[C---:B------:R-:W-:Y:S02]  /*35e0*/  LEA R14, P4, R12.reuse, c[0x0][0x160], 0x1 ;  /* 0x000058000c0e7a11 */ /* 0x040fe400078808ff */
[----:B------:R-:W-:Y:S02]  /*35f0*/  IADD3 R15, R13, R15, RZ ;  /* 0x0000000f0d0f7210 */ /* 0x000fe40007ffe0ff */
[----:B------:R-:W-:Y:S02]  /*3600*/  F2FP.BF16.PACK_AB R17, R17, R18 ;  /* 0x000000121111723e */ /* 0x000fe400000010ff */
[----:B------:R-:W-:-:S05]  /*3610*/  LEA.HI.X R15, R12, c[0x0][0x164], R15, 0x1, P4 ;  /* 0x000059000c0f7a11 */ /* 0x000fca00020f0c0f */
[----:B------:R1:W-:Y:S02]  /*3620*/  STG.E [R14.64], R17 ;  /* 0x000000110e007986 */ /* 0x0003e4000c10190e */
.L_x_26:
[----:B------:R-:W-:Y:S05]  /*3630*/  BSYNC B0 ;  /* 0x0000000000007941 */ /* 0x000fea0003800000 */
.L_x_25:
[--C-:B------:R-:W-:Y:S02]  /*3640*/  PRMT R12, RZ, 0x5410, R29.reuse ;  /* 0x00005410ff0c7816 */ /* 0x100fe4000000001d */
[----:B------:R-:W-:Y:S02]  /*3650*/  PRMT R29, RZ, 0x7610, R29 ;  /* 0x00007610ff1d7816 */ /* 0x000fe4000000001d */
[----:B------:R-:W-:Y:S01]  /*3660*/  ISETP.GE.U32.AND P5, PT, R38, c[0x0][0x1e0], PT ;  /* 0x0000780026007a0c */ /* 0x000fe20003fa6070 */
[----:B------:R-:W-:Y:S01]  /*3670*/  FADD.FTZ R12, R12, -UR17 ;  /* 0x800000110c0c7e21 */ /* 0x000fe20008010000 */
[----:B------:R-:W-:Y:S01]  /*3680*/  ISETP.GE.AND.EX P4, PT, R43, c[0x0][0x1e4], PT, P0 ;  /* 0x000079002b007a0c */ /* 0x000fe20003f86300 */
[----:B------:R-:W-:Y:S01]  /*3690*/  FADD.FTZ R29, R29, -UR17 ;  /* 0x800000111d1d7e21 */ /* 0x000fe20008010000 */
[----:B------:R-:W-:Y:S01]  /*36a0*/  ISETP.GE.AND.EX P0, PT, R42, c[0x0][0x1e4], PT, P2 ;  /* 0x000079002a007a0c */ /* 0x000fe20003f06320 */
[----:B------:R-:W-:Y:S01]  /*36b0*/  FMUL.FTZ R13, R12, UR8 ;  /* 0x000000080c0d7c20 */ /* 0x000fe20008410000 */
[----:B-1----:R-:W-:Y:S01]  /*36c0*/  PRMT R17, RZ, 0x5410, R32 ;  /* 0x00005410ff117816 */ /* 0x002fe20000000020 */
[----:B------:R-:W-:Y:S01]  /*36d0*/  FMUL.FTZ R12, R29, UR8 ;  /* 0x000000081d0c7c20 */ /* 0x000fe20008410000 */
[----:B------:R-:W-:-:S02]  /*36e0*/  ISETP.GE.AND.EX P2, PT, R41, c[0x0][0x1e4], PT, P5 ;  /* 0x0000790029007a0c */ /* 0x000fc40003f46350 */
[----:B------:R-:W-:Y:S02]  /*36f0*/  ISETP.GT.U32.OR P4, PT, R0, 0x27f, P4 ;  /* 0x0000027f0000780c */ /* 0x000fe40002784470 */
[----:B------:R-:W-:Y:S01]  /*3700*/  PRMT R32, RZ, 0x7610, R32 ;  /* 0x00007610ff207816 */ /* 0x000fe20000000020 */
[----:B------:R-:W-:Y:S09]  /*3710*/  @!P3 BRA `(.L_x_27) ;  /* 0x000001200000b947 */ /* 0x000ff20003800000 */
[----:B------:R-:W-:Y:S02]  /*3720*/  FFMA.FTZ R15, R13, R8, R10 ;  /* 0x000000080d0f7223 */ /* 0x000fe4000001000a */
[----:B------:R-:W-:Y:S02]  /*3730*/  FFMA.FTZ R14, R12, R9, R11 ;  /* 0x000000090c0e7223 */ /* 0x000fe4000001000b */
[----:B------:R-:W-:Y:S02]  /*3740*/  FMUL.FTZ R18, R15, -1.4426950216293334961 ;  /* 0xbfb8aa3b0f127820 */ /* 0x000fe40000410000 */
        /* <DEDUP_REMOVED lines=15> */
.L_x_27:
[----:B------:R-:W-:Y:S01]  /*3840*/  BSSY B0, `(.L_x_28) ;  /* 0x0000012000007945 */ /* 0x000fe20003800000 */
[----:B------:R-:W-:Y:S05]  /*3850*/  @P4 BRA `(.L_x_29) ;  /* 0x0000010000004947 */ /* 0x000fea0003800000 */
        /* <DEDUP_REMOVED lines=8> */
[C---:B------:R-:W-:Y:S02]  /*38e0*/  IMAD R43, R40.reuse, c[0x0][0x1dc], R43 ;  /* 0x00007700282b7a24 */ /* 0x040fe400078e022b */
[----:B------:R-:W-:-:S04]  /*38f0*/  IMAD.WIDE.U32 R12, R40, c[0x0][0x1d8], R12 ;  /* 0x00007600280c7a25 */ /* 0x000fc800078e000c */
[----:B------:R-:W-:Y:S01]  /*3900*/  FMUL.FTZ R17, R32, UR8 ;  /* 0x0000000820117c20 */ /* 0x000fe20008410000 */
[----:B------:R-:W-:Y:S02]  /*3910*/  IADD3 R43, R13, R43, RZ ;  /* 0x0000002b0d2b7210 */ /* 0x000fe40007ffe0ff */
[C---:B------:R-:W-:Y:S02]  /*3920*/  LEA R14, P4, R12.reuse, c[0x0][0x160], 0x1 ;  /* 0x000058000c0e7a11 */ /* 0x040fe400078808ff */
[----:B------:R-:W-:Y:S02]  /*3930*/  F2FP.BF16.PACK_AB R17, R17, R18 ;  /* 0x000000121111723e */ /* 0x000fe400000010ff */
[----:B------:R-:W-:-:S05]  /*3940*/  LEA.HI.X R15, R12, c[0x0][0x164], R43, 0x1, P4 ;  /* 0x000059000c0f7a11 */ /* 0x000fca00020f0c2b */
[----:B------:R1:W-:Y:S04]  /*3950*/  STG.E [R14.64], R17 ;  /* 0x000000110e007986 */ /* 0x0003e8000c10190e */
.L_x_29:
[----:B------:R-:W-:Y:S05]  /*3960*/  BSYNC B0 ;  /* 0x0000000000007941 */ /* 0x000fea0003800000 */
.L_x_28:
[--C-:B------:R-:W-:Y:S02]  /*3970*/  PRMT R12, RZ, 0x5410, R26.reuse ;  /* 0x00005410ff0c7816 */ /* 0x100fe4000000001a */
[----:B------:R-:W-:Y:S02]  /*3980*/  PRMT R26, RZ, 0x7610, R26 ;  /* 0x00007610ff1a7816 */ /* 0x000fe4000000001a */
[----:B------:R-:W-:Y:S01]  /*3990*/  ISETP.GT.U32.OR P0, PT, R0, 0x27f, P0 ;  /* 0x0000027f0000780c */ /* 0x000fe20000704470 */
[----:B------:R-:W-:Y:S01]  /*39a0*/  FADD.FTZ R12, R12, -UR17 ;  /* 0x800000110c0c7e21 */ /* 0x000fe20008010000 */
[----:B------:R-:W-:Y:S01]  /*39b0*/  ISETP.GT.U32.OR P2, PT, R0, 0x27f, P2 ;  /* 0x0000027f0000780c */ /* 0x000fe20001744470 */
[----:B------:R-:W-:Y:S01]  /*39c0*/  FADD.FTZ R26, R26, -UR17 ;  /* 0x800000111a1a7e21 */ /* 0x000fe20008010000 */
[--C-:B-1----:R-:W-:Y:S01]  /*39d0*/  PRMT R15, RZ, 0x5410, R31.reuse ;  /* 0x00005410ff0f7816 */ /* 0x102fe2000000001f */
[----:B------:R-:W-:Y:S01]  /*39e0*/  FMUL.FTZ R13, R12, UR8 ;  /* 0x000000080c0d7c20 */ /* 0x000fe20008410000 */
[----:B------:R-:W-:Y:S01]  /*39f0*/  PRMT R14, RZ, 0x7610, R31 ;  /* 0x00007610ff0e7816 */ /* 0x000fe2000000001f */
[----:B------:R-:W-:Y:S01]  /*3a00*/  FMUL.FTZ R12, R26, UR8 ;  /* 0x000000081a0c7c20 */ /* 0x000fe20008410000 */
[----:B------:R-:W-:Y:S01]  /*3a10*/  PRMT R17, RZ, 0x5410, R27 ;  /* 0x00005410ff117816 */ /* 0x000fe2000000001b */
[----:B------:R-:W-:Y:S05]  /*3a20*/  @!P3 BRA `(.L_x_30) ;  /* 0x000001200000b947 */ /* 0x000fea0003800000 */
[----:B------:R-:W-:Y:S02]  /*3a30*/  FFMA.FTZ R18, R13, R8, R10 ;  /* 0x000000080d127223 */ /* 0x000fe4000001000a */
[----:B------:R-:W-:-:S02]  /*3a40*/  FFMA.FTZ R19, R12, R9, R11 ;  /* 0x000000090c137223 */ /* 0x000fc4000001000b */
[----:B------:R-:W-:Y:S02]  /*3a50*/  FMUL.FTZ R20, R18, -1.4426950216293334961 ;  /* 0xbfb8aa3b12147820 */ /* 0x000fe40000410000 */
[----:B------:R-:W-:-:S04]  /*3a60*/  FMUL.FTZ R23, R19, -1.4426950216293334961 ;  /* 0xbfb8aa3b13177820 */ /* 0x000fc80000410000 */
[----:B------:R-:W1:Y:S08]  /*3a70*/  MUFU.EX2 R20, R20 ;  /* 0x0000001400147308 */ /* 0x000e700000000800 */
[----:B------:R-:W2:Y:S01]  /*3a80*/  MUFU.EX2 R23, R23 ;  /* 0x0000001700177308 */ /* 0x000ea20000000800 */
[----:B-1----:R-:W-:-:S07]  /*3a90*/  FADD.FTZ R21, R20, 1 ;  /* 0x3f80000014157421 */ /* 0x002fce0000010000 */
[----:B------:R-:W1:Y:S01]  /*3aa0*/  MUFU.RCP R22, R21 ;  /* 0x0000001500167308 */ /* 0x000e620000001000 */
[----:B0-2---:R-:W-:-:S07]  /*3ab0*/  FADD.FTZ R24, R23, 1 ;  /* 0x3f80000017187421 */ /* 0x005fce0000010000 */
[----:B------:R-:W0:Y:S01]  /*3ac0*/  MUFU.RCP R25, R24 ;  /* 0x0000001800197308 */ /* 0x000e220000001000 */
[----:B-1----:R-:W-:Y:S02]  /*3ad0*/  FADD.FTZ R29, -R22, 1 ;  /* 0x3f800000161d7421 */ /* 0x002fe40000010100 */
[----:B------:R-:W-:Y:S02]  /*3ae0*/  FMUL.FTZ R15, R15, R22 ;  /* 0x000000160f0f7220 */ /* 0x000fe40000410000 */
[----:B------:R-:W-:Y:S02]  /*3af0*/  FFMA.FTZ R18, R18, R29, 1 ;  /* 0x3f80000012127423 */ /* 0x000fe4000001001d */
[----:B0-----:R-:W-:Y:S02]  /*3b00*/  FADD.FTZ R26, -R25, 1 ;  /* 0x3f800000191a7421 */ /* 0x001fe40000010100 */
[----:B------:R-:W-:Y:S02]  /*3b10*/  FMUL.FTZ R14, R14, R25 ;  /* 0x000000190e0e7220 */ /* 0x000fe40000410000 */
[----:B------:R-:W-:-:S02]  /*3b20*/  FFMA.FTZ R19, R19, R26, 1 ;  /* 0x3f80000013137423 */ /* 0x000fc4000001001a */
[----:B------:R-:W-:Y:S02]  /*3b30*/  FMUL.FTZ R15, R15, R18 ;  /* 0x000000120f0f7220 */ /* 0x000fe40000410000 */
[----:B------:R-:W-:Y:S02]  /*3b40*/  FMUL.FTZ R14, R14, R19 ;  /* 0x000000130e0e7220 */ /* 0x000fe40000410000 */
.L_x_30:
        /* <DEDUP_REMOVED lines=14> */
[----:B------:R-:W-:Y:S02]  /*3c30*/  LEA R14, P0, R12, c[0x0][0x160], 0x1 ;  /* 0x000058000c0e7a11 */ /* 0x000fe400078008ff */
[----:B------:R-:W-:Y:S02]  /*3c40*/  F2FP.BF16.PACK_AB R13, R18, R19 ;  /* 0x00000013120d723e */ /* 0x000fe400000010ff */
[----:B------:R-:W-:-:S05]  /*3c50*/  LEA.HI.X R15, R12, c[0x0][0x164], R21, 0x1, P0 ;  /* 0x000059000c0f7a11 */ /* 0x000fca00000f0c15 */
[----:B------:R1:W-:Y:S04]  /*3c60*/  STG.E [R14.64], R13 ;  /* 0x0000000d0e007986 */ /* 0x0003e8000c10190e */
.L_x_32:
[----:B------:R-:W-:Y:S05]  /*3c70*/  BSYNC B0 ;  /* 0x0000000000007941 */ /* 0x000fea0003800000 */
.L_x_31:
[----:B------:R-:W-:Y:S01]  /*3c80*/  PRMT R27, RZ, 0x7610, R27 ;  /* 0x00007610ff1b7816 */ /* 0x000fe2000000001b */
[----:B------:R-:W-:Y:S01]  /*3c90*/  FADD.FTZ R17, R17, -UR17 ;  /* 0x8000001111117e21 */ /* 0x000fe20008010000 */
[--C-:B-1----:R-:W-:Y:S02]  /*3ca0*/  PRMT R13, RZ, 0x5410, R30.reuse ;  /* 0x00005410ff0d7816 */ /* 0x102fe4000000001e */
[----:B------:R-:W-:Y:S01]  /*3cb0*/  PRMT R30, RZ, 0x7610, R30 ;  /* 0x00007610ff1e7816 */ /* 0x000fe2000000001e */
[----:B------:R-:W-:Y:S02]  /*3cc0*/  FADD.FTZ R27, R27, -UR17 ;  /* 0x800000111b1b7e21 */ /* 0x000fe40008010000 */
[----:B------:R-:W-:Y:S02]  /*3cd0*/  FMUL.FTZ R21, R17, UR8 ;  /* 0x0000000811157c20 */ /* 0x000fe40008410000 */
[----:B------:R-:W-:Y:S01]  /*3ce0*/  FMUL.FTZ R20, R27, UR8 ;  /* 0x000000081b147c20 */ /* 0x000fe20008410000 */
        /* <DEDUP_REMOVED lines=11> */
[----:B-1----:R-:W-:Y:S02]  /*3da0*/  FADD.FTZ R19, -R14, 1 ;  /* 0x3f8000000e137421 */ /* 0x002fe40000010100 */
[----:B------:R-:W-:Y:S02]  /*3db0*/  FMUL.FTZ R13, R13, R14 ;  /* 0x0000000e0d0d7220 */ /* 0x000fe40000410000 */
[----:B------:R-:W-:Y:S02]  /*3dc0*/  FFMA.FTZ R10, R10, R19, 1 ;  /* 0x3f8000000a0a7423 */ /* 0x000fe40000010013 */
[----:B--2---:R-:W-:Y:S02]  /*3dd0*/  FADD.FTZ R18, -R17, 1 ;  /* 0x3f80000011127421 */ /* 0x004fe40000010100 */
[----:B------:R-:W-:Y:S02]  /*3de0*/  FMUL.FTZ R30, R30, R17 ;  /* 0x000000111e1e7220 */ /* 0x000fe40000410000 */
[----:B------:R-:W-:-:S02]  /*3df0*/  FFMA.FTZ R11, R11, R18, 1 ;  /* 0x3f8000000b0b7423 */ /* 0x000fc40000010012 */
[----:B------:R-:W-:Y:S02]  /*3e00*/  FMUL.FTZ R13, R13, R10 ;  /* 0x0000000a0d0d7220 */ /* 0x000fe40000410000 */
[----:B------:R-:W-:Y:S02]  /*3e10*/  FMUL.FTZ R30, R30, R11 ;  /* 0x0000000b1e1e7220 */ /* 0x000fe40000410000 */
.L_x_33:
[----:B------:R-:W-:Y:S01]  /*3e20*/  BSSY B0, `(.L_x_34) ;  /* 0x0000011000007945 */ /* 0x000fe20003800000 */
[----:B------:R-:W-:Y:S05]  /*3e30*/  @P2 BRA `(.L_x_35) ;  /* 0x000000f000002947 */ /* 0x000fea0003800000 */
[C-C-:B------:R-:W-:Y:S01]  /*3e40*/  FFMA.FTZ R6, R3.reuse, R21, R16.reuse ;  /* 0x0000001503067223 */ /* 0x140fe20000010010 */
[----:B------:R-:W-:Y:S01]  /*3e50*/  MOV R5, R7 ;  /* 0x0000000700057202 */ /* 0x000fe20000000f00 */
[----:B------:R-:W-:Y:S02]  /*3e60*/  FFMA.FTZ R3, R3, R20, R16 ;  /* 0x0000001403037223 */ /* 0x000fe40000010010 */
[----:B------:R-:W-:Y:S02]  /*3e70*/  IMAD R41, R41, c[0x0][0x1d8], RZ ;  /* 0x0000760029297a24 */ /* 0x000fe400078e02ff */
[----:B------:R-:W-:Y:S02]  /*3e80*/  FFMA.FTZ R8, R13, R8, -R6 ;  /* 0x000000080d087223 */ /* 0x000fe40000010806 */
[----:B------:R-:W-:-:S02]  /*3e90*/  FFMA.FTZ R3, R30, R9, -R3 ;  /* 0x000000091e037223 */ /* 0x000fc40000010803 */
[----:B------:R-:W-:-:S04]  /*3ea0*/  IMAD.WIDE.U32 R6, R38, c[0x0][0x1d8], R4 ;  /* 0x0000760026067a25 */ /* 0x000fc800078e0004 */
[----:B------:R-:W-:Y:S01]  /*3eb0*/  IMAD R41, R38, c[0x0][0x1dc], R41 ;  /* 0x0000770026297a24 */ /* 0x000fe200078e0229 */
[----:B------:R-:W-:Y:S01]  /*3ec0*/  LEA R4, P0, R6, c[0x0][0x160], 0x1 ;  /* 0x0000580006047a11 */ /* 0x000fe200078008ff */
[----:B------:R-:W-:Y:S02]  /*3ed0*/  FMUL.FTZ R8, R8, UR8 ;  /* 0x0000000808087c20 */ /* 0x000fe40008410000 */
[----:B------:R-:W-:Y:S01]  /*3ee0*/  FMUL.FTZ R3, R3, UR8 ;  /* 0x0000000803037c20 */ /* 0x000fe20008410000 */
[----:B------:R-:W-:-:S04]  /*3ef0*/  IADD3 R41, R7, R41, RZ ;  /* 0x0000002907297210 */ /* 0x000fc80007ffe0ff */
[----:B------:R-:W-:Y:S02]  /*3f00*/  LEA.HI.X R5, R6, c[0x0][0x164], R41, 0x1, P0 ;  /* 0x0000590006057a11 */ /* 0x000fe400000f0c29 */
[----:B------:R-:W-:-:S05]  /*3f10*/  F2FP.BF16.PACK_AB R3, R3, R8 ;  /* 0x000000080303723e */ /* 0x000fca00000010ff */
[----:B------:R1:W-:Y:S02]  /*3f20*/  STG.E [R4.64], R3 ;  /* 0x0000000304007986 */ /* 0x0003e4000c10190e */
.L_x_35:
[----:B------:R-:W-:Y:S05]  /*3f30*/  BSYNC B0 ;  /* 0x0000000000007941 */ /* 0x000fea0003800000 */
.L_x_34:
[----:B------:R-:W-:Y:S01]  /*3f40*/  ULDC UR4, c[0x0][0x10] ;  /* 0x0000040000047ab9 */ /* 0x000fe20000000800 */
[----:B------:R-:W-:Y:S01]  /*3f50*/  IADD3 R34, R34, 0x1, RZ ;  /* 0x0000000122227810 */ /* 0x000fe20007ffe0ff */
[----:B------:R-:W-:-:S04]  /*3f60*/  UIADD3 UR7, UR7, UR4, URZ ;  /* 0x0000000407077290 */ /* 0x000fc8000fffe03f */
[----:B------:R-:W-:-:S06]  /*3f70*/  UISETP.GE.AND UP0, UPT, UR7, UR6, UPT ;  /* 0x000000060700728c */ /* 0x000fcc000bf06270 */
[----:B------:R-:W-:-:S13]  /*3f80*/  PLOP3.LUT P0, PT, PT, PT, UP0, 0x80, 0x0 ;  /* 0x000000000000781c */ /* 0x000fda0003f0f008 */
[----:B------:R-:W-:Y:S01]  /*3f90*/  @P0 CALL.REL.NOINC `(.L_x_1) ;  /* 0x0000001000000944 */ /* 0x000fe20003c00000 */
[----:B------:R-:W-:Y:S05]  /*3fa0*/  BRA `(.L_x_36) ;  /* 0xffffc30000007947 */ /* 0x000fea000383ffff */
.L_x_1:
[----:B-1----:R-:W-:Y:S01]  /*3fb0*/  ISETP.NE.AND P1, PT, R0, RZ, PT ;  /* 0x000000ff0000720c */ /* 0x002fe20003f25270 */
[----:B------:R-:W-:Y:S01]  /*3fc0*/  HFMA2.MMA R2, -RZ, RZ, 0, 2.384185791015625e-07 ;  /* 0x00000004ff027435 */ /* 0x000fe200000001ff */
[----:B------:R-:W-:Y:S01]  /*3fd0*/  MOV R7, c[0x0][0xc] ;  /* 0x0000030000077a02 */ /* 0x000fe20000000f00 */
[----:B------:R-:W-:Y:S01]  /*3fe0*/  BSSY B0, `(.L_x_37) ;  /* 0x000000f000007945 */ /* 0x000fe20003800000 */
[----:B------:R-:W-:Y:S02]  /*3ff0*/  MOV R6, c[0x0][0x10] ;  /* 0x0000040000067a02 */ /* 0x000fe40000000f00 */
[----:B------:R-:W-:Y:S02]  /*4000*/  ISETP.NE.AND P0, PT, R7, 0x1, PT ;  /* 0x000000010700780c */ /* 0x000fe40003f05270 */
[----:B------:R-:W-:-:S04]  /*4010*/  SHF.L.U32 R3, R6, 0x1, RZ ;  /* 0x0000000106037819 */ /* 0x000fc800000006ff */
[----:B------:R-:W-:-:S05]  /*4020*/  SEL R3, R3, RZ, P0 ;  /* 0x000000ff03037207 */ /* 0x000fca0000000000 */
[----:B------:R-:W-:Y:S01]  /*4030*/  IMAD.WIDE.U32 R4, R3, R2, c[0x0][0x1a8] ;  /* 0x00006a0003047625 */ /* 0x000fe200078e0002 */
[----:B------:R-:W-:Y:S05]  /*4040*/  @P1 BRA `(.L_x_38) ;  /* 0x0000008000001947 */ /* 0x000fea0003800000 */
[----:B------:R-:W-:Y:S06]  /*4050*/  MEMBAR.ALL.GPU ;  /* 0x0000000000007992 */ /* 0x000fec000000a000 */
[----:B------:R-:W1:Y:S01]  /*4060*/  S2R R8, SR_LANEID ;  /* 0x0000000000087919 */ /* 0x000e620000000000 */
[----:B------:R-:W-:Y:S01]  /*4070*/  VOTEU.ANY UR4, UPT, PT ;  /* 0x0000000000047886 */ /* 0x000fe200038e0100 */
[----:B------:R-:W-:-:S00]  /*4080*/  ERRBAR ;  /* 0x00000000000079ab */ /* 0x000fc00000000000 */
[----:B------:R-:W-:Y:S01]  /*4090*/  UFLO.U32 UR5, UR4 ;  /* 0x00000004000572bd */ /* 0x000fe200080e0000 */
[----:B------:R-:W2:Y:S05]  /*40a0*/  POPC R3, UR4 ;  /* 0x0000000400037d09 */ /* 0x000eaa0008000000 */
[----:B-1----:R-:W-:-:S13]  /*40b0*/  ISETP.EQ.U32.AND P0, PT, R8, UR5, PT ;  /* 0x0000000508007c0c */ /* 0x002fda000bf02070 */
[----:B--2---:R1:W-:Y:S02]  /*40c0*/  @P0 RED.E.ADD.S32.STRONG.GPU [R4.64], R3 ;  /* 0x000000030400098e */ /* 0x0043e4000c10e38e */
.L_x_38:
[----:B------:R-:W-:Y:S05]  /*40d0*/  BSYNC B0 ;  /* 0x0000000000007941 */ /* 0x000fea0003800000 */
.L_x_37:
[----:B------:R-:W2:Y:S01]  /*40e0*/  S2UR UR4, SR_CTAID.X ;  /* 0x00000000000479c3 */ /* 0x000ea20000002500 */
[----:B------:R-:W-:Y:S02]  /*40f0*/  IADD3 R8, R7, -0x1, RZ ;  /* 0xffffffff07087810 */ /* 0x000fe40007ffe0ff */
[----:B-1----:R-:W-:-:S05]  /*4100*/  IADD3 R3, R6, -0x1, RZ ;  /* 0xffffffff06037810 */ /* 0x002fca0007ffe0ff */
[----:B------:R-:W1:Y:S01]  /*4110*/  S2UR UR5, SR_CTAID.Y ;  /* 0x00000000000579c3 */ /* 0x000e620000002600 */
[----:B--2---:R-:W-:-:S04]  /*4120*/  ISETP.NE.AND P0, PT, R8, UR4, PT ;  /* 0x0000000408007c0c */ /* 0x004fc8000bf05270 */
[----:B-1----:R-:W-:-:S13]  /*4130*/  ISETP.NE.OR P0, PT, R3, UR5, P0 ;  /* 0x0000000503007c0c */ /* 0x002fda0008705670 */
[----:B------:R-:W-:Y:S05]  /*4140*/  @P0 EXIT ;  /* 0x000000000000094d */ /* 0x000fea0003800000 */
[----:B------:R-:W-:Y:S05]  /*4150*/  @P1 BRA `(.L_x_39) ;  /* 0x0000008000001947 */ /* 0x000fea0003800000 */
[----:B------:R-:W-:-:S05]  /*4160*/  IMAD R3, R7, c[0x0][0x10], RZ ;  /* 0x0000040007037a24 */ /* 0x000fca00078e02ff */
[----:B------:R-:W-:-:S13]  /*4170*/  ISETP.NE.AND P0, PT, R3, -0x1, PT ;  /* 0xffffffff0300780c */ /* 0x000fda0003f05270 */
[----:B------:R-:W-:Y:S05]  /*4180*/  @!P0 BRA `(.L_x_39) ;  /* 0x0000005000008947 */ /* 0x000fea0003800000 */
.L_x_40:
[----:B------:R-:W2:Y:S01]  /*4190*/  LDG.E.STRONG.GPU R6, [R4.64] ;  /* 0x0000000e04067981 */ /* 0x000ea2000c1ef900 */
[----:B------:R-:W-:Y:S01]  /*41a0*/  YIELD ;  /* 0x0000000000007946 */ /* 0x000fe20003800000 */
[----:B--2---:R-:W-:Y:S01]  /*41b0*/  ISETP.NE.AND P0, PT, R6, R3, PT ;  /* 0x000000030600720c */ /* 0x004fe20003f05270 */
[----:B------:R-:W-:-:S12]  /*41c0*/  CCTL.IVALL ;  /* 0x00000000ff00798f */ /* 0x000fd80002000000 */
[----:B------:R-:W-:Y:S05]  /*41d0*/  @P0 BRA `(.L_x_40) ;  /* 0xffffffb000000947 */ /* 0x000fea000383ffff */
.L_x_39:
[----:B------:R-:W-:Y:S02]  /*41e0*/  WARPSYNC 0xffffffff ;  /* 0xffffffff00007948 */ /* 0x000fe40003800000 */
[----:B------:R-:W-:Y:S01]  /*41f0*/  MOV R5, c[0x0][0x1dc] ;  /* 0x0000770000057a02 */ /* 0x000fe20000000f00 */
[----:B------:R-:W-:Y:S03]  /*4200*/  BAR.SYNC.DEFER_BLOCKING 0x0 ;  /* 0x0000000000007b1d */ /* 0x000fe60000010000 */
[----:B------:R-:W-:-:S04]  /*4210*/  LEA.HI R3, P0, R5, c[0x0][0x1d8], RZ, 0x1 ;  /* 0x0000760005037a11 */ /* 0x000fc800078108ff */
[----:B------:R-:W-:-:S04]  /*4220*/  IADD3.X R4, RZ, c[0x0][0x1dc], RZ, P0, !PT ;  /* 0x00007700ff047a10 */ /* 0x000fc800007fe4ff */
[----:B0-----:R-:W-:Y:S02]  /*4230*/  SHF.R.S64 R25, R3, 0x1, R4 ;  /* 0x0000000103197819 */ /* 0x001fe40000001004 */
[----:B------:R-:W-:Y:S02]  /*4240*/  SHF.R.S32.HI R3, RZ, 0x1f, R0 ;  /* 0x0000001fff037819 */ /* 0x000fe40000011400 */
[----:B------:R-:W-:Y:S02]  /*4250*/  SHF.R.S32.HI R20, RZ, 0x1, R4 ;  /* 0x00000001ff147819 */ /* 0x000fe40000011404 */
[----:B------:R-:W-:-:S04]  /*4260*/  ISETP.GT.U32.AND P0, PT, R25, R0, PT ;  /* 0x000000001900720c */ /* 0x000fc80003f04070 */
[----:B------:R-:W-:-:S13]  /*4270*/  ISETP.GT.AND.EX P0, PT, R20, R3, PT, P0 ;  /* 0x000000031400720c */ /* 0x000fda0003f04300 */
[----:B------:R-:W-:Y:S05]  /*4280*/  @!P0 EXIT ;  /* 0x000000000000894d */ /* 0x000fea0003800000 */
[----:B------:R-:W-:Y:S01]  /*4290*/  UMOV UR4, 0x3 ;  /* 0x0000000300047882 */ /* 0x000fe20000000000 */
[----:B------:R-:W-:Y:S01]  /*42a0*/  LEA R4, R5, R5, 0x1 ;  /* 0x0000000505047211 */ /* 0x000fe200078e08ff */
[----:B------:R-:W-:Y:S01]  /*42b0*/  ULDC UR5, c[0x0][0x1d8] ;  /* 0x0000760000057ab9 */ /* 0x000fe20000000800 */
[----:B------:R-:W-:Y:S01]  /*42c0*/  MOV R22, c[0x0][0x1d8] ;  /* 0x0000760000167a02 */ /* 0x000fe20000000f00 */
[----:B------:R-:W-:Y:S01]  /*42d0*/  UIMAD.WIDE.U32 UR4, UR4, UR5, URZ ;  /* 0x00000005040472a5 */ /* 0x000fe2000f8e003f */
[----:B------:R-:W-:Y:S02]  /*42e0*/  MOV R9, R3 ;  /* 0x0000000300097202 */ /* 0x000fe40000000f00 */
[----:B------:R-:W-:Y:S02]  /*42f0*/  SHF.L.U64.HI R27, R25, 0x2, R20 ;  /* 0x00000002191b7819 */ /* 0x000fe40000010214 */
[----:B------:R-:W-:Y:S02]  /*4300*/  SHF.L.U64.HI R3, R22, 0x2, R5 ;  /* 0x0000000216037819 */ /* 0x000fe40000010205 */
[----:B------:R-:W-:-:S04]  /*4310*/  IADD3 R4, R4, UR5, RZ ;  /* 0x0000000504047c10 */ /* 0x000fc8000fffe0ff */
[----:B------:R-:W-:-:S04]  /*4320*/  LEA.HI R23, P0, R4, UR4, RZ, 0x1 ;  /* 0x0000000404177c11 */ /* 0x000fc8000f8108ff */
[----:B------:R-:W-:-:S04]  /*4330*/  IADD3.X R4, RZ, R4, RZ, P0, !PT ;  /* 0x00000004ff047210 */ /* 0x000fc800007fe4ff */
[--C-:B------:R-:W-:Y:S02]  /*4340*/  SHF.R.S64 R23, R23, 0x1, R4.reuse ;  /* 0x0000000117177819 */ /* 0x100fe40000001004 */
[----:B------:R-:W-:-:S04]  /*4350*/  SHF.R.S32.HI R4, RZ, 0x1, R4 ;  /* 0x00000001ff047819 */ /* 0x000fc80000011404 */
[----:B------:R-:W-:Y:S02]  /*4360*/  SHF.L.U64.HI R21, R23, 0x2, R4 ;  /* 0x0000000217157819 */ /* 0x000fe40000010204 */
.L_x_41:
[----:B------:R-:W-:-:S04]  /*4370*/  LEA R8, P0, R0, c[0x0][0x1b8], 0x2 ;  /* 0x00006e0000087a11 */ /* 0x000fc800078010ff */
[----:B------:R-:W-:Y:S02]  /*4380*/  LEA.HI.X R9, R0, c[0x0][0x1bc], R9, 0x2, P0 ;  /* 0x00006f0000097a11 */ /* 0x000fe400000f1409 */
[-C--:B------:R-:W-:Y:S02]  /*4390*/  LEA R10, P0, R25, R8.reuse, 0x2 ;  /* 0x00000008190a7211 */ /* 0x080fe400078010ff */
[-C--:B------:R-:W-:Y:S01]  /*43a0*/  LEA R14, P1, R22, R8.reuse, 0x2 ;  /* 0x00000008160e7211 */ /* 0x080fe200078210ff */
[----:B0-----:R0:W2:Y:S01]  /*43b0*/  LDG.E R16, [R8.64] ;  /* 0x0000000e08107981 */ /* 0x0010a2000c1e1900 */
[----:B------:R-:W-:Y:S02]  /*43c0*/  LEA R12, P2, R23, R8, 0x2 ;  /* 0x00000008170c7211 */ /* 0x000fe400078410ff */
[----:B------:R-:W-:Y:S02]  /*43d0*/  IADD3.X R11, R9, R27, RZ, P0, !PT ;  /* 0x0000001b090b7210 */ /* 0x000fe400007fe4ff */
[----:B------:R-:W-:-:S02]  /*43e0*/  IADD3.X R15, R3, R9, RZ, P1, !PT ;  /* 0x00000009030f7210 */ /* 0x000fc40000ffe4ff */
[----:B------:R-:W-:Y:S01]  /*43f0*/  IADD3.X R13, R9, R21, RZ, P2, !PT ;  /* 0x00000015090d7210 */ /* 0x000fe200017fe4ff */
[----:B------:R-:W2:Y:S04]  /*4400*/  LDG.E R17, [R10.64] ;  /* 0x0000000e0a117981 */ /* 0x000ea8000c1e1900 */
[----:B------:R-:W3:Y:S04]  /*4410*/  LDG.E R18, [R14.64] ;  /* 0x0000000e0e127981 */ /* 0x000ee8000c1e1900 */
[----:B------:R-:W3:Y:S01]  /*4420*/  LDG.E R19, [R12.64] ;  /* 0x0000000e0c137981 */ /* 0x000ee2000c1e1900 */
[----:B------:R-:W-:-:S02]  /*4430*/  SHF.L.U32 R7, R0, 0x1, RZ ;  /* 0x0000000100077819 */ /* 0x000fc400000006ff */
[----:B------:R-:W-:-:S03]  /*4440*/  IADD3 R0, R0, 0x280, RZ ;  /* 0x0000028000007810 */ /* 0x000fc60007ffe0ff */
[----:B------:R-:W-:-:S04]  /*4450*/  IMAD.WIDE R4, R7, R2, c[0x0][0x168] ;  /* 0x00005a0007047625 */ /* 0x000fc800078e0202 */
[----:B------:R-:W-:Y:S01]  /*4460*/  IMAD.WIDE R6, R7, R2, c[0x0][0x170] ;  /* 0x00005c0007067625 */ /* 0x000fe200078e0202 */
[----:B------:R-:W-:Y:S02]  /*4470*/  ISETP.GT.U32.AND P0, PT, R25, R0, PT ;  /* 0x000000001900720c */ /* 0x000fe40003f04070 */
[----:B0-----:R-:W-:-:S04]  /*4480*/  SHF.R.S32.HI R9, RZ, 0x1f, R0 ;  /* 0x0000001fff097819 */ /* 0x001fc80000011400 */
[----:B------:R-:W-:Y:S01]  /*4490*/  ISETP.GT.AND.EX P0, PT, R20, R9, PT, P0 ;  /* 0x000000091400720c */ /* 0x000fe20003f04300 */
[----:B--2---:R0:W-:Y:S04]  /*44a0*/  STG.E.64 [R4.64], R16 ;  /* 0x0000001004007986 */ /* 0x0041e8000c101b0e */
[----:B---3--:R0:W-:Y:S08]  /*44b0*/  STG.E.64 [R6.64], R18 ;  /* 0x0000001206007986 */ /* 0x0081f0000c101b0e */
[----:B------:R-:W-:Y:S05]  /*44c0*/  @P0 BRA `(.L_x_41) ;  /* 0xfffffea000000947 */ /* 0x000fea000383ffff */
[----:B------:R-:W-:Y:S05]  /*44d0*/  EXIT ;  /* 0x000000000000794d */ /* 0x000fea0003800000 */
.L_x_42:
        /* <DEDUP_REMOVED lines=10> */
.L_x_5150:


//--------------------- .text._Z35group_norm_nhwc_bwd_one_pass_kernelI11Bf16IOFp32WLi128ELi80ELi640EEv26Group_norm_nhwc_bwd_params --------------------------
	.section	.text._Z35group_norm_nhwc_bwd_one_pass_kernelI11Bf16IOFp32WLi128ELi80ELi640EEv26Group_norm_nhwc_bwd_params,"ax",@progbits
	.sectioninfo	@"SHI_REGISTERS=76"
	.align	128
        .global         _Z35group_norm_nhwc_bwd_one_pass_kernelI11Bf16IOFp32WLi128ELi80ELi640EEv26Group_norm_nhwc_bwd_params
        .type           _Z35group_norm_nhwc_bwd_one_pass_kernelI11Bf16IOFp32WLi128ELi80ELi640EEv26Group_norm_nhwc_bwd_params,@function
        .size           _Z35group_norm_nhwc_bwd_one_pass_kernelI11Bf16IOFp32WLi128ELi80ELi640EEv26Group_norm_nhwc_bwd_params,(.L_x_5151 - _Z35group_norm_nhwc_bwd_one_pass_kernelI11Bf16IOFp32WLi128ELi80ELi640EEv26Group_norm_nhwc_bwd_params)
        .other          _Z35group_norm_nhwc_bwd_one_pass_kernelI11Bf16IOFp32WLi128ELi80ELi640EEv26Group_norm_nhwc_bwd_params,@"STO_CUDA_ENTRY STV_DEFAULT"
_Z35group_norm_nhwc_bwd_one_pass_kernelI11Bf16IOFp32WLi128ELi80ELi640EEv26Group_norm_nhwc_bwd_params:
.text._Z35group_norm_nhwc_bwd_one_pass_kernelI11Bf16IOFp32WLi128ELi80ELi640EEv26Group_norm_nhwc_bwd_params:
[----:B------:R-:W-:Y:S02]  /*0000*/  MOV R1, c[0x0][0x28] ;  /* 0x00000a0000017a02 */ /* 0x000fe40000000f00 */
[----:B------:R-:W0:Y:S01]  /*0010*/  S2R R61, SR_CTAID.Y ;  /* 0x00000000003d7919 */ /* 0x000e220000002600 */
[----:B------:R-:W-:Y:S02]  /*0020*/  ULDC UR4, c[0x0][0x1f0] ;  /* 0x00007c0000047ab9 */ /* 0x000fe40000000800 */
[----:B------:R-:W-:Y:S01]  /*0030*/  ULDC UR5, c[0x0][0x1c0] ;  /* 0x0000700000057ab9 */ /* 0x000fe20000000800 */
[----:B------:R-:W1:Y:S01]  /*0040*/  S2R R62, SR_TID.X ;  /* 0x00000000003e7919 */ /* 0x000e620000002100 */
[----:B------:R-:W-:Y:S02]  /*0050*/  UIMAD UR4, UR4, UR5, URZ ;  /* 0x00000005040472a4 */ /* 0x000fe4000f8e023f */
[----:B------:R-:W-:-:S04]  /*0060*/  ULDC.64 UR6, c[0x0][0x118] ;  /* 0x0000460000067ab9 */ /* 0x000fc80000000a00 */
[----:B0-----:R-:W-:-:S13]  /*0070*/  ISETP.GE.AND P0, PT, R61, UR4, PT ;  /* 0x000000043d007c0c */ /* 0x001fda000bf06270 */
[----:B------:R-:W-:Y:S05]  /*0080*/  @P0 BRA `(.L_x_43) ;  /* 0x0000586000000947 */ /* 0x000fea0003800000 */
[----:B-1----:R-:W-:Y:S01]  /*0090*/  HFMA2.MMA R4, -RZ, RZ, 0, 1.78813934326171875e-07 ;  /* 0x00000003ff047435 */ /* 0x002fe200000001ff */
[----:B------:R-:W0:Y:S01]  /*00a0*/  S2R R0, SR_CTAID.X ;  /* 0x0000000000007919 */ /* 0x000e220000002500 */
[----:B------:R-:W-:Y:S01]  /*00b0*/  IMAD.WIDE.U32 R2, R62, -0x33333333, RZ ;  /* 0xcccccccd3e027825 */ /* 0x000fe200078e00ff */
[----:B------:R-:W-:Y:S01]  /*00c0*/  HFMA2.MMA R52, -RZ, RZ, 0, 0 ;  /* 0x00000000ff347435 */ /* 0x000fe200000001ff */
[----:B------:R-:W-:-:S04]  /*00d0*/  ULDC.U8 UR9, c[0x0][0x1f4] ;  /* 0x00007d0000097ab9 */ /* 0x000fc80000000000 */
[----:B------:R-:W1:Y:S02]  /*00e0*/  S2R R2, SR_LANEID ;  /* 0x0000000000027919 */ /* 0x000e640000000000 */
[C---:B------:R-:W-:Y:S02]  /*00f0*/  IMAD R9, R4.reuse, c[0x0][0x1dc], RZ ;  /* 0x0000770004097a24 */ /* 0x040fe400078e02ff */
[----:B------:R-:W-:-:S05]  /*0100*/  IMAD.WIDE.U32 R4, R4, c[0x0][0x1d8], RZ ;  /* 0x0000760004047a25 */ /* 0x000fca00078e00ff */
[----:B------:R-:W-:Y:S02]  /*0110*/  IADD3 R9, R5, R9, RZ ;  /* 0x0000000905097210 */ /* 0x000fe40007ffe0ff */
[----:B------:R-:W-:Y:S02]  /*0120*/  SHF.R.U32.HI R5, RZ, 0x5, R3 ;  /* 0x00000005ff057819 */ /* 0x000fe40000011603 */
[----:B------:R-:W-:Y:S02]  /*0130*/  LEA.HI R6, P2, R9, R4, RZ, 0x1 ;  /* 0x0000000409067211 */ /* 0x000fe400078508ff */
[----:B------:R-:W-:Y:S01]  /*0140*/  MOV R4, c[0x0][0x1dc] ;  /* 0x0000770000047a02 */ /* 0x000fe20000000f00 */
[----:B------:R-:W-:Y:S01]  /*0150*/  IMAD R63, R5, -0x28, R62 ;  /* 0xffffffd8053f7824 */ /* 0x000fe200078e023e */
[----:B------:R-:W-:Y:S01]  /*0160*/  IADD3.X R9, RZ, R9, RZ, P2, !PT ;  /* 0x00000009ff097210 */ /* 0x000fe200017fe4ff */
[----:B0-----:R-:W-:Y:S01]  /*0170*/  IMAD R60, R0, c[0x0][0x1fc], R5 ;  /* 0x00007f00003c7a24 */ /* 0x001fe200078e0205 */
[----:B------:R-:W-:-:S02]  /*0180*/  LEA.HI R4, P0, R4, c[0x0][0x1d8], RZ, 0x1 ;  /* 0x0000760004047a11 */ /* 0x000fc400078108ff */
[----:B------:R-:W-:Y:S02]  /*0190*/  SHF.R.S32.HI R3, RZ, 0x1f, R62 ;  /* 0x0000001fff037819 */ /* 0x000fe4000001143e */
[----:B------:R-:W-:Y:S02]  /*01a0*/  IADD3.X R7, RZ, c[0x0][0x1dc], RZ, P0, !PT ;  /* 0x00007700ff077a10 */ /* 0x000fe400007fe4ff */
[----:B------:R-:W-:Y:S02]  /*01b0*/  ISETP.GE.U32.AND P1, PT, R60, c[0x0][0x1e0], PT ;  /* 0x000078003c007a0c */ /* 0x000fe40003f26070 */
[----:B------:R-:W-:Y:S02]  /*01c0*/  SHF.R.S32.HI R5, RZ, 0x1f, R60 ;  /* 0x0000001fff057819 */ /* 0x000fe4000001143c */
[----:B------:R-:W-:Y:S02]  /*01d0*/  SHF.R.S64 R4, R4, 0x1, R7 ;  /* 0x0000000104047819 */ /* 0x000fe40000001007 */
[----:B------:R-:W-:-:S02]  /*01e0*/  SHF.R.S64 R6, R6, 0x1, R9 ;  /* 0x0000000106067819 */ /* 0x000fc40000001009 */
[----:B------:R-:W-:Y:S02]  /*01f0*/  LEA.HI R3, R3, R62, RZ, 0x5 ;  /* 0x0000003e03037211 */ /* 0x000fe400078f28ff */
[----:B------:R-:W-:Y:S02]  /*0200*/  SHF.R.S32.HI R7, RZ, 0x1, R7 ;  /* 0x00000001ff077819 */ /* 0x000fe40000011407 */
[----:B------:R-:W-:Y:S02]  /*0210*/  ISETP.GE.AND.EX P1, PT, R5, c[0x0][0x1e4], PT, P1 ;  /* 0x0000790005007a0c */ /* 0x000fe40003f26310 */
[----:B------:R-:W-:Y:S02]  /*0220*/  SHF.R.S32.HI R9, RZ, 0x1, R9 ;  /* 0x00000001ff097819 */ /* 0x000fe40000011409 */
[----:B------:R-:W-:Y:S02]  /*0230*/  SHF.R.S32.HI R3, RZ, 0x5, R3 ;  /* 0x00000005ff037819 */ /* 0x000fe40000011403 */
[----:B------:R-:W-:-:S02]  /*0240*/  SHF.L.U32 R63, R63, 0x1, RZ ;  /* 0x000000013f3f7819 */ /* 0x000fc400000006ff */
[C---:B------:R-:W-:Y:S02]  /*0250*/  IADD3 R59, R60.reuse, 0x10, RZ ;  /* 0x000000103c3b7810 */ /* 0x040fe40007ffe0ff */
[C---:B------:R-:W-:Y:S02]  /*0260*/  IADD3 R58, R60.reuse, 0x20, RZ ;  /* 0x000000203c3a7810 */ /* 0x040fe40007ffe0ff */
[C---:B------:R-:W-:Y:S02]  /*0270*/  IADD3 R57, R60.reuse, 0x30, RZ ;  /* 0x000000303c397810 */ /* 0x040fe40007ffe0ff */
[C---:B------:R-:W-:Y:S02]  /*0280*/  IADD3 R56, R60.reuse, 0x40, RZ ;  /* 0x000000403c387810 */ /* 0x040fe40007ffe0ff */
[----:B------:R-:W-:Y:S02]  /*0290*/  IADD3 R55, R60, 0x50, RZ ;  /* 0x000000503c377810 */ /* 0x000fe40007ffe0ff */
[----:B------:R-:W-:-:S02]  /*02a0*/  ISETP.LT.U32.AND P1, PT, R62, 0x280, !P1 ;  /* 0x000002803e00780c */ /* 0x000fc40004f21070 */
[C---:B------:R-:W-:Y:S02]  /*02b0*/  IADD3 R54, R60.reuse, 0x60, RZ ;  /* 0x000000603c367810 */ /* 0x040fe40007ffe0ff */
[----:B------:R-:W-:Y:S02]  /*02c0*/  IADD3 R53, R60, 0x70, RZ ;  /* 0x000000703c357810 */ /* 0x000fe40007ffe0ff */
[----:B------:R-:W-:Y:S02]  /*02d0*/  SHF.L.U64.HI R7, R4, 0x2, R7 ;  /* 0x0000000204077819 */ /* 0x000fe40000010207 */
[----:B-1----:R-:W-:Y:S02]  /*02e0*/  SHF.L.U64.HI R8, R6, 0x2, R9 ;  /* 0x0000000206087819 */ /* 0x002fe40000010209 */
.L_x_94:
[----:B------:R-:W-:Y:S01]  /*02f0*/  IABS R12, c[0x0][0x1f0] ;  /* 0x00007c00000c7a13 */ /* 0x000fe20000000000 */
[----:B------:R-:W-:Y:S01]  /*0300*/  CS2R R50, SRZ ;  /* 0x0000000000327805 */ /* 0x000fe2000001ff00 */
[----:B------:R-:W-:Y:S01]  /*0310*/  IABS R14, R61 ;  /* 0x0000003d000e7213 */ /* 0x000fe20000000000 */
[----:B------:R-:W-:Y:S01]  /*0320*/  CS2R R48, SRZ ;  /* 0x0000000000307805 */ /* 0x000fe2000001ff00 */
[----:B0-----:R-:W0:Y:S01]  /*0330*/  I2F.RP R9, R12 ;  /* 0x0000000c00097306 */ /* 0x001e220000209400 */
[----:B------:R-:W-:-:S07]  /*0340*/  ISETP.GE.AND P4, PT, R61, RZ, PT ;  /* 0x000000ff3d00720c */ /* 0x000fce0003f86270 */
[----:B0-----:R-:W0:Y:S02]  /*0350*/  MUFU.RCP R9, R9 ;  /* 0x0000000900097308 */ /* 0x001e240000001000 */
[----:B0-----:R-:W-:-:S06]  /*0360*/  IADD3 R10, R9, 0xffffffe, RZ ;  /* 0x0ffffffe090a7810 */ /* 0x001fcc0007ffe0ff */
[----:B------:R0:W1:Y:S02]  /*0370*/  F2I.FTZ.U32.TRUNC.NTZ R11, R10 ;  /* 0x0000000a000b7305 */ /* 0x000064000021f000 */
[----:B0-----:R-:W-:Y:S02]  /*0380*/  MOV R10, RZ ;  /* 0x000000ff000a7202 */ /* 0x001fe40000000f00 */
[----:B-1----:R-:W-:-:S05]  /*0390*/  IADD3 R13, RZ, -R11, RZ ;  /* 0x8000000bff0d7210 */ /* 0x002fca0007ffe0ff */
[----:B------:R-:W-:-:S04]  /*03a0*/  IMAD R13, R13, R12, RZ ;  /* 0x0000000c0d0d7224 */ /* 0x000fc800078e02ff */
[----:B------:R-:W-:Y:S01]  /*03b0*/  IMAD.HI.U32 R11, R11, R13, R10 ;  /* 0x0000000d0b0b7227 */ /* 0x000fe200078e000a */
[----:B------:R-:W-:-:S05]  /*03c0*/  MOV R13, R14 ;  /* 0x0000000e000d7202 */ /* 0x000fca0000000f00 */
[----:B------:R-:W-:-:S05]  /*03d0*/  IMAD.HI.U32 R11, R11, R13, RZ ;  /* 0x0000000d0b0b7227 */ /* 0x000fca00078e00ff */
[----:B------:R-:W-:-:S05]  /*03e0*/  IADD3 R9, -R11, RZ, RZ ;  /* 0x000000ff0b097210 */ /* 0x000fca0007ffe1ff */
[----:B------:R-:W-:Y:S01]  /*03f0*/  IMAD R9, R12, R9, R13 ;  /* 0x000000090c097224 */ /* 0x000fe200078e020d */
[----:B------:R-:W-:-:S04]  /*0400*/  LOP3.LUT R13, R61, c[0x0][0x1f0], RZ, 0x3c, !PT ;  /* 0x00007c003d0d7a12 */ /* 0x000fc800078e3cff */
[----:B------:R-:W-:Y:S02]  /*0410*/  ISETP.GT.U32.AND P2, PT, R12, R9, PT ;  /* 0x000000090c00720c */ /* 0x000fe40003f44070 */
[----:B------:R-:W-:Y:S02]  /*0420*/  ISETP.GE.AND P5, PT, R13, RZ, PT ;  /* 0x000000ff0d00720c */ /* 0x000fe40003fa6270 */
[----:B------:R-:W-:-:S09]  /*0430*/  SHF.R.S32.HI R13, RZ, 0x1f, R63 ;  /* 0x0000001fff0d7819 */ /* 0x000fd2000001143f */
[-C--:B------:R-:W-:Y:S02]  /*0440*/  @!P2 IADD3 R9, R9, -R12.reuse, RZ ;  /* 0x8000000c0909a210 */ /* 0x080fe40007ffe0ff */
[----:B------:R-:W-:Y:S02]  /*0450*/  @!P2 IADD3 R11, R11, 0x1, RZ ;  /* 0x000000010b0ba810 */ /* 0x000fe40007ffe0ff */
[CC--:B------:R-:W-:Y:S02]  /*0460*/  ISETP.GE.U32.AND P0, PT, R9.reuse, R12.reuse, PT ;  /* 0x0000000c0900720c */ /* 0x0c0fe40003f06070 */
[----:B------:R-:W-:Y:S02]  /*0470*/  ISETP.GT.U32.AND P3, PT, R12, R9, PT ;  /* 0x000000090c00720c */ /* 0x000fe40003f64070 */
[----:B------:R-:W-:Y:S02]  /*0480*/  IADD3 R10, R9, -R12, RZ ;  /* 0x8000000c090a7210 */ /* 0x000fe40007ffe0ff */
[----:B------:R-:W-:-:S02]  /*0490*/  ISETP.NE.AND P2, PT, RZ, c[0x0][0x1f0], PT ;  /* 0x00007c00ff007a0c */ /* 0x000fc40003f45270 */
[----:B------:R-:W-:Y:S02]  /*04a0*/  SEL R9, R10, R9, !P3 ;  /* 0x000000090a097207 */ /* 0x000fe40005800000 */
[----:B------:R-:W-:Y:S02]  /*04b0*/  LOP3.LUT R10, RZ, c[0x0][0x1f0], RZ, 0x33, !PT ;  /* 0x00007c00ff0a7a12 */ /* 0x000fe400078e33ff */
[----:B------:R-:W-:Y:S02]  /*04c0*/  @!P4 IADD3 R9, -R9, RZ, RZ ;  /* 0x000000ff0909c210 */ /* 0x000fe40007ffe1ff */
[----:B------:R-:W-:Y:S02]  /*04d0*/  @P0 IADD3 R11, R11, 0x1, RZ ;  /* 0x000000010b0b0810 */ /* 0x000fe40007ffe0ff */
[----:B------:R-:W-:Y:S02]  /*04e0*/  SEL R65, R10, R9, !P2 ;  /* 0x000000090a417207 */ /* 0x000fe40005000000 */
[----:B------:R-:W-:-:S02]  /*04f0*/  @!P5 IADD3 R11, -R11, RZ, RZ ;  /* 0x000000ff0b0bd210 */ /* 0x000fc40007ffe1ff */
[----:B------:R-:W-:Y:S01]  /*0500*/  ISETP.GE.U32.AND P0, PT, R59, c[0x0][0x1e0], PT ;  /* 0x000078003b007a0c */ /* 0x000fe20003f06070 */
[----:B------:R-:W-:Y:S01]  /*0510*/  IMAD R32, R65, 0x50, RZ ;  /* 0x0000005041207824 */ /* 0x000fe200078e02ff */
[----:B------:R-:W-:Y:S02]  /*0520*/  SHF.R.S32.HI R9, RZ, 0x1f, R59 ;  /* 0x0000001fff097819 */ /* 0x000fe4000001143b */
[----:B------:R-:W-:Y:S02]  /*0530*/  SEL R11, R10, R11, !P2 ;  /* 0x0000000b0a0b7207 */ /* 0x000fe40005000000 */
[----:B------:R-:W-:Y:S02]  /*0540*/  IADD3 R66, P2, R63, R32, RZ ;  /* 0x000000203f427210 */ /* 0x000fe40007f5e0ff */
[----:B------:R-:W-:Y:S02]  /*0550*/  ISETP.GE.AND.EX P0, PT, R9, c[0x0][0x1e4], PT, P0 ;  /* 0x0000790009007a0c */ /* 0x000fe40003f06300 */
[----:B------:R-:W-:-:S02]  /*0560*/  LEA.HI.X.SX32 R67, R32, R13, 0x1, P2 ;  /* 0x0000000d20437211 */ /* 0x000fc400010f0eff */
[----:B------:R-:W-:Y:S02]  /*0570*/  SHF.R.S32.HI R12, RZ, 0x1f, R11 ;  /* 0x0000001fff0c7819 */ /* 0x000fe4000001140b */
[----:B------:R-:W-:Y:S01]  /*0580*/  ISETP.GT.U32.OR P2, PT, R62, 0x27f, P0 ;  /* 0x0000027f3e00780c */ /* 0x000fe20000744470 */
[C---:B------:R-:W-:Y:S01]  /*0590*/  IMAD.WIDE.U32 R66, R11.reuse, c[0x0][0x1e8], R66 ;  /* 0x00007a000b427a25 */ /* 0x040fe200078e0042 */
[----:B------:R-:W-:Y:S02]  /*05a0*/  ISETP.GE.U32.AND P3, PT, R58, c[0x0][0x1e0], PT ;  /* 0x000078003a007a0c */ /* 0x000fe40003f66070 */
[----:B------:R-:W-:Y:S01]  /*05b0*/  SHF.R.S32.HI R10, RZ, 0x1f, R58 ;  /* 0x0000001fff0a7819 */ /* 0x000fe2000001143a */
[----:B------:R-:W-:Y:S01]  /*05c0*/  IMAD R12, R12, c[0x0][0x1e8], RZ ;  /* 0x00007a000c0c7a24 */ /* 0x000fe200078e02ff */
[----:B------:R-:W-:Y:S02]  /*05d0*/  @P1 MOV R68, R66 ;  /* 0x0000004200441202 */ /* 0x000fe40000000f00 */
[----:B------:R-:W-:Y:S01]  /*05e0*/  ISETP.GE.AND.EX P3, PT, R10, c[0x0][0x1e4], PT, P3 ;  /* 0x000079000a007a0c */ /* 0x000fe20003f66330 */
[----:B------:R-:W-:-:S02]  /*05f0*/  IMAD R69, R11, c[0x0][0x1ec], R12 ;  /* 0x00007b000b457a24 */ /* 0x000fc400078e020c */
[----:B------:R-:W-:Y:S01]  /*0600*/  @P1 IMAD R11, R5, c[0x0][0x1d8], RZ ;  /* 0x00007600050b1a24 */ /* 0x000fe200078e02ff */
[----:B------:R-:W-:Y:S01]  /*0610*/  ISETP.GT.U32.OR P0, PT, R62, 0x27f, P3 ;  /* 0x0000027f3e00780c */ /* 0x000fe20001f04470 */
[----:B------:R-:W-:Y:S01]  /*0620*/  @!P2 IMAD R14, R9, c[0x0][0x1d8], RZ ;  /* 0x00007600090eaa24 */ /* 0x000fe200078e02ff */
[----:B------:R-:W-:Y:S01]  /*0630*/  IADD3 R69, R67, R69, RZ ;  /* 0x0000004543457210 */ /* 0x000fe20007ffe0ff */
[C---:B------:R-:W-:Y:S02]  /*0640*/  @P1 IMAD R11, R60.reuse, c[0x0][0x1dc], R11 ;  /* 0x000077003c0b1a24 */ /* 0x040fe400078e020b */
[----:B------:R-:W-:Y:S01]  /*0650*/  @!P2 IMAD R17, R59, c[0x0][0x1dc], R14 ;  /* 0x000077003b11aa24 */ /* 0x000fe200078e020e */
[----:B------:R-:W-:Y:S01]  /*0660*/  @!P2 MOV R14, R66 ;  /* 0x00000042000ea202 */ /* 0x000fe20000000f00 */
[----:B------:R-:W-:Y:S01]  /*0670*/  @P1 IMAD.WIDE.U32 R12, R60, c[0x0][0x1d8], R68 ;  /* 0x000076003c0c1a25 */ /* 0x000fe200078e0044 */
[----:B------:R-:W-:-:S04]  /*0680*/  @!P2 MOV R15, R69 ;  /* 0x00000045000fa202 */ /* 0x000fc80000000f00 */
[----:B------:R-:W-:Y:S01]  /*0690*/  @P1 IADD3 R23, R13, R11, RZ ;  /* 0x0000000b0d171210 */ /* 0x000fe20007ffe0ff */
[----:B------:R-:W-:Y:S01]  /*06a0*/  @!P2 IMAD.WIDE.U32 R14, R59, c[0x0][0x1d8], R14 ;  /* 0x000076003b0eaa25 */ /* 0x000fe200078e000e */
[----:B------:R-:W-:Y:S02]  /*06b0*/  @!P0 MOV R16, R66 ;  /* 0x0000004200108202 */ /* 0x000fe40000000f00 */
[----:B------:R-:W-:Y:S01]  /*06c0*/  @P1 SHF.L.U32 R19, R12, 0x1, RZ ;  /* 0x000000010c131819 */ /* 0x000fe200000006ff */
[----:B------:R-:W-:Y:S01]  /*06d0*/  @!P0 IMAD R21, R10, c[0x0][0x1d8], RZ ;  /* 0x000076000a158a24 */ /* 0x000fe200078e02ff */
[----:B------:R-:W-:Y:S02]  /*06e0*/  @!P2 IADD3 R11, R15, R17, RZ ;  /* 0x000000110f0ba210 */ /* 0x000fe40007ffe0ff */
[----:B------:R-:W-:Y:S01]  /*06f0*/  @!P0 MOV R17, R69 ;  /* 0x0000004500118202 */ /* 0x000fe20000000f00 */
[----:B------:R-:W-:Y:S01]  /*0700*/  @!P0 IMAD R21, R58, c[0x0][0x1dc], R21 ;  /* 0x000077003a158a24 */ /* 0x000fe200078e0215 */
[----:B------:R-:W-:-:S02]  /*0710*/  @!P2 SHF.L.U32 R15, R14, 0x1, RZ ;  /* 0x000000010e0fa819 */ /* 0x000fc400000006ff */
[----:B------:R-:W-:Y:S01]  /*0720*/  @!P2 SHF.L.U64.HI R18, R14, 0x1, R11 ;  /* 0x000000010e12a819 */ /* 0x000fe2000001020b */
[----:B------:R-:W-:Y:S01]  /*0730*/  @!P0 IMAD.WIDE.U32 R16, R58, c[0x0][0x1d8], R16 ;  /* 0x000076003a108a25 */ /* 0x000fe200078e0010 */
[----:B------:R-:W-:Y:S02]  /*0740*/  @P1 SHF.L.U64.HI R23, R12, 0x1, R23 ;  /* 0x000000010c171819 */ /* 0x000fe40000010217 */
[----:B------:R-:W-:Y:S02]  /*0750*/  @!P2 IADD3 R14, P4, R15, c[0x0][0x178], RZ ;  /* 0x00005e000f0eaa10 */ /* 0x000fe40007f9e0ff */
[----:B------:R-:W-:Y:S02]  /*0760*/  @!P0 IADD3 R11, R17, R21, RZ ;  /* 0x00000015110b8210 */ /* 0x000fe40007ffe0ff */
[----:B------:R-:W-:Y:S02]  /*0770*/  @!P2 IADD3 R12, P3, R15, c[0x0][0x180], RZ ;  /* 0x000060000f0caa10 */ /* 0x000fe40007f7e0ff */
[----:B------:R-:W-:-:S02]  /*0780*/  @!P0 SHF.L.U32 R22, R16, 0x1, RZ ;  /* 0x0000000110168819 */ /* 0x000fc400000006ff */
[----:B------:R-:W-:Y:S02]  /*0790*/  @!P2 IADD3.X R15, R18, c[0x0][0x17c], RZ, P4, !PT ;  /* 0x00005f00120faa10 */ /* 0x000fe400027fe4ff */
[----:B------:R-:W-:Y:S02]  /*07a0*/  @!P0 SHF.L.U64.HI R16, R16, 0x1, R11 ;  /* 0x0000000110108819 */ /* 0x000fe4000001020b */
[----:B------:R-:W-:Y:S01]  /*07b0*/  @!P2 IADD3.X R13, R18, c[0x0][0x184], RZ, P3, !PT ;  /* 0x00006100120daa10 */ /* 0x000fe20001ffe4ff */
[----:B------:R0:W5:Y:S01]  /*07c0*/  @!P2 LDG.E R48, [R14.64] ;  /* 0x000000060e30a981 */ /* 0x000162000c1e1900 */
[----:B------:R-:W-:Y:S02]  /*07d0*/  ISETP.GE.U32.AND P4, PT, R57, c[0x0][0x1e0], PT ;  /* 0x0000780039007a0c */ /* 0x000fe40003f86070 */
[----:B------:R-:W-:Y:S01]  /*07e0*/  SHF.R.S32.HI R11, RZ, 0x1f, R57 ;  /* 0x0000001fff0b7819 */ /* 0x000fe20000011439 */
[----:B------:R1:W5:Y:S01]  /*07f0*/  @!P2 LDG.E R51, [R12.64] ;  /* 0x000000060c33a981 */ /* 0x000362000c1e1900 */
[----:B------:R-:W-:-:S02]  /*0800*/  @P1 IADD3 R20, P2, R19, c[0x0][0x180], RZ ;  /* 0x0000600013141a10 */ /* 0x000fc40007f5e0ff */
[----:B------:R-:W-:Y:S02]  /*0810*/  ISETP.GE.AND.EX P4, PT, R11, c[0x0][0x1e4], PT, P4 ;  /* 0x000079000b007a0c */ /* 0x000fe40003f86340 */
[----:B------:R-:W-:Y:S02]  /*0820*/  @P1 IADD3.X R21, R23, c[0x0][0x184], RZ, P2, !PT ;  /* 0x0000610017151a10 */ /* 0x000fe400017fe4ff */
[----:B------:R-:W-:Y:S02]  /*0830*/  ISETP.GT.U32.OR P4, PT, R62, 0x27f, P4 ;  /* 0x0000027f3e00780c */ /* 0x000fe40002784470 */
[----:B------:R-:W-:Y:S01]  /*0840*/  @P1 IADD3 R18, P3, R19, c[0x0][0x178], RZ ;  /* 0x00005e0013121a10 */ /* 0x000fe20007f7e0ff */
[----:B------:R-:W-:Y:S01]  /*0850*/  CS2R R46, SRZ ;  /* 0x00000000002e7805 */ /* 0x000fe2000001ff00 */
[C---:B------:R-:W-:Y:S01]  /*0860*/  @!P0 IADD3 R24, P2, R22.reuse, c[0x0][0x180], RZ ;  /* 0x0000600016188a10 */ /* 0x040fe20007f5e0ff */
[----:B------:R-:W-:Y:S01]  /*0870*/  CS2R R44, SRZ ;  /* 0x00000000002c7805 */ /* 0x000fe2000001ff00 */
[----:B------:R-:W-:Y:S01]  /*0880*/  @!P0 IADD3 R22, P6, R22, c[0x0][0x178], RZ ;  /* 0x00005e0016168a10 */ /* 0x000fe20007fde0ff */
[----:B------:R2:W5:Y:S01]  /*0890*/  @P1 LDG.E R50, [R20.64] ;  /* 0x0000000614321981 */ /* 0x000562000c1e1900 */
[----:B------:R-:W-:-:S02]  /*08a0*/  @P1 IADD3.X R19, R23, c[0x0][0x17c], RZ, P3, !PT ;  /* 0x00005f0017131a10 */ /* 0x000fc40001ffe4ff */
[C---:B------:R-:W-:Y:S02]  /*08b0*/  @!P0 IADD3.X R25, R16.reuse, c[0x0][0x184], RZ, P2, !PT ;  /* 0x0000610010198a10 */ /* 0x040fe400017fe4ff */
[----:B------:R-:W-:Y:S01]  /*08c0*/  @!P0 IADD3.X R23, R16, c[0x0][0x17c], RZ, P6, !PT ;  /* 0x00005f0010178a10 */ /* 0x000fe200037fe4ff */
[----:B------:R3:W5:Y:S01]  /*08d0*/  @P1 LDG.E R49, [R18.64] ;  /* 0x0000000612311981 */ /* 0x000762000c1e1900 */
[----:B------:R-:W-:Y:S02]  /*08e0*/  ISETP.GE.U32.AND P2, PT, R54, c[0x0][0x1e0], PT ;  /* 0x0000780036007a0c */ /* 0x000fe40003f46070 */
[----:B------:R-:W-:Y:S02]  /*08f0*/  ISETP.GE.U32.AND P6, PT, R53, c[0x0][0x1e0], PT ;  /* 0x0000780035007a0c */ /* 0x000fe40003fc6070 */
[----:B0-----:R-:W-:Y:S02]  /*0900*/  SHF.R.S32.HI R14, RZ, 0x1f, R54 ;  /* 0x0000001fff0e7819 */ /* 0x001fe40000011436 */
[----:B------:R-:W-:-:S02]  /*0910*/  SHF.R.S32.HI R15, RZ, 0x1f, R53 ;  /* 0x0000001fff0f7819 */ /* 0x000fc40000011435 */
[----:B------:R-:W-:Y:S02]  /*0920*/  ISETP.GE.U32.AND P3, PT, R55, c[0x0][0x1e0], PT ;  /* 0x0000780037007a0c */ /* 0x000fe40003f66070 */
[----:B-1----:R-:W-:Y:S01]  /*0930*/  SHF.R.S32.HI R13, RZ, 0x1f, R55 ;  /* 0x0000001fff0d7819 */ /* 0x002fe20000011437 */
[----:B------:R-:W-:Y:S01]  /*0940*/  @!P4 IMAD R16, R11, c[0x0][0x1d8], RZ ;  /* 0x000076000b10ca24 */ /* 0x000fe200078e02ff */
[----:B------:R-:W-:Y:S01]  /*0950*/  ISETP.GE.AND.EX P2, PT, R14, c[0x0][0x1e4], PT, P2 ;  /* 0x000079000e007a0c */ /* 0x000fe20003f46320 */
[----:B------:R0:W5:Y:S01]  /*0960*/  @!P0 LDG.E R46, [R24.64] ;  /* 0x00000006182e8981 */ /* 0x000162000c1e1900 */
[----:B------:R-:W-:Y:S02]  /*0970*/  ISETP.GE.AND.EX P6, PT, R15, c[0x0][0x1e4], PT, P6 ;  /* 0x000079000f007a0c */ /* 0x000fe40003fc6360 */
[----:B------:R-:W-:Y:S01]  /*0980*/  ISETP.GE.AND.EX P3, PT, R13, c[0x0][0x1e4], PT, P3 ;  /* 0x000079000d007a0c */ /* 0x000fe20003f66330 */
[----:B------:R-:W-:Y:S01]  /*0990*/  @!P4 IMAD R27, R57, c[0x0][0x1dc], R16 ;  /* 0x00007700391bca24 */ /* 0x000fe200078e0210 */
[C---:B------:R-:W-:Y:S01]  /*09a0*/  ISETP.GT.U32.OR P2, PT, R62.reuse, 0x27f, P2 ;  /* 0x0000027f3e00780c */ /* 0x040fe20001744470 */
[----:B------:R1:W5:Y:S01]  /*09b0*/  @!P0 LDG.E R45, [R22.64] ;  /* 0x00000006162d8981 */ /* 0x000362000c1e1900 */
[----:B------:R-:W-:-:S02]  /*09c0*/  ISETP.GT.U32.OR P6, PT, R62, 0x27f, P6 ;  /* 0x0000027f3e00780c */ /* 0x000fc400037c4470 */
[----:B------:R-:W-:Y:S02]  /*09d0*/  @!P4 MOV R16, R66 ;  /* 0x000000420010c202 */ /* 0x000fe40000000f00 */
[----:B------:R-:W-:Y:S02]  /*09e0*/  @!P4 MOV R17, R69 ;  /* 0x000000450011c202 */ /* 0x000fe40000000f00 */
[----:B------:R-:W-:Y:S02]  /*09f0*/  ISETP.GT.U32.OR P3, PT, R62, 0x27f, P3 ;  /* 0x0000027f3e00780c */ /* 0x000fe40001f64470 */
[----:B------:R-:W-:Y:S01]  /*0a00*/  ISETP.GE.U32.AND P5, PT, R56, c[0x0][0x1e0], PT ;  /* 0x0000780038007a0c */ /* 0x000fe20003fa6070 */
[----:B------:R-:W-:Y:S01]  /*0a10*/  @!P4 IMAD.WIDE.U32 R16, R57, c[0x0][0x1d8], R16 ;  /* 0x000076003910ca25 */ /* 0x000fe200078e0010 */
[----:B------:R-:W-:-:S04]  /*0a20*/  SHF.R.S32.HI R12, RZ, 0x1f, R56 ;  /* 0x0000001fff0c7819 */ /* 0x000fc80000011438 */
[----:B------:R-:W-:Y:S02]  /*0a30*/  ISETP.GE.AND.EX P5, PT, R12, c[0x0][0x1e4], PT, P5 ;  /* 0x000079000c007a0c */ /* 0x000fe40003fa6350 */
[----:B------:R-:W-:Y:S01]  /*0a40*/  @!P4 IADD3 R17, R17, R27, RZ ;  /* 0x0000001b1111c210 */ /* 0x000fe20007ffe0ff */
[----:B------:R-:W-:Y:S02]  /*0a50*/  @!P2 IMAD R27, R14, c[0x0][0x1d8], RZ ;  /* 0x000076000e1baa24 */ /* 0x000fe400078e02ff */
[----:B------:R-:W-:Y:S01]  /*0a60*/  @!P6 IMAD R26, R15, c[0x0][0x1d8], RZ ;  /* 0x000076000f1aea24 */ /* 0x000fe200078e02ff */
[----:B------:R-:W-:Y:S02]  /*0a70*/  ISETP.GT.U32.OR P5, PT, R62, 0x27f, P5 ;  /* 0x0000027f3e00780c */ /* 0x000fe40002fa4470 */
[C---:B------:R-:W-:Y:S02]  /*0a80*/  @!P4 SHF.L.U32 R41, R16.reuse, 0x1, RZ ;  /* 0x000000011029c819 */ /* 0x040fe400000006ff */
[----:B------:R-:W-:Y:S01]  /*0a90*/  @!P4 SHF.L.U64.HI R42, R16, 0x1, R17 ;  /* 0x00000001102ac819 */ /* 0x000fe20000010211 */
[----:B------:R-:W-:Y:S01]  /*0aa0*/  @!P3 IMAD R16, R13, c[0x0][0x1d8], RZ ;  /* 0x000076000d10ba24 */ /* 0x000fe200078e02ff */
[----:B------:R-:W-:-:S02]  /*0ab0*/  @!P3 MOV R28, R66 ;  /* 0x00000042001cb202 */ /* 0x000fc40000000f00 */
[-C--:B------:R-:W-:Y:S01]  /*0ac0*/  @!P3 MOV R29, R69.reuse ;  /* 0x00000045001db202 */ /* 0x080fe20000000f00 */
[----:B------:R-:W-:Y:S01]  /*0ad0*/  @!P2 IMAD R37, R54, c[0x0][0x1dc], R27 ;  /* 0x000077003625aa24 */ /* 0x000fe200078e021b */
[----:B------:R-:W-:Y:S01]  /*0ae0*/  @!P2 MOV R27, R69 ;  /* 0x00000045001ba202 */ /* 0x000fe20000000f00 */
[----:B------:R-:W-:Y:S01]  /*0af0*/  @!P6 IMAD R43, R53, c[0x0][0x1dc], R26 ;  /* 0x00007700352bea24 */ /* 0x000fe200078e021a */
[----:B------:R-:W-:Y:S01]  /*0b00*/  @!P2 MOV R26, R66 ;  /* 0x00000042001aa202 */ /* 0x000fe20000000f00 */
[C---:B------:R-:W-:Y:S02]  /*0b10*/  @!P3 IMAD R35, R55.reuse, c[0x0][0x1dc], R16 ;  /* 0x000077003723ba24 */ /* 0x040fe400078e0210 */
[----:B------:R-:W-:-:S04]  /*0b20*/  @!P3 IMAD.WIDE.U32 R28, R55, c[0x0][0x1d8], R28 ;  /* 0x00007600371cba25 */ /* 0x000fc800078e001c */
[----:B------:R-:W-:Y:S01]  /*0b30*/  @!P2 IMAD.WIDE.U32 R26, R54, c[0x0][0x1d8], R26 ;  /* 0x00007600361aaa25 */ /* 0x000fe200078e001a */
[----:B------:R-:W-:Y:S02]  /*0b40*/  @!P3 IADD3 R29, R29, R35, RZ ;  /* 0x000000231d1db210 */ /* 0x000fe40007ffe0ff */
[----:B------:R-:W-:Y:S01]  /*0b50*/  @!P5 MOV R30, R66 ;  /* 0x00000042001ed202 */ /* 0x000fe20000000f00 */
[----:B------:R-:W-:Y:S01]  /*0b60*/  @!P5 IMAD R17, R12, c[0x0][0x1d8], RZ ;  /* 0x000076000c11da24 */ /* 0x000fe200078e02ff */
[----:B------:R-:W-:Y:S02]  /*0b70*/  @!P5 MOV R31, R69 ;  /* 0x00000045001fd202 */ /* 0x000fe40000000f00 */
[----:B------:R-:W-:Y:S02]  /*0b80*/  @!P2 IADD3 R27, R27, R37, RZ ;  /* 0x000000251b1ba210 */ /* 0x000fe40007ffe0ff */
[C---:B------:R-:W-:Y:S02]  /*0b90*/  @!P3 SHF.L.U32 R37, R28.reuse, 0x1, RZ ;  /* 0x000000011c25b819 */ /* 0x040fe400000006ff */
[----:B------:R-:W-:-:S02]  /*0ba0*/  @!P3 SHF.L.U64.HI R38, R28, 0x1, R29 ;  /* 0x000000011c26b819 */ /* 0x000fc4000001021d */
[----:B------:R-:W-:Y:S01]  /*0bb0*/  MOV R28, 0x8 ;  /* 0x00000008001c7802 */ /* 0x000fe20000000f00 */
[C---:B------:R-:W-:Y:S01]  /*0bc0*/  @!P5 IMAD R33, R56.reuse, c[0x0][0x1dc], R17 ;  /* 0x000077003821da24 */ /* 0x040fe200078e0211 */
[----:B------:R-:W-:Y:S01]  /*0bd0*/  @!P6 MOV R16, R66 ;  /* 0x000000420010e202 */ /* 0x000fe20000000f00 */
[----:B------:R-:W-:Y:S01]  /*0be0*/  @!P5 IMAD.WIDE.U32 R30, R56, c[0x0][0x1d8], R30 ;  /* 0x00007600381eda25 */ /* 0x000fe200078e001e */
[----:B------:R-:W-:-:S03]  /*0bf0*/  @!P6 MOV R17, R69 ;  /* 0x000000450011e202 */ /* 0x000fc60000000f00 */
[----:B------:R-:W-:Y:S01]  /*0c00*/  IMAD.WIDE R28, R61, R28, c[0x0][0x198] ;  /* 0x000066003d1c7625 */ /* 0x000fe200078e021c */
[----:B------:R-:W-:-:S03]  /*0c10*/  @!P5 IADD3 R31, R31, R33, RZ ;  /* 0x000000211f1fd210 */ /* 0x000fc60007ffe0ff */
[----:B------:R-:W-:Y:S01]  /*0c20*/  @!P6 IMAD.WIDE.U32 R16, R53, c[0x0][0x1d8], R16 ;  /* 0x000076003510ea25 */ /* 0x000fe200078e0010 */
[----:B---3--:R3:W4:Y:S01]  /*0c30*/  LDG.E.64 R18, [R28.64] ;  /* 0x000000061c127981 */ /* 0x008722000c1e1b00 */
[C---:B------:R-:W-:Y:S02]  /*0c40*/  @!P5 SHF.L.U32 R39, R30.reuse, 0x1, RZ ;  /* 0x000000011e27d819 */ /* 0x040fe400000006ff */
[----:B------:R-:W-:Y:S02]  /*0c50*/  @!P5 SHF.L.U64.HI R40, R30, 0x1, R31 ;  /* 0x000000011e28d819 */ /* 0x000fe4000001021f */
[----:B------:R-:W-:Y:S02]  /*0c60*/  @!P6 IADD3 R17, R17, R43, RZ ;  /* 0x0000002b1111e210 */ /* 0x000fe40007ffe0ff */
[----:B------:R-:W-:Y:S02]  /*0c70*/  @!P4 IADD3 R30, P0, R41, c[0x0][0x180], RZ ;  /* 0x00006000291eca10 */ /* 0x000fe40007f1e0ff */
[----:B------:R-:W-:-:S02]  /*0c80*/  @!P6 SHF.L.U32 R33, R16, 0x1, RZ ;  /* 0x000000011021e819 */ /* 0x000fc400000006ff */
[----:B------:R-:W-:Y:S02]  /*0c90*/  @!P6 SHF.L.U64.HI R34, R16, 0x1, R17 ;  /* 0x000000011022e819 */ /* 0x000fe40000010211 */
[----:B------:R-:W-:Y:S02]  /*0ca0*/  @!P4 IADD3.X R31, R42, c[0x0][0x184], RZ, P0, !PT ;  /* 0x000061002a1fca10 */ /* 0x000fe400007fe4ff */
[----:B------:R-:W-:Y:S02]  /*0cb0*/  @!P4 IADD3 R16, P0, R41, c[0x0][0x178], RZ ;  /* 0x00005e002910ca10 */ /* 0x000fe40007f1e0ff */
[----:B------:R-:W-:Y:S01]  /*0cc0*/  @!P2 SHF.L.U32 R35, R26, 0x1, RZ ;  /* 0x000000011a23a819 */ /* 0x000fe200000006ff */
[----:B------:R1:W5:Y:S01]  /*0cd0*/  @!P4 LDG.E R47, [R30.64] ;  /* 0x000000061e2fc981 */ /* 0x000362000c1e1900 */
[----:B------:R-:W-:Y:S02]  /*0ce0*/  @!P4 IADD3.X R17, R42, c[0x0][0x17c], RZ, P0, !PT ;  /* 0x00005f002a11ca10 */ /* 0x000fe400007fe4ff */
[----:B0-----:R-:W-:-:S02]  /*0cf0*/  @!P5 IADD3 R24, P0, R39, c[0x0][0x180], RZ ;  /* 0x000060002718da10 */ /* 0x001fc40007f1e0ff */
[----:B------:R-:W-:Y:S01]  /*0d00*/  @!P2 SHF.L.U64.HI R36, R26, 0x1, R27 ;  /* 0x000000011a24a819 */ /* 0x000fe2000001021b */
[----:B------:R0:W5:Y:S01]  /*0d10*/  @!P4 LDG.E R44, [R16.64] ;  /* 0x00000006102cc981 */ /* 0x000162000c1e1900 */
[C---:B------:R-:W-:Y:S02]  /*0d20*/  @!P5 IADD3.X R25, R40.reuse, c[0x0][0x184], RZ, P0, !PT ;  /* 0x000061002819da10 */ /* 0x040fe400007fe4ff */
[----:B------:R-:W-:Y:S02]  /*0d30*/  @!P5 IADD3 R26, P0, R39, c[0x0][0x178], RZ ;  /* 0x00005e00271ada10 */ /* 0x000fe40007f1e0ff */
[C---:B--2---:R-:W-:Y:S02]  /*0d40*/  @!P3 IADD3 R20, P4, R37.reuse, c[0x0][0x178], RZ ;  /* 0x00005e002514ba10 */ /* 0x044fe40007f9e0ff */
[----:B------:R-:W-:Y:S02]  /*0d50*/  @!P5 IADD3.X R27, R40, c[0x0][0x17c], RZ, P0, !PT ;  /* 0x00005f00281bda10 */ /* 0x000fe400007fe4ff */
[----:B-1----:R-:W-:Y:S01]  /*0d60*/  @!P3 IADD3 R30, P0, R37, c[0x0][0x180], RZ ;  /* 0x00006000251eba10 */ /* 0x002fe20007f1e0ff */
[----:B------:R-:W-:Y:S01]  /*0d70*/  CS2R R42, SRZ ;  /* 0x00000000002a7805 */ /* 0x000fe2000001ff00 */
[----:B------:R-:W-:-:S02]  /*0d80*/  MOV R41, RZ ;  /* 0x000000ff00297202 */ /* 0x000fc40000000f00 */
[----:B------:R-:W-:Y:S02]  /*0d90*/  MOV R40, RZ ;  /* 0x000000ff00287202 */ /* 0x000fe40000000f00 */
[C---:B------:R-:W-:Y:S01]  /*0da0*/  @!P3 IADD3.X R31, R38.reuse, c[0x0][0x184], RZ, P0, !PT ;  /* 0x00006100261fba10 */ /* 0x040fe200007fe4ff */
[----:B------:R1:W5:Y:S01]  /*0db0*/  @!P5 LDG.E R42, [R24.64] ;  /* 0x00000006182ad981 */ /* 0x000362000c1e1900 */
[----:B------:R-:W-:Y:S02]  /*0dc0*/  @!P3 IADD3.X R21, R38, c[0x0][0x17c], RZ, P4, !PT ;  /* 0x00005f002615ba10 */ /* 0x000fe400027fe4ff */
[----:B---3--:R-:W-:Y:S01]  /*0dd0*/  @!P2 IADD3 R28, P0, R35, c[0x0][0x178], RZ ;  /* 0x00005e00231caa10 */ /* 0x008fe20007f1e0ff */
[----:B------:R2:W5:Y:S04]  /*0de0*/  @!P5 LDG.E R41, [R26.64] ;  /* 0x000000061a29d981 */ /* 0x000568000c1e1900 */
[----:B------:R4:W5:Y:S01]  /*0df0*/  @!P3 LDG.E R43, [R30.64] ;  /* 0x000000061e2bb981 */ /* 0x000962000c1e1900 */
[----:B-1----:R-:W-:-:S03]  /*0e00*/  @!P6 IADD3 R24, P4, R33, c[0x0][0x178], RZ ;  /* 0x00005e002118ea10 */ /* 0x002fc60007f9e0ff */
[----:B------:R1:W5:Y:S01]  /*0e10*/  @!P3 LDG.E R40, [R20.64] ;  /* 0x000000061428b981 */ /* 0x000362000c1e1900 */
[----:B--2---:R-:W-:Y:S01]  /*0e20*/  @!P6 IADD3 R26, P3, R33, c[0x0][0x180], RZ ;  /* 0x00006000211aea10 */ /* 0x004fe20007f7e0ff */
[----:B------:R-:W-:Y:S01]  /*0e30*/  CS2R R38, SRZ ;  /* 0x0000000000267805 */ /* 0x000fe2000001ff00 */
[----:B0-----:R-:W-:Y:S01]  /*0e40*/  CS2R R16, SRZ ;  /* 0x0000000000107805 */ /* 0x001fe2000001ff00 */
[----:B------:R-:W-:Y:S02]  /*0e50*/  @!P2 IADD3.X R29, R36, c[0x0][0x17c], RZ, P0, !PT ;  /* 0x00005f00241daa10 */ /* 0x000fe400007fe4ff */
[C---:B------:R-:W-:Y:S02]  /*0e60*/  @!P6 IADD3.X R27, R34.reuse, c[0x0][0x184], RZ, P3, !PT ;  /* 0x00006100221bea10 */ /* 0x040fe40001ffe4ff */
[----:B------:R-:W-:Y:S01]  /*0e70*/  @!P6 IADD3.X R25, R34, c[0x0][0x17c], RZ, P4, !PT ;  /* 0x00005f002219ea10 */ /* 0x000fe200027fe4ff */
[----:B------:R0:W5:Y:S04]  /*0e80*/  @!P2 LDG.E R17, [R28.64] ;  /* 0x000000061c11a981 */ /* 0x000168000c1e1900 */
[----:B------:R0:W5:Y:S04]  /*0e90*/  @!P6 LDG.E R39, [R26.64] ;  /* 0x000000061a27e981 */ /* 0x000168000c1e1900 */
[----:B------:R0:W5:Y:S01]  /*0ea0*/  @!P6 LDG.E R16, [R24.64] ;  /* 0x000000061810e981 */ /* 0x000162000c1e1900 */
[----:B------:R-:W-:Y:S01]  /*0eb0*/  @!P2 IADD3 R22, P5, R35, c[0x0][0x180], RZ ;  /* 0x000060002316aa10 */ /* 0x000fe20007fbe0ff */
[----:B------:R-:W-:Y:S03]  /*0ec0*/  BSSY B0, `(.L_x_44) ;  /* 0x0000015000007945 */ /* 0x000fe60003800000 */
[----:B------:R-:W-:Y:S01]  /*0ed0*/  @!P2 IADD3.X R23, R36, c[0x0][0x184], RZ, P5, !PT ;  /* 0x000061002417aa10 */ /* 0x000fe20002ffe4ff */
[----:B-1----:R-:W-:-:S04]  /*0ee0*/  CS2R R20, SRZ ;  /* 0x0000000000147805 */ /* 0x002fc8000001ff00 */
[----:B------:R1:W5:Y:S02]  /*0ef0*/  @!P2 LDG.E R38, [R22.64] ;  /* 0x000000061626a981 */ /* 0x000364000c1e1900 */
[----:B-1----:R-:W-:Y:S01]  /*0f00*/  CS2R R22, SRZ ;  /* 0x0000000000167805 */ /* 0x002fe2000001ff00 */
[----:B----4-:R-:W-:-:S05]  /*0f10*/  FFMA.FTZ R30, -R18, R18, R19 ;  /* 0x00000012121e7223 */ /* 0x010fca0000010113 */
[----:B------:R-:W-:Y:S02]  /*0f20*/  FSETP.GTU.FTZ.AND P0, PT, R30, RZ, PT ;  /* 0x000000ff1e00720b */ /* 0x000fe40003f1c000 */
[----:B------:R-:W-:-:S11]  /*0f30*/  MOV R19, 0x3f800000 ;  /* 0x3f80000000137802 */ /* 0x000fd60000000f00 */
[----:B------:R-:W-:-:S04]  /*0f40*/  @P0 FADD.FTZ R30, R30, c[0x0][0x1a0] ;  /* 0x000068001e1e0621 */ /* 0x000fc80000010000 */
[----:B------:R0:W1:Y:S01]  /*0f50*/  @P0 MUFU.RSQ R19, R30 ;  /* 0x0000001e00130308 */ /* 0x0000620000001400 */
[----:B------:R-:W-:-:S13]  /*0f60*/  ISETP.GT.U32.AND P0, PT, R62, 0x27f, PT ;  /* 0x0000027f3e00780c */ /* 0x000fda0003f04070 */
        /* <DEDUP_REMOVED lines=10> */
.L_x_45:
[----:B0-----:R-:W-:Y:S05]  /*1010*/  BSYNC B0 ;  /* 0x0000000000007941 */ /* 0x001fea0003800000 */
.L_x_44:
[----:B------:R-:W-:Y:S02]  /*1020*/  ISETP.NE.AND P5, PT, RZ, UR9, PT ;  /* 0x00000009ff007c0c */ /* 0x000fe4000bfa5270 */
[--C-:B-----5:R-:W-:Y:S02]  /*1030*/  PRMT R25, RZ, 0x5410, R50.reuse ;  /* 0x00005410ff197816 */ /* 0x120fe40000000032 */
[----:B------:R-:W-:-:S03]  /*1040*/  PRMT R27, RZ, 0x7610, R50 ;  /* 0x00007610ff1b7816 */ /* 0x000fc60000000032 */
[C---:B------:R-:W-:Y:S01]  /*1050*/  FADD.FTZ R24, -R18.reuse, R25 ;  /* 0x0000001912187221 */ /* 0x040fe20000010100 */
[----:B------:R-:W-:Y:S01]  /*1060*/  PRMT R25, RZ, 0x7610, R49 ;  /* 0x00007610ff197816 */ /* 0x000fe20000000031 */
[----:B------:R-:W-:Y:S01]  /*1070*/  FADD.FTZ R26, -R18, R27 ;  /* 0x0000001b121a7221 */ /* 0x000fe20000010100 */
[----:B------:R-:W-:Y:S01]  /*1080*/  PRMT R27, RZ, 0x5410, R49 ;  /* 0x00005410ff1b7816 */ /* 0x000fe20000000031 */
[-C--:B-1----:R-:W-:Y:S02]  /*1090*/  FMUL.FTZ R37, R24, R19.reuse ;  /* 0x0000001318257220 */ /* 0x082fe40000410000 */
[----:B------:R-:W-:Y:S01]  /*10a0*/  FMUL.FTZ R24, R26, R19 ;  /* 0x000000131a187220 */ /* 0x000fe20000410000 */
[----:B------:R-:W-:Y:S05]  /*10b0*/  @!P5 BRA `(.L_x_46) ;  /* 0x000001200000d947 */ /* 0x000fea0003800000 */
[----:B------:R-:W-:Y:S02]  /*10c0*/  FFMA.FTZ R26, R37, R20, R22 ;  /* 0x00000014251a7223 */ /* 0x000fe40000010016 */
[----:B------:R-:W-:Y:S02]  /*10d0*/  FFMA.FTZ R28, R24, R21, R23 ;  /* 0x00000015181c7223 */ /* 0x000fe40000010017 */
[----:B------:R-:W-:-:S02]  /*10e0*/  FMUL.FTZ R29, R26, -1.4426950216293334961 ;  /* 0xbfb8aa3b1a1d7820 */ /* 0x000fc40000410000 */
        /* <DEDUP_REMOVED lines=10> */
[----:B-1----:R-:W-:Y:S02]  /*1190*/  FADD.FTZ R35, -R32, 1 ;  /* 0x3f80000020237421 */ /* 0x002fe40000010100 */
[----:B------:R-:W-:Y:S02]  /*11a0*/  FMUL.FTZ R25, R25, R32 ;  /* 0x0000002019197220 */ /* 0x000fe40000410000 */
[----:B------:R-:W-:-:S02]  /*11b0*/  FFMA.FTZ R28, R28, R35, 1 ;  /* 0x3f8000001c1c7423 */ /* 0x000fc40000010023 */
[----:B------:R-:W-:Y:S02]  /*11c0*/  FMUL.FTZ R27, R27, R26 ;  /* 0x0000001a1b1b7220 */ /* 0x000fe40000410000 */
[----:B------:R-:W-:Y:S02]  /*11d0*/  FMUL.FTZ R25, R25, R28 ;  /* 0x0000001c19197220 */ /* 0x000fe40000410000 */
.L_x_46:
[----:B------:R-:W-:Y:S02]  /*11e0*/  FMUL.FTZ R26, R27, R20 ;  /* 0x000000141b1a7220 */ /* 0x000fe40000410000 */
[----:B------:R-:W-:Y:S02]  /*11f0*/  FMUL.FTZ R28, R25, R21 ;  /* 0x00000015191c7220 */ /* 0x000fe40000410000 */
[----:B------:R-:W-:Y:S02]  /*1200*/  FFMA.FTZ R29, R37, R26, RZ ;  /* 0x0000001a251d7223 */ /* 0x000fe400000100ff */
[----:B------:R-:W-:Y:S02]  /*1210*/  FADD.FTZ R31, RZ, R26 ;  /* 0x0000001aff1f7221 */ /* 0x000fe40000010000 */
[----:B------:R-:W-:Y:S01]  /*1220*/  FFMA.FTZ R36, R24, R28, R29 ;  /* 0x0000001c18247223 */ /* 0x000fe2000001001d */
[----:B------:R-:W-:Y:S01]  /*1230*/  PRMT R29, RZ, 0x5410, R51 ;  /* 0x00005410ff1d7816 */ /* 0x000fe20000000033 */
[----:B------:R-:W-:-:S02]  /*1240*/  FADD.FTZ R64, R28, R31 ;  /* 0x0000001f1c407221 */ /* 0x000fc40000010000 */
[----:B------:R-:W-:Y:S02]  /*1250*/  FFMA.FTZ R34, R37, R27, RZ ;  /* 0x0000001b25227223 */ /* 0x000fe400000100ff */
[----:B------:R-:W-:Y:S01]  /*1260*/  FADD.FTZ R26, -R18, R29 ;  /* 0x0000001d121a7221 */ /* 0x000fe20000010100 */
[----:B------:R-:W-:-:S03]  /*1270*/  PRMT R29, RZ, 0x7610, R51 ;  /* 0x00007610ff1d7816 */ /* 0x000fc60000000033 */
[----:B------:R-:W-:Y:S02]  /*1280*/  FMUL.FTZ R35, R26, R19 ;  /* 0x000000131a237220 */ /* 0x000fe40000410000 */
[----:B------:R-:W-:Y:S01]  /*1290*/  FADD.FTZ R28, -R18, R29 ;  /* 0x0000001d121c7221 */ /* 0x000fe20000010100 */
[----:B------:R-:W-:-:S03]  /*12a0*/  PRMT R29, RZ, 0x5410, R48 ;  /* 0x00005410ff1d7816 */ /* 0x000fc60000000030 */
[----:B------:R-:W-:Y:S01]  /*12b0*/  FMUL.FTZ R70, R28, R19 ;  /* 0x000000131c467220 */ /* 0x000fe20000410000 */
[----:B------:R-:W-:Y:S01]  /*12c0*/  PRMT R28, RZ, 0x7610, R48 ;  /* 0x00007610ff1c7816 */ /* 0x000fe20000000030 */
        /* <DEDUP_REMOVED lines=19> */
.L_x_47:
[----:B------:R-:W-:Y:S02]  /*1400*/  FADD.FTZ R30, RZ, R27 ;  /* 0x0000001bff1e7221 */ /* 0x000fe40000010000 */
[----:B------:R-:W-:Y:S02]  /*1410*/  FMUL.FTZ R31, R29, R20 ;  /* 0x000000141d1f7220 */ /* 0x000fe40000410000 */
[C---:B------:R-:W-:Y:S02]  /*1420*/  FFMA.FTZ R26, R35.reuse, R29, R34 ;  /* 0x0000001d231a7223 */ /* 0x040fe40000010022 */
[----:B------:R-:W-:Y:S02]  /*1430*/  FADD.FTZ R27, R30, R29 ;  /* 0x0000001d1e1b7221 */ /* 0x000fe40000010000 */
[----:B------:R-:W-:Y:S02]  /*1440*/  FFMA.FTZ R29, R35, R31, R36 ;  /* 0x0000001f231d7223 */ /* 0x000fe40000010024 */
[----:B------:R-:W-:-:S02]  /*1450*/  FMUL.FTZ R30, R28, R21 ;  /* 0x000000151c1e7220 */ /* 0x000fc40000410000 */
[----:B------:R-:W-:Y:S02]  /*1460*/  FFMA.FTZ R33, R24, R25, RZ ;  /* 0x0000001918217223 */ /* 0x000fe400000100ff */
[C---:B------:R-:W-:Y:S01]  /*1470*/  FFMA.FTZ R35, R70.reuse, R30, R29 ;  /* 0x0000001e46237223 */ /* 0x040fe2000001001d */
[----:B------:R-:W-:Y:S01]  /*1480*/  PRMT R29, RZ, 0x5410, R46 ;  /* 0x00005410ff1d7816 */ /* 0x000fe2000000002e */
[----:B------:R-:W-:Y:S02]  /*1490*/  FADD.FTZ R25, RZ, R25 ;  /* 0x00000019ff197221 */ /* 0x000fe40000010000 */
[----:B------:R-:W-:Y:S02]  /*14a0*/  FFMA.FTZ R24, R70, R28, R33 ;  /* 0x0000001c46187223 */ /* 0x000fe40000010021 */
[----:B------:R-:W-:Y:S02]  /*14b0*/  FADD.FTZ R25, R25, R28 ;  /* 0x0000001c19197221 */ /* 0x000fe40000010000 */
[----:B------:R-:W-:Y:S01]  /*14c0*/  FADD.FTZ R28, -R18, R29 ;  /* 0x0000001d121c7221 */ /* 0x000fe20000010100 */
[----:B------:R-:W-:Y:S01]  /*14d0*/  PRMT R29, RZ, 0x7610, R46 ;  /* 0x00007610ff1d7816 */ /* 0x000fe2000000002e */
[----:B------:R-:W-:-:S02]  /*14e0*/  FADD.FTZ R31, R64, R31 ;  /* 0x0000001f401f7221 */ /* 0x000fc40000010000 */
[----:B------:R-:W-:Y:S01]  /*14f0*/  FMUL.FTZ R71, R28, R19 ;  /* 0x000000131c477220 */ /* 0x000fe20000410000 */
[----:B------:R-:W-:Y:S01]  /*1500*/  PRMT R28, RZ, 0x7610, R45 ;  /* 0x00007610ff1c7816 */ /* 0x000fe2000000002d */
[----:B------:R-:W-:Y:S02]  /*1510*/  FADD.FTZ R37, R30, R31 ;  /* 0x0000001f1e257221 */ /* 0x000fe40000010000 */
[----:B------:R-:W-:Y:S01]  /*1520*/  FADD.FTZ R30, -R18, R29 ;  /* 0x0000001d121e7221 */ /* 0x000fe20000010100 */
[----:B------:R-:W-:-:S03]  /*1530*/  PRMT R29, RZ, 0x5410, R45 ;  /* 0x00005410ff1d7816 */ /* 0x000fc6000000002d */
[----:B------:R-:W-:Y:S01]  /*1540*/  FMUL.FTZ R36, R30, R19 ;  /* 0x000000131e247220 */ /* 0x000fe20000410000 */
        /* <DEDUP_REMOVED lines=15> */
[----:B0-----:R-:W-:Y:S02]  /*1640*/  FMUL.FTZ R28, R28, R31 ;  /* 0x0000001f1c1c7220 */ /* 0x001fe40000410000 */
[----:B------:R-:W-:-:S04]  /*1650*/  FADD.FTZ R31, -R31, 1 ;  /* 0x3f8000001f1f7421 */ /* 0x000fc80000010100 */
[----:B------:R-:W-:-:S04]  /*1660*/  FFMA.FTZ R31, R30, R31, 1 ;  /* 0x3f8000001e1f7423 */ /* 0x000fc8000001001f */
[----:B------:R-:W-:Y:S02]  /*1670*/  FMUL.FTZ R28, R28, R31 ;  /* 0x0000001f1c1c7220 */ /* 0x000fe40000410000 */
.L_x_48:
[----:B------:R-:W-:Y:S02]  /*1680*/  FMUL.FTZ R30, R29, R20 ;  /* 0x000000141d1e7220 */ /* 0x000fe40000410000 */
[----:B------:R-:W-:Y:S02]  /*1690*/  FADD.FTZ R27, R27, R29 ;  /* 0x0000001d1b1b7221 */ /* 0x000fe40000010000 */
[C---:B------:R-:W-:Y:S02]  /*16a0*/  FFMA.FTZ R26, R71.reuse, R29, R26 ;  /* 0x0000001d471a7223 */ /* 0x040fe4000001001a */
[----:B------:R-:W-:Y:S02]  /*16b0*/  FFMA.FTZ R29, R71, R30, R35 ;  /* 0x0000001e471d7223 */ /* 0x000fe40000010023 */
[----:B------:R-:W-:Y:S02]  /*16c0*/  FADD.FTZ R31, R37, R30 ;  /* 0x0000001e251f7221 */ /* 0x000fe40000010000 */
[----:B------:R-:W-:-:S02]  /*16d0*/  FMUL.FTZ R30, R28, R21 ;  /* 0x000000151c1e7220 */ /* 0x000fc40000410000 */
[----:B------:R-:W-:Y:S02]  /*16e0*/  FADD.FTZ R25, R25, R28 ;  /* 0x0000001c19197221 */ /* 0x000fe40000010000 */
[C---:B------:R-:W-:Y:S01]  /*16f0*/  FFMA.FTZ R35, R36.reuse, R30, R29 ;  /* 0x0000001e24237223 */ /* 0x040fe2000001001d */
[----:B------:R-:W-:Y:S01]  /*1700*/  PRMT R29, RZ, 0x5410, R47 ;  /* 0x00005410ff1d7816 */ /* 0x000fe2000000002f */
[----:B------:R-:W-:Y:S02]  /*1710*/  FFMA.FTZ R24, R36, R28, R24 ;  /* 0x0000001c24187223 */ /* 0x000fe40000010018 */
[----:B------:R-:W-:Y:S02]  /*1720*/  FADD.FTZ R37, R30, R31 ;  /* 0x0000001f1e257221 */ /* 0x000fe40000010000 */
[----:B------:R-:W-:Y:S01]  /*1730*/  FADD.FTZ R28, -R18, R29 ;  /* 0x0000001d121c7221 */ /* 0x000fe20000010100 */
[----:B------:R-:W-:-:S03]  /*1740*/  PRMT R29, RZ, 0x7610, R47 ;  /* 0x00007610ff1d7816 */ /* 0x000fc6000000002f */
[----:B------:R-:W-:Y:S01]  /*1750*/  FMUL.FTZ R71, R28, R19 ;  /* 0x000000131c477220 */ /* 0x000fe20000410000 */
[--C-:B------:R-:W-:Y:S01]  /*1760*/  PRMT R28, RZ, 0x7610, R44.reuse ;  /* 0x00007610ff1c7816 */ /* 0x100fe2000000002c */
        /* <DEDUP_REMOVED lines=22> */
.L_x_49:
        /* <DEDUP_REMOVED lines=14> */
[----:B------:R-:W-:Y:S01]  /*19b0*/  PRMT R28, RZ, 0x7610, R41 ;  /* 0x00007610ff1c7816 */ /* 0x000fe20000000029 */
        /* <DEDUP_REMOVED lines=22> */
.L_x_50:
[----:B------:R-:W-:Y:S02]  /*1b20*/  FMUL.FTZ R30, R29, R20 ;  /* 0x000000141d1e7220 */ /* 0x000fe40000410000 */
[----:B------:R-:W-:Y:S02]  /*1b30*/  FADD.FTZ R27, R27, R29 ;  /* 0x0000001d1b1b7221 */ /* 0x000fe40000010000 */
[C---:B------:R-:W-:Y:S02]  /*1b40*/  FFMA.FTZ R26, R71.reuse, R29, R26 ;  /* 0x0000001d471a7223 */ /* 0x040fe4000001001a */
[----:B------:R-:W-:Y:S02]  /*1b50*/  FFMA.FTZ R29, R71, R30, R35 ;  /* 0x0000001e471d7223 */ /* 0x000fe40000010023 */
[----:B------:R-:W-:Y:S02]  /*1b60*/  FADD.FTZ R31, R37, R30 ;  /* 0x0000001e251f7221 */ /* 0x000fe40000010000 */
[----:B------:R-:W-:-:S02]  /*1b70*/  FMUL.FTZ R30, R28, R21 ;  /* 0x000000151c1e7220 */ /* 0x000fc40000410000 */
[C---:B------:R-:W-:Y:S02]  /*1b80*/  FFMA.FTZ R24, R36.reuse, R28, R24 ;  /* 0x0000001c24187223 */ /* 0x040fe40000010018 */
[----:B------:R-:W-:Y:S01]  /*1b90*/  FFMA.FTZ R36, R36, R30, R29 ;  /* 0x0000001e24247223 */ /* 0x000fe2000001001d */
[----:B------:R-:W-:Y:S01]  /*1ba0*/  PRMT R29, RZ, 0x5410, R43 ;  /* 0x00005410ff1d7816 */ /* 0x000fe2000000002b */
[----:B------:R-:W-:Y:S02]  /*1bb0*/  FADD.FTZ R25, R25, R28 ;  /* 0x0000001c19197221 */ /* 0x000fe40000010000 */
[----:B------:R-:W-:Y:S02]  /*1bc0*/  FADD.FTZ R64, R30, R31 ;  /* 0x0000001f1e407221 */ /* 0x000fe40000010000 */
        /* <DEDUP_REMOVED lines=26> */
.L_x_51:
[----:B------:R-:W-:Y:S02]  /*1d70*/  FMUL.FTZ R31, R29, R20 ;  /* 0x000000141d1f7220 */ /* 0x000fe40000410000 */
[C---:B------:R-:W-:Y:S02]  /*1d80*/  FFMA.FTZ R28, R35.reuse, R29, R26 ;  /* 0x0000001d231c7223 */ /* 0x040fe4000001001a */
[----:B------:R-:W-:Y:S02]  /*1d90*/  FFMA.FTZ R26, R35, R31, R36 ;  /* 0x0000001f231a7223 */ /* 0x000fe40000010024 */
[----:B------:R-:W-:Y:S02]  /*1da0*/  FADD.FTZ R32, R64, R31 ;  /* 0x0000001f40207221 */ /* 0x000fe40000010000 */
[----:B------:R-:W-:Y:S02]  /*1db0*/  FMUL.FTZ R31, R30, R21 ;  /* 0x000000151e1f7220 */ /* 0x000fe40000410000 */
[----:B------:R-:W-:-:S02]  /*1dc0*/  FADD.FTZ R27, R27, R29 ;  /* 0x0000001d1b1b7221 */ /* 0x000fc40000010000 */
[C---:B------:R-:W-:Y:S02]  /*1dd0*/  FFMA.FTZ R29, R37.reuse, R30, R24 ;  /* 0x0000001e251d7223 */ /* 0x040fe40000010018 */
[----:B------:R-:W-:Y:S02]  /*1de0*/  FFMA.FTZ R37, R37, R31, R26 ;  /* 0x0000001f25257223 */ /* 0x000fe4000001001a */
[----:B------:R-:W-:Y:S01]  /*1df0*/  FADD.FTZ R71, R31, R32 ;  /* 0x000000201f477221 */ /* 0x000fe20000010000 */
[----:B------:R-:W-:Y:S01]  /*1e00*/  PRMT R31, RZ, 0x5410, R38 ;  /* 0x00005410ff1f7816 */ /* 0x000fe20000000026 */
[----:B------:R-:W-:Y:S01]  /*1e10*/  FADD.FTZ R25, R25, R30 ;  /* 0x0000001e19197221 */ /* 0x000fe20000010000 */
[----:B------:R-:W-:-:S03]  /*1e20*/  PRMT R30, RZ, 0x7610, R17 ;  /* 0x00007610ff1e7816 */ /* 0x000fc60000000011 */
[----:B------:R-:W-:Y:S01]  /*1e30*/  FADD.FTZ R24, -R18, R31 ;  /* 0x0000001f12187221 */ /* 0x000fe20000010100 */
[----:B------:R-:W-:-:S03]  /*1e40*/  PRMT R31, RZ, 0x7610, R38 ;  /* 0x00007610ff1f7816 */ /* 0x000fc60000000026 */
[----:B------:R-:W-:Y:S02]  /*1e50*/  FMUL.FTZ R73, R24, R19 ;  /* 0x0000001318497220 */ /* 0x000fe40000410000 */
        /* <DEDUP_REMOVED lines=22> */
.L_x_52:
[----:B------:R-:W-:Y:S02]  /*1fc0*/  FMUL.FTZ R32, R31, R20 ;  /* 0x000000141f207220 */ /* 0x000fe40000410000 */
[----:B------:R-:W-:Y:S02]  /*1fd0*/  FADD.FTZ R26, R27, R31 ;  /* 0x0000001f1b1a7221 */ /* 0x000fe40000010000 */
[----:B------:R-:W-:Y:S02]  /*1fe0*/  FADD.FTZ R27, R25, R30 ;  /* 0x0000001e191b7221 */ /* 0x000fe40000010000 */
[C---:B------:R-:W-:Y:S02]  /*1ff0*/  FFMA.FTZ R24, R73.reuse, R31, R28 ;  /* 0x0000001f49187223 */ /* 0x040fe4000001001c */
[----:B------:R-:W-:Y:S01]  /*2000*/  FFMA.FTZ R25, R36, R30, R29 ;  /* 0x0000001e24197223 */ /* 0x000fe2000001001d */
[----:B------:R-:W-:Y:S01]  /*2010*/  PRMT R29, RZ, 0x5410, R39 ;  /* 0x00005410ff1d7816 */ /* 0x000fe20000000027 */
[----:B------:R-:W-:-:S02]  /*2020*/  FFMA.FTZ R28, R73, R32, R37 ;  /* 0x00000020491c7223 */ /* 0x000fc40000010025 */
[----:B------:R-:W-:Y:S02]  /*2030*/  FMUL.FTZ R31, R30, R21 ;  /* 0x000000151e1f7220 */ /* 0x000fe40000410000 */
[----:B------:R-:W-:Y:S02]  /*2040*/  FADD.FTZ R32, R71, R32 ;  /* 0x0000002047207221 */ /* 0x000fe40000010000 */
[----:B------:R-:W-:Y:S02]  /*2050*/  FFMA.FTZ R37, R36, R31, R28 ;  /* 0x0000001f24257223 */ /* 0x000fe4000001001c */
[----:B------:R-:W-:Y:S01]  /*2060*/  FADD.FTZ R28, -R18, R29 ;  /* 0x0000001d121c7221 */ /* 0x000fe20000010100 */
[----:B------:R-:W-:Y:S01]  /*2070*/  PRMT R29, RZ, 0x7610, R39 ;  /* 0x00007610ff1d7816 */ /* 0x000fe20000000027 */
[----:B------:R-:W-:Y:S01]  /*2080*/  FADD.FTZ R71, R31, R32 ;  /* 0x000000201f477221 */ /* 0x000fe20000010000 */
[----:B------:R-:W-:-:S03]  /*2090*/  PRMT R31, RZ, 0x5410, R16 ;  /* 0x00005410ff1f7816 */ /* 0x000fc60000000010 */
[----:B------:R-:W-:Y:S02]  /*20a0*/  FADD.FTZ R30, -R18, R29 ;  /* 0x0000001d121e7221 */ /* 0x000fe40000010100 */
[-C--:B------:R-:W-:Y:S02]  /*20b0*/  FMUL.FTZ R29, R28, R19.reuse ;  /* 0x000000131c1d7220 */ /* 0x080fe40000410000 */
        /* <DEDUP_REMOVED lines=21> */
.L_x_53:
[----:B------:R-:W-:Y:S01]  /*2210*/  FMUL.FTZ R32, R31, R20 ;  /* 0x000000141f207220 */ /* 0x000fe20000410000 */
[C---:B------:R-:W-:Y:S01]  /*2220*/  ISETP.GT.AND P0, PT, R2.reuse, 0x1e, PT ;  /* 0x0000001e0200780c */ /* 0x040fe20003f04270 */
[C---:B------:R-:W-:Y:S01]  /*2230*/  FFMA.FTZ R24, R29.reuse, R31, R24 ;  /* 0x0000001f1d187223 */ /* 0x040fe20000010018 */
[----:B------:R-:W-:Y:S01]  /*2240*/  ISETP.NE.AND P3, PT, R2, RZ, PT ;  /* 0x000000ff0200720c */ /* 0x000fe20003f65270 */
[----:B------:R-:W-:Y:S01]  /*2250*/  FFMA.FTZ R33, R29, R32, R37 ;  /* 0x000000201d217223 */ /* 0x000fe20000010025 */
[----:B------:R-:W-:Y:S01]  /*2260*/  ISETP.NE.AND P2, PT, R62, RZ, PT ;  /* 0x000000ff3e00720c */ /* 0x000fe20003f45270 */
[----:B------:R-:W-:Y:S01]  /*2270*/  FADD.FTZ R35, R71, R32 ;  /* 0x0000002047237221 */ /* 0x000fe20000010000 */
[----:B------:R-:W-:Y:S01]  /*2280*/  BSSY B0, `(.L_x_54) ;  /* 0x0000055000007945 */ /* 0x000fe20003800000 */
[----:B------:R-:W-:Y:S01]  /*2290*/  FMUL.FTZ R32, R30, R21 ;  /* 0x000000151e207220 */ /* 0x000fe20000410000 */
[----:B------:R-:W-:Y:S01]  /*22a0*/  ISETP.GT.U32.AND P4, PT, R62, 0x27, PT ;  /* 0x000000273e00780c */ /* 0x000fe20003f84070 */
[----:B------:R-:W-:Y:S01]  /*22b0*/  FFMA.FTZ R25, R28, R30, R25 ;  /* 0x0000001e1c197223 */ /* 0x000fe20000010019 */
[----:B------:R-:W-:Y:S01]  /*22c0*/  SHF.L.U32 R64, R62, 0x4, RZ ;  /* 0x000000043e407819 */ /* 0x000fe200000006ff */
[----:B------:R-:W-:-:S02]  /*22d0*/  FFMA.FTZ R36, R28, R32, R33 ;  /* 0x000000201c247223 */ /* 0x000fc40000010021 */
[----:B------:R-:W-:Y:S02]  /*22e0*/  FADD.FTZ R37, R32, R35 ;  /* 0x0000002320257221 */ /* 0x000fe40000010000 */
[----:B------:R-:W-:Y:S01]  /*22f0*/  FADD.FTZ R26, R26, R31 ;  /* 0x0000001f1a1a7221 */ /* 0x000fe20000010000 */
[----:B------:R-:W0:Y:S01]  /*2300*/  SHFL.DOWN PT, R33, R36, 0x1, 0x1f ;  /* 0x08201f0024217f89 */ /* 0x000e2200000e0000 */
[----:B------:R-:W-:-:S03]  /*2310*/  FADD.FTZ R27, R27, R30 ;  /* 0x0000001e1b1b7221 */ /* 0x000fc60000010000 */
[----:B------:R-:W1:Y:S04]  /*2320*/  SHFL.DOWN PT, R32, R37, 0x1, 0x1f ;  /* 0x08201f0025207f89 */ /* 0x000e6800000e0000 */
[----:B------:R-:W-:Y:S01]  /*2330*/  STS.128 [R62.X16+0xd0], R24 ;  /* 0x0000d0183e007388 */ /* 0x000fe2000000cc00 */
[----:B0-----:R-:W-:Y:S02]  /*2340*/  @!P0 FADD.FTZ R36, R36, R33 ;  /* 0x0000002124248221 */ /* 0x001fe40000010000 */
        /* <DEDUP_REMOVED lines=20> */
[----:B-1----:R-:W-:-:S05]  /*2490*/  @!P0 FADD.FTZ R37, R37, R32 ;  /* 0x0000002025258221 */ /* 0x002fca0000010000 */
        /* <DEDUP_REMOVED lines=51> */
.L_x_55:
[----:B------:R-:W-:Y:S05]  /*27d0*/  BSYNC B0 ;  /* 0x0000000000007941 */ /* 0x000fea0003800000 */
.L_x_54:
        /* <DEDUP_REMOVED lines=9> */
[----:B--2---:R-:W-:Y:S02]  /*2870*/  FADD.FTZ R30, R24, R33 ;  /* 0x00000021181e7221 */ /* 0x004fe40000010000 */
[----:B------:R-:W-:Y:S02]  /*2880*/  FADD.FTZ R29, R25, R34 ;  /* 0x00000022191d7221 */ /* 0x000fe40000010000 */
[----:B------:R-:W1:Y:S01]  /*2890*/  LDS.128 R24, [R64+0x850] ;  /* 0x0008500040187984 */ /* 0x000e620000000c00 */
        /* <DEDUP_REMOVED lines=66> */
.L_x_57:
[----:B------:R-:W-:Y:S05]  /*2cc0*/  BSYNC B0 ;  /* 0x0000000000007941 */ /* 0x000fea0003800000 */
.L_x_56:
[----:B------:R-:W-:Y:S01]  /*2cd0*/  MOV R64, c[0x0][0xc] ;  /* 0x0000030000407a02 */ /* 0x000fe20000000f00 */
[----:B------:R-:W-:Y:S01]  /*2ce0*/  BSSY B0, `(.L_x_58) ;  /* 0x0000012000007945 */ /* 0x000fe20003800000 */
[----:B------:R-:W-:-:S02]  /*2cf0*/  HFMA2.MMA R71, -RZ, RZ, 0, 2.384185791015625e-07 ;  /* 0x00000004ff477435 */ /* 0x000fc400000001ff */
[----:B------:R-:W-:Y:S01]  /*2d00*/  ISETP.GE.U32.AND P0, PT, R64, 0x2, PT ;  /* 0x000000024000780c */ /* 0x000fe20003f06070 */
[----:B------:R-:W-:Y:S07]  /*2d10*/  @P4 BRA `(.L_x_59) ;  /* 0x000000e000004947 */ /* 0x000fee0003800000 */
[----:B------:R-:W-:-:S04]  /*2d20*/  IMAD R28, R65, 0x28, R62 ;  /* 0x00000028411c7824 */ /* 0x000fc800078e023e */
[----:B------:R-:W-:Y:S01]  /*2d30*/  IMAD.WIDE R28, R28, R71, c[0x0][0x1b8] ;  /* 0x00006e001c1c7625 */ /* 0x000fe200078e0247 */
[----:B------:R-:W-:-:S04]  /*2d40*/  MOV R33, c[0x0][0x1d8] ;  /* 0x0000760000217a02 */ /* 0x000fc80000000f00 */
[-C--:B------:R-:W-:Y:S01]  /*2d50*/  LEA R30, P3, R4, R28.reuse, 0x2 ;  /* 0x0000001c041e7211 */ /* 0x080fe200078610ff */
[----:B------:R1:W-:Y:S01]  /*2d60*/  RED.E.ADD.F32.FTZ.RN.STRONG.GPU [R28.64], R24 ;  /* 0x000000181c00798e */ /* 0x0003e2000c10e786 */
[----:B------:R-:W-:Y:S02]  /*2d70*/  MOV R34, c[0x0][0x1dc] ;  /* 0x0000770000227a02 */ /* 0x000fe40000000f00 */
[----:B------:R-:W-:Y:S02]  /*2d80*/  IADD3.X R31, R29, R7, RZ, P3, !PT ;  /* 0x000000071d1f7210 */ /* 0x000fe40001ffe4ff */
[----:B------:R-:W-:-:S03]  /*2d90*/  LEA R32, P3, R33, R28, 0x2 ;  /* 0x0000001c21207211 */ /* 0x000fc600078610ff */
[----:B------:R1:W-:Y:S01]  /*2da0*/  RED.E.ADD.F32.FTZ.RN.STRONG.GPU [R30.64], R25 ;  /* 0x000000191e00798e */ /* 0x0003e2000c10e786 */
[----:B------:R-:W-:Y:S02]  /*2db0*/  LEA.HI.X R33, R33, R29, R34, 0x2, P3 ;  /* 0x0000001d21217211 */ /* 0x000fe400018f1422 */
[----:B------:R-:W-:-:S03]  /*2dc0*/  LEA R34, P3, R6, R28, 0x2 ;  /* 0x0000001c06227211 */ /* 0x000fc600078610ff */
[----:B------:R1:W-:Y:S01]  /*2dd0*/  RED.E.ADD.F32.FTZ.RN.STRONG.GPU [R32.64], R26 ;  /* 0x0000001a2000798e */ /* 0x0003e2000c10e786 */
[----:B------:R-:W-:-:S05]  /*2de0*/  IADD3.X R35, R29, R8, RZ, P3, !PT ;  /* 0x000000081d237210 */ /* 0x000fca0001ffe4ff */
[----:B------:R1:W-:Y:S04]  /*2df0*/  RED.E.ADD.F32.FTZ.RN.STRONG.GPU [R34.64], R27 ;  /* 0x0000001b2200798e */ /* 0x0003e8000c10e786 */
.L_x_59:
[----:B------:R-:W-:Y:S05]  /*2e00*/  BSYNC B0 ;  /* 0x0000000000007941 */ /* 0x000fea0003800000 */
.L_x_58:
[----:B------:R-:W-:Y:S05]  /*2e10*/  @!P0 BRA `(.L_x_60) ;  /* 0x000011f000008947 */ /* 0x000fea0003800000 */
[----:B-1----:R-:W1:Y:S01]  /*2e20*/  S2R R31, SR_CTAID.Y ;  /* 0x00000000001f7919 */ /* 0x002e620000002600 */
[----:B------:R-:W-:-:S05]  /*2e30*/  LOP3.LUT R24, R52, 0x1, RZ, 0xc0, !PT ;  /* 0x0000000134187812 */ /* 0x000fca00078ec0ff */
[----:B------:R-:W-:-:S04]  /*2e40*/  IMAD R24, R24, c[0x0][0x10], RZ ;  /* 0x0000040018187a24 */ /* 0x000fc800078e02ff */
[----:B------:R-:W-:-:S05]  /*2e50*/  IMAD R25, R24, c[0x0][0xc], RZ ;  /* 0x0000030018197a24 */ /* 0x000fca00078e02ff */
[----:B------:R-:W-:-:S05]  /*2e60*/  SHF.L.U32 R34, R25, 0x1, RZ ;  /* 0x0000000119227819 */ /* 0x000fca00000006ff */
[----:B------:R-:W-:Y:S01]  /*2e70*/  IMAD.WIDE R34, R34, R71, c[0x0][0x1b0] ;  /* 0x00006c0022227625 */ /* 0x000fe200078e0247 */
[----:B-1----:R-:W-:-:S05]  /*2e80*/  IADD3 R24, R24, R31, RZ ;  /* 0x0000001f18187210 */ /* 0x002fca0007ffe0ff */
        /* <DEDUP_REMOVED lines=20> */
.L_x_62:
[----:B------:R-:W2:Y:S01]  /*2fd0*/  LDG.E.STRONG.GPU R26, [R24.64] ;  /* 0x00000006181a7981 */ /* 0x000ea2000c1ef900 */
[----:B------:R-:W-:Y:S01]  /*2fe0*/  YIELD ;  /* 0x0000000000007946 */ /* 0x000fe20003800000 */
[----:B--2---:R-:W-:Y:S01]  /*2ff0*/  ISETP.NE.AND P0, PT, R26, R29, PT ;  /* 0x0000001d1a00720c */ /* 0x004fe20003f05270 */
[----:B------:R-:W-:-:S12]  /*3000*/  CCTL.IVALL ;  /* 0x00000000ff00798f */ /* 0x000fd80002000000 */
[----:B------:R-:W-:Y:S05]  /*3010*/  @P0 BRA `(.L_x_62) ;  /* 0xffffffb000000947 */ /* 0x000fea000383ffff */
.L_x_61:
[----:B------:R-:W-:Y:S01]  /*3020*/  ISETP.NE.AND P0, PT, RZ, c[0x0][0xc], PT ;  /* 0x00000300ff007a0c */ /* 0x000fe20003f05270 */
[----:B------:R-:W-:Y:S01]  /*3030*/  WARPSYNC 0xffffffff ;  /* 0xffffffff00007948 */ /* 0x000fe20003800000 */
[----:B------:R-:W-:Y:S11]  /*3040*/  BAR.SYNC.DEFER_BLOCKING 0x0 ;  /* 0x0000000000007b1d */ /* 0x000ff60000010000 */
[----:B------:R-:W-:Y:S05]  /*3050*/  @!P0 BRA `(.L_x_60) ;  /* 0x00000fb000008947 */ /* 0x000fea0003800000 */
[----:B-1----:R-:W-:Y:S01]  /*3060*/  IADD3 R24, R64, -0x1, RZ ;  /* 0xffffffff40187810 */ /* 0x002fe20007ffe0ff */
[----:B------:R-:W-:-:S03]  /*3070*/  HFMA2.MMA R32, -RZ, RZ, 0, 0 ;  /* 0x00000000ff207435 */ /* 0x000fc600000001ff */
[----:B------:R-:W-:-:S13]  /*3080*/  ISETP.GE.U32.AND P0, PT, R24, 0x3, PT ;  /* 0x000000031800780c */ /* 0x000fda0003f06070 */
[----:B------:R-:W-:Y:S05]  /*3090*/  @!P0 BRA `(.L_x_63) ;  /* 0x00000da000008947 */ /* 0x000fea0003800000 */
[----:B------:R-:W-:Y:S02]  /*30a0*/  LOP3.LUT R30, R64, 0x3, RZ, 0xc0, !PT ;  /* 0x00000003401e7812 */ /* 0x000fe400078ec0ff */
[----:B------:R-:W-:Y:S02]  /*30b0*/  MOV R32, RZ ;  /* 0x000000ff00207202 */ /* 0x000fe40000000f00 */
[----:B------:R-:W-:-:S04]  /*30c0*/  IADD3 R30, -R30, c[0x0][0xc], RZ ;  /* 0x000003001e1e7a10 */ /* 0x000fc80007ffe1ff */
[----:B------:R-:W-:-:S13]  /*30d0*/  ISETP.GT.AND P0, PT, R30, RZ, PT ;  /* 0x000000ff1e00720c */ /* 0x000fda0003f04270 */
[----:B------:R-:W-:Y:S05]  /*30e0*/  @!P0 BRA `(.L_x_64) ;  /* 0x00000b6000008947 */ /* 0x000fea0003800000 */
[----:B------:R-:W-:Y:S02]  /*30f0*/  ISETP.GT.AND P3, PT, R30, 0xc, PT ;  /* 0x0000000c1e00780c */ /* 0x000fe40003f64270 */
[----:B------:R-:W-:-:S11]  /*3100*/  PLOP3.LUT P0, PT, PT, PT, PT, 0x80, 0x0 ;  /* 0x000000000000781c */ /* 0x000fd60003f0f070 */
[----:B------:R-:W-:Y:S05]  /*3110*/  @!P3 BRA `(.L_x_65) ;  /* 0x000007400000b947 */ /* 0x000fea0003800000 */
[----:B------:R-:W-:Y:S02]  /*3120*/  PLOP3.LUT P0, PT, PT, PT, PT, 0x8, 0x0 ;  /* 0x000000000000781c */ /* 0x000fe40003f0e170 */
.L_x_66:
[----:B------:R-:W-:-:S13]  /*3130*/  ISETP.EQ.OR P3, PT, R32, R0, P2 ;  /* 0x000000002000720c */ /* 0x000fda0001762670 */
[----:B------:R-:W-:-:S04]  /*3140*/  @!P3 IMAD R25, R32, c[0x0][0x10], R31 ;  /* 0x000004002019ba24 */ /* 0x000fc800078e021f */
[----:B------:R-:W-:-:S06]  /*3150*/  @!P3 IMAD.WIDE.U32 R24, R25, 0x8, R34 ;  /* 0x000000081918b825 */ /* 0x000fcc00078e0022 */
[----:B------:R-:W2:Y:S01]  /*3160*/  @!P3 LDG.E.64 R24, [R24.64] ;  /* 0x000000061818b981 */ /* 0x000ea2000c1e1b00 */
[C---:B------:R-:W-:Y:S02]  /*3170*/  IADD3 R27, R32.reuse, 0x1, RZ ;  /* 0x00000001201b7810 */ /* 0x040fe40007ffe0ff */
[C---:B------:R-:W-:Y:S02]  /*3180*/  IADD3 R29, R32.reuse, 0x2, RZ ;  /* 0x00000002201d7810 */ /* 0x040fe40007ffe0ff */
[----:B------:R-:W-:Y:S02]  /*3190*/  IADD3 R28, R32, 0x3, RZ ;  /* 0x00000003201c7810 */ /* 0x000fe40007ffe0ff */
[-C--:B------:R-:W-:Y:S02]  /*31a0*/  ISETP.EQ.OR P4, PT, R29, R0.reuse, P2 ;  /* 0x000000001d00720c */ /* 0x080fe40001782670 */
[----:B------:R-:W-:-:S11]  /*31b0*/  ISETP.EQ.OR P6, PT, R28, R0, P2 ;  /* 0x000000001c00720c */ /* 0x000fd600017c2670 */
[----:B------:R-:W-:Y:S02]  /*31c0*/  @!P4 IMAD R29, R29, c[0x0][0x10], R31 ;  /* 0x000004001d1dca24 */ /* 0x000fe400078e021f */
[----:B0-2---:R-:W-:Y:S02]  /*31d0*/  @!P3 FADD.FTZ R36, R36, R24 ;  /* 0x000000182424b221 */ /* 0x005fe40000010000 */
[----:B------:R-:W-:Y:S01]  /*31e0*/  @!P3 FADD.FTZ R37, R37, R25 ;  /* 0x000000192525b221 */ /* 0x000fe20000010000 */
[----:B------:R-:W-:-:S13]  /*31f0*/  ISETP.EQ.OR P3, PT, R27, R0, P2 ;  /* 0x000000001b00720c */ /* 0x000fda0001762670 */
[----:B------:R-:W-:-:S04]  /*3200*/  @!P3 IMAD R27, R27, c[0x0][0x10], R31 ;  /* 0x000004001b1bba24 */ /* 0x000fc800078e021f */
[----:B------:R-:W-:-:S04]  /*3210*/  @!P3 IMAD.WIDE.U32 R24, R27, 0x8, R34 ;  /* 0x000000081b18b825 */ /* 0x000fc800078e0022 */
[----:B------:R-:W-:Y:S02]  /*3220*/  @!P4 IMAD.WIDE.U32 R26, R29, 0x8, R34 ;  /* 0x000000081d1ac825 */ /* 0x000fe400078e0022 */
[----:B------:R-:W2:Y:S02]  /*3230*/  @!P3 LDG.E.64 R24, [R24.64] ;  /* 0x000000061818b981 */ /* 0x000ea4000c1e1b00 */
[----:B------:R-:W-:Y:S02]  /*3240*/  @!P6 IMAD R29, R28, c[0x0][0x10], R31 ;  /* 0x000004001c1dea24 */ /* 0x000fe400078e021f */
[----:B------:R-:W3:Y:S02]  /*3250*/  @!P4 LDG.E.64 R26, [R26.64] ;  /* 0x000000061a1ac981 */ /* 0x000ee4000c1e1b00 */
[----:B------:R-:W-:-:S06]  /*3260*/  @!P6 IMAD.WIDE.U32 R28, R29, 0x8, R34 ;  /* 0x000000081d1ce825 */ /* 0x000fcc00078e0022 */
[----:B------:R-:W4:Y:S01]  /*3270*/  @!P6 LDG.E.64 R28, [R28.64] ;  /* 0x000000061c1ce981 */ /* 0x000f22000c1e1b00 */
[----:B------:R-:W-:Y:S01]  /*3280*/  IADD3 R33, R32, 0x4, RZ ;  /* 0x0000000420217810 */ /* 0x000fe20007ffe0ff */
[----:B--2---:R-:W-:Y:S01]  /*3290*/  @!P3 FADD.FTZ R36, R36, R24 ;  /* 0x000000182424b221 */ /* 0x004fe20000010000 */
[----:B------:R-:W-:Y:S01]  /*32a0*/  IADD3 R24, R32, 0x5, RZ ;  /* 0x0000000520187810 */ /* 0x000fe20007ffe0ff */
[----:B------:R-:W-:Y:S01]  /*32b0*/  @!P3 FADD.FTZ R37, R37, R25 ;  /* 0x000000192525b221 */ /* 0x000fe20000010000 */
[-C--:B------:R-:W-:Y:S01]  /*32c0*/  ISETP.EQ.OR P3, PT, R33, R0.reuse, P2 ;  /* 0x000000002100720c */ /* 0x080fe20001762670 */
[----:B---3--:R-:W-:Y:S02]  /*32d0*/  @!P4 FADD.FTZ R36, R36, R26 ;  /* 0x0000001a2424c221 */ /* 0x008fe40000010000 */
[----:B------:R-:W-:Y:S01]  /*32e0*/  @!P4 FADD.FTZ R37, R37, R27 ;  /* 0x0000001b2525c221 */ /* 0x000fe20000010000 */
[----:B------:R-:W-:-:S03]  /*32f0*/  ISETP.EQ.OR P4, PT, R24, R0, P2 ;  /* 0x000000001800720c */ /* 0x000fc60001782670 */
[----:B----4-:R-:W-:Y:S01]  /*3300*/  @!P6 FADD.FTZ R37, R37, R29 ;  /* 0x0000001d2525e221 */ /* 0x010fe20000010000 */
[----:B------:R-:W-:Y:S01]  /*3310*/  IADD3 R29, R32, 0x6, RZ ;  /* 0x00000006201d7810 */ /* 0x000fe20007ffe0ff */
[----:B------:R-:W-:-:S04]  /*3320*/  @!P6 FADD.FTZ R36, R36, R28 ;  /* 0x0000001c2424e221 */ /* 0x000fc80000010000 */
[----:B------:R-:W-:Y:S01]  /*3330*/  @!P3 IMAD R25, R33, c[0x0][0x10], R31 ;  /* 0x000004002119ba24 */ /* 0x000fe200078e021f */
[----:B------:R-:W-:-:S03]  /*3340*/  ISETP.EQ.OR P6, PT, R29, R0, P2 ;  /* 0x000000001d00720c */ /* 0x000fc600017c2670 */
[----:B------:R-:W-:Y:S02]  /*3350*/  @!P4 IMAD R27, R24, c[0x0][0x10], R31 ;  /* 0x00000400181bca24 */ /* 0x000fe400078e021f */
        /* <DEDUP_REMOVED lines=16> */
[----:B------:R-:W-:-:S05]  /*3460*/  IADD3 R29, R32, 0x9, RZ ;  /* 0x00000009201d7810 */ /* 0x000fca0007ffe0ff */
[--C-:B------:R-:W-:Y:S02]  /*3470*/  @!P3 IMAD R25, R33, c[0x0][0x10], R31.reuse ;  /* 0x000004002119ba24 */ /* 0x100fe400078e021f */
[----:B------:R-:W-:Y:S01]  /*3480*/  @!P6 FADD.FTZ R36, R36, R28 ;  /* 0x0000001c2424e221 */ /* 0x000fe20000010000 */
[----:B------:R-:W-:Y:S01]  /*3490*/  ISETP.EQ.OR P6, PT, R29, R0, P2 ;  /* 0x000000001d00720c */ /* 0x000fe200017c2670 */
[----:B------:R-:W-:Y:S02]  /*34a0*/  @!P4 IMAD R27, R24, c[0x0][0x10], R31 ;  /* 0x00000400181bca24 */ /* 0x000fe400078e021f */
[----:B------:R-:W-:-:S04]  /*34b0*/  @!P3 IMAD.WIDE.U32 R24, R25, 0x8, R34 ;  /* 0x000000081918b825 */ /* 0x000fc800078e0022 */
[----:B------:R-:W-:Y:S02]  /*34c0*/  @!P4 IMAD.WIDE.U32 R26, R27, 0x8, R34 ;  /* 0x000000081b1ac825 */ /* 0x000fe400078e0022 */
[----:B------:R-:W2:Y:S04]  /*34d0*/  @!P3 LDG.E.64 R24, [R24.64] ;  /* 0x000000061818b981 */ /* 0x000ea8000c1e1b00 */
[----:B------:R-:W3:Y:S01]  /*34e0*/  @!P4 LDG.E.64 R26, [R26.64] ;  /* 0x000000061a1ac981 */ /* 0x000ee2000c1e1b00 */
[----:B------:R-:W-:-:S04]  /*34f0*/  @!P6 IMAD R29, R29, c[0x0][0x10], R31 ;  /* 0x000004001d1dea24 */ /* 0x000fc800078e021f */
        /* <DEDUP_REMOVED lines=9> */
[----:B------:R-:W-:-:S09]  /*3590*/  ISETP.EQ.OR P4, PT, R24, R0, P2 ;  /* 0x000000001800720c */ /* 0x000fd20001782670 */
[----:B------:R-:W-:Y:S02]  /*35a0*/  @!P3 IMAD R25, R33, c[0x0][0x10], R31 ;  /* 0x000004002119ba24 */ /* 0x000fe400078e021f */
[----:B----4-:R-:W-:Y:S01]  /*35b0*/  @!P6 FADD.FTZ R37, R37, R29 ;  /* 0x0000001d2525e221 */ /* 0x010fe20000010000 */
[----:B------:R-:W-:Y:S01]  /*35c0*/  IADD3 R29, R32, 0xc, RZ ;  /* 0x0000000c201d7810 */ /* 0x000fe20007ffe0ff */
[----:B------:R-:W-:Y:S02]  /*35d0*/  @!P4 IMAD R27, R24, c[0x0][0x10], R31 ;  /* 0x00000400181bca24 */ /* 0x000fe400078e021f */
[----:B------:R-:W-:-:S04]  /*35e0*/  @!P3 IMAD.WIDE.U32 R24, R25, 0x8, R34 ;  /* 0x000000081918b825 */ /* 0x000fc800078e0022 */
[----:B------:R-:W-:Y:S01]  /*35f0*/  @!P6 FADD.FTZ R36, R36, R28 ;  /* 0x0000001c2424e221 */ /* 0x000fe20000010000 */
[----:B------:R-:W-:Y:S01]  /*3600*/  ISETP.EQ.OR P6, PT, R29, R0, P2 ;  /* 0x000000001d00720c */ /* 0x000fe200017c2670 */
[----:B------:R-:W-:Y:S01]  /*3610*/  @!P4 IMAD.WIDE.U32 R26, R27, 0x8, R34 ;  /* 0x000000081b1ac825 */ /* 0x000fe200078e0022 */
[----:B------:R-:W2:Y:S05]  /*3620*/  @!P3 LDG.E.64 R24, [R24.64] ;  /* 0x000000061818b981 */ /* 0x000eaa000c1e1b00 */
[----:B------:R-:W3:Y:S06]  /*3630*/  @!P4 LDG.E.64 R26, [R26.64] ;  /* 0x000000061a1ac981 */ /* 0x000eec000c1e1b00 */
[----:B------:R-:W-:-:S04]  /*3640*/  @!P6 IMAD R29, R29, c[0x0][0x10], R31 ;  /* 0x000004001d1dea24 */ /* 0x000fc800078e021f */
[----:B------:R-:W-:-:S06]  /*3650*/  @!P6 IMAD.WIDE.U32 R28, R29, 0x8, R34 ;  /* 0x000000081d1ce825 */ /* 0x000fcc00078e0022 */
[----:B------:R-:W4:Y:S01]  /*3660*/  @!P6 LDG.E.64 R28, [R28.64] ;  /* 0x000000061c1ce981 */ /* 0x000f22000c1e1b00 */
[C---:B------:R-:W-:Y:S02]  /*3670*/  IADD3 R33, R32.reuse, 0xd, RZ ;  /* 0x0000000d20217810 */ /* 0x040fe40007ffe0ff */
[----:B------:R-:W-:Y:S01]  /*3680*/  IADD3 R64, R32, 0xe, RZ ;  /* 0x0000000e20407810 */ /* 0x000fe20007ffe0ff */
[----:B--2---:R-:W-:Y:S02]  /*3690*/  @!P3 FADD.FTZ R36, R36, R24 ;  /* 0x000000182424b221 */ /* 0x004fe40000010000 */
[----:B------:R-:W-:Y:S02]  /*36a0*/  @!P3 FADD.FTZ R37, R37, R25 ;  /* 0x000000192525b221 */ /* 0x000fe40000010000 */
[----:B---3--:R-:W-:Y:S02]  /*36b0*/  @!P4 FADD.FTZ R36, R36, R26 ;  /* 0x0000001a2424c221 */ /* 0x008fe40000010000 */
[----:B------:R-:W-:Y:S01]  /*36c0*/  @!P4 FADD.FTZ R37, R37, R27 ;  /* 0x0000001b2525c221 */ /* 0x000fe20000010000 */
[----:B------:R-:W-:-:S02]  /*36d0*/  ISETP.EQ.OR P4, PT, R33, R0, P2 ;  /* 0x000000002100720c */ /* 0x000fc40001782670 */
[----:B------:R-:W-:-:S11]  /*36e0*/  ISETP.EQ.OR P3, PT, R64, R0, P2 ;  /* 0x000000004000720c */ /* 0x000fd60001762670 */
[----:B------:R-:W-:Y:S02]  /*36f0*/  @!P4 IMAD R25, R33, c[0x0][0x10], R31 ;  /* 0x000004002119ca24 */ /* 0x000fe400078e021f */
[----:B----4-:R-:W-:Y:S01]  /*3700*/  @!P6 FADD.FTZ R37, R37, R29 ;  /* 0x0000001d2525e221 */ /* 0x010fe20000010000 */
[----:B------:R-:W-:Y:S01]  /*3710*/  IADD3 R29, R32, 0xf, RZ ;  /* 0x0000000f201d7810 */ /* 0x000fe20007ffe0ff */
[----:B------:R-:W-:-:S04]  /*3720*/  @!P4 IMAD.WIDE.U32 R24, R25, 0x8, R34 ;  /* 0x000000081918c825 */ /* 0x000fc800078e0022 */
[----:B------:R-:W-:Y:S02]  /*3730*/  @!P3 IMAD R27, R64, c[0x0][0x10], R31 ;  /* 0x00000400401bba24 */ /* 0x000fe400078e021f */
        /* <DEDUP_REMOVED lines=8> */
[----:B------:R-:W-:Y:S02]  /*37c0*/  IADD3 R30, R30, -0x10, RZ ;  /* 0xfffffff01e1e7810 */ /* 0x000fe40007ffe0ff */
[----:B------:R-:W-:Y:S01]  /*37d0*/  IADD3 R32, R32, 0x10, RZ ;  /* 0x0000001020207810 */ /* 0x000fe20007ffe0ff */
[----:B--2---:R-:W-:Y:S02]  /*37e0*/  @!P4 FADD.FTZ R36, R36, R24 ;  /* 0x000000182424c221 */ /* 0x004fe40000010000 */
[----:B------:R-:W-:Y:S02]  /*37f0*/  @!P4 FADD.FTZ R37, R37, R25 ;  /* 0x000000192525c221 */ /* 0x000fe40000010000 */
[----:B---3--:R-:W-:Y:S02]  /*3800*/  @!P3 FADD.FTZ R36, R36, R26 ;  /* 0x0000001a2424b221 */ /* 0x008fe40000010000 */
[----:B------:R-:W-:Y:S01]  /*3810*/  @!P3 FADD.FTZ R37, R37, R27 ;  /* 0x0000001b2525b221 */ /* 0x000fe20000010000 */
[----:B------:R-:W-:Y:S01]  /*3820*/  ISETP.GT.AND P3, PT, R30, 0xc, PT ;  /* 0x0000000c1e00780c */ /* 0x000fe20003f64270 */
[----:B----4-:R-:W-:-:S02]  /*3830*/  @!P6 FADD.FTZ R36, R36, R28 ;  /* 0x0000001c2424e221 */ /* 0x010fc40000010000 */
[----:B------:R-:W-:-:S10]  /*3840*/  @!P6 FADD.FTZ R37, R37, R29 ;  /* 0x0000001d2525e221 */ /* 0x000fd40000010000 */
[----:B------:R-:W-:Y:S05]  /*3850*/  @P3 BRA `(.L_x_66) ;  /* 0xfffff8d000003947 */ /* 0x000fea000383ffff */
.L_x_65:
[----:B------:R-:W-:-:S13]  /*3860*/  ISETP.GT.AND P3, PT, R30, 0x4, PT ;  /* 0x000000041e00780c */ /* 0x000fda0003f64270 */
[----:B------:R-:W-:Y:S05]  /*3870*/  @!P3 BRA `(.L_x_67) ;  /* 0x000003b00000b947 */ /* 0x000fea0003800000 */
[C---:B------:R-:W-:Y:S02]  /*3880*/  ISETP.EQ.OR P0, PT, R32.reuse, R0, P2 ;  /* 0x000000002000720c */ /* 0x040fe40001702670 */
[----:B------:R-:W-:-:S04]  /*3890*/  IADD3 R29, R32, 0x1, RZ ;  /* 0x00000001201d7810 */ /* 0x000fc80007ffe0ff */
[----:B------:R-:W-:-:S07]  /*38a0*/  ISETP.EQ.OR P3, PT, R29, R0, P2 ;  /* 0x000000001d00720c */ /* 0x000fce0001762670 */
[----:B------:R-:W-:-:S04]  /*38b0*/  @!P0 IMAD R25, R32, c[0x0][0x10], R31 ;  /* 0x0000040020198a24 */ /* 0x000fc800078e021f */
[----:B------:R-:W-:-:S06]  /*38c0*/  @!P0 IMAD.WIDE.U32 R24, R25, 0x8, R34 ;  /* 0x0000000819188825 */ /* 0x000fcc00078e0022 */
[----:B------:R-:W2:Y:S01]  /*38d0*/  @!P0 LDG.E.64 R24, [R24.64] ;  /* 0x0000000618188981 */ /* 0x000ea2000c1e1b00 */
[----:B------:R-:W-:-:S04]  /*38e0*/  @!P3 IMAD R29, R29, c[0x0][0x10], R31 ;  /* 0x000004001d1dba24 */ /* 0x000fc800078e021f */
[----:B------:R-:W-:-:S06]  /*38f0*/  @!P3 IMAD.WIDE.U32 R28, R29, 0x8, R34 ;  /* 0x000000081d1cb825 */ /* 0x000fcc00078e0022 */
[----:B------:R-:W3:Y:S01]  /*3900*/  @!P3 LDG.E.64 R28, [R28.64] ;  /* 0x000000061c1cb981 */ /* 0x000ee2000c1e1b00 */
[C---:B------:R-:W-:Y:S02]  /*3910*/  IADD3 R27, R32.reuse, 0x2, RZ ;  /* 0x00000002201b7810 */ /* 0x040fe40007ffe0ff */
[C---:B------:R-:W-:Y:S02]  /*3920*/  IADD3 R33, R32.reuse, 0x3, RZ ;  /* 0x0000000320217810 */ /* 0x040fe40007ffe0ff */
[-C--:B------:R-:W-:Y:S02]  /*3930*/  ISETP.EQ.OR P4, PT, R27, R0.reuse, P2 ;  /* 0x000000001b00720c */ /* 0x080fe40001782670 */
[----:B------:R-:W-:Y:S02]  /*3940*/  ISETP.EQ.OR P6, PT, R33, R0, P2 ;  /* 0x000000002100720c */ /* 0x000fe400017c2670 */
[----:B------:R-:W-:-:S09]  /*3950*/  IADD3 R32, R32, 0x4, RZ ;  /* 0x0000000420207810 */ /* 0x000fd20007ffe0ff */
[----:B------:R-:W-:-:S04]  /*3960*/  @!P4 IMAD R27, R27, c[0x0][0x10], R31 ;  /* 0x000004001b1bca24 */ /* 0x000fc800078e021f */
        /* <DEDUP_REMOVED lines=8> */
[----:B---3--:R-:W-:Y:S02]  /*39f0*/  @!P3 FADD.FTZ R37, R37, R29 ;  /* 0x0000001d2525b221 */ /* 0x008fe40000010000 */
[----:B------:R-:W-:-:S03]  /*3a00*/  @!P3 FADD.FTZ R36, R36, R28 ;  /* 0x0000001c2424b221 */ /* 0x000fc60000010000 */
[----:B------:R-:W-:-:S04]  /*3a10*/  @!P0 IMAD R29, R32, c[0x0][0x10], R31 ;  /* 0x00000400201d8a24 */ /* 0x000fc800078e021f */
[----:B------:R-:W-:-:S06]  /*3a20*/  @!P0 IMAD.WIDE.U32 R28, R29, 0x8, R34 ;  /* 0x000000081d1c8825 */ /* 0x000fcc00078e0022 */
[----:B------:R-:W3:Y:S01]  /*3a30*/  @!P0 LDG.E.64 R28, [R28.64] ;  /* 0x000000061c1c8981 */ /* 0x000ee2000c1e1b00 */
[----:B------:R-:W-:Y:S01]  /*3a40*/  IADD3 R33, R32, 0x3, RZ ;  /* 0x0000000320217810 */ /* 0x000fe20007ffe0ff */
[----:B----4-:R-:W-:Y:S01]  /*3a50*/  @!P4 FADD.FTZ R36, R36, R26 ;  /* 0x0000001a2424c221 */ /* 0x010fe20000010000 */
[C---:B------:R-:W-:Y:S01]  /*3a60*/  IADD3 R26, R32.reuse, 0x1, RZ ;  /* 0x00000001201a7810 */ /* 0x040fe20007ffe0ff */
[----:B------:R-:W-:Y:S01]  /*3a70*/  @!P4 FADD.FTZ R37, R37, R27 ;  /* 0x0000001b2525c221 */ /* 0x000fe20000010000 */
[----:B------:R-:W-:Y:S02]  /*3a80*/  IADD3 R27, R32, 0x2, RZ ;  /* 0x00000002201b7810 */ /* 0x000fe40007ffe0ff */
[-C--:B------:R-:W-:Y:S02]  /*3a90*/  ISETP.EQ.OR P4, PT, R26, R0.reuse, P2 ;  /* 0x000000001a00720c */ /* 0x080fe40001782670 */
[----:B------:R-:W-:Y:S01]  /*3aa0*/  ISETP.EQ.OR P3, PT, R33, R0, P2 ;  /* 0x000000002100720c */ /* 0x000fe20001762670 */
[----:B--2---:R-:W-:-:S02]  /*3ab0*/  @!P6 FADD.FTZ R36, R36, R24 ;  /* 0x000000182424e221 */ /* 0x004fc40000010000 */
[----:B------:R-:W-:Y:S01]  /*3ac0*/  @!P6 FADD.FTZ R37, R37, R25 ;  /* 0x000000192525e221 */ /* 0x000fe20000010000 */
[----:B------:R-:W-:-:S07]  /*3ad0*/  ISETP.EQ.OR P6, PT, R27, R0, P2 ;  /* 0x000000001b00720c */ /* 0x000fce00017c2670 */
[----:B------:R-:W-:-:S04]  /*3ae0*/  @!P4 IMAD R25, R26, c[0x0][0x10], R31 ;  /* 0x000004001a19ca24 */ /* 0x000fc800078e021f */
[----:B------:R-:W-:-:S06]  /*3af0*/  @!P4 IMAD.WIDE.U32 R24, R25, 0x8, R34 ;  /* 0x000000081918c825 */ /* 0x000fcc00078e0022 */
[----:B------:R-:W2:Y:S01]  /*3b00*/  @!P4 LDG.E.64 R24, [R24.64] ;  /* 0x000000061818c981 */ /* 0x000ea2000c1e1b00 */
[----:B------:R-:W-:Y:S02]  /*3b10*/  @!P6 IMAD R27, R27, c[0x0][0x10], R31 ;  /* 0x000004001b1bea24 */ /* 0x000fe400078e021f */
[----:B---3--:R-:W-:Y:S02]  /*3b20*/  @!P0 FADD.FTZ R37, R37, R29 ;  /* 0x0000001d25258221 */ /* 0x008fe40000010000 */
[----:B------:R-:W-:Y:S02]  /*3b30*/  @!P3 IMAD R29, R33, c[0x0][0x10], R31 ;  /* 0x00000400211dba24 */ /* 0x000fe400078e021f */
[----:B------:R-:W-:-:S04]  /*3b40*/  @!P6 IMAD.WIDE.U32 R26, R27, 0x8, R34 ;  /* 0x000000081b1ae825 */ /* 0x000fc800078e0022 */
[----:B------:R-:W-:Y:S02]  /*3b50*/  @!P0 FADD.FTZ R36, R36, R28 ;  /* 0x0000001c24248221 */ /* 0x000fe40000010000 */
[----:B------:R-:W-:Y:S01]  /*3b60*/  @!P3 IMAD.WIDE.U32 R28, R29, 0x8, R34 ;  /* 0x000000081d1cb825 */ /* 0x000fe200078e0022 */
[----:B------:R-:W3:Y:S05]  /*3b70*/  @!P6 LDG.E.64 R26, [R26.64] ;  /* 0x000000061a1ae981 */ /* 0x000eea000c1e1b00 */
[----:B------:R-:W4:Y:S01]  /*3b80*/  @!P3 LDG.E.64 R28, [R28.64] ;  /* 0x000000061c1cb981 */ /* 0x000f22000c1e1b00 */
[----:B------:R-:W-:Y:S02]  /*3b90*/  IADD3 R30, R30, -0x4, RZ ;  /* 0xfffffffc1e1e7810 */ /* 0x000fe40007ffe0ff */
[----:B------:R-:W-:-:S02]  /*3ba0*/  PLOP3.LUT P0, PT, PT, PT, PT, 0x8, 0x0 ;  /* 0x000000000000781c */ /* 0x000fc40003f0e170 */
[----:B------:R-:W-:Y:S02]  /*3bb0*/  IADD3 R30, R30, -0x4, RZ ;  /* 0xfffffffc1e1e7810 */ /* 0x000fe40007ffe0ff */
[----:B------:R-:W-:Y:S01]  /*3bc0*/  IADD3 R32, R32, 0x4, RZ ;  /* 0x0000000420207810 */ /* 0x000fe20007ffe0ff */
[----:B--2---:R-:W-:Y:S02]  /*3bd0*/  @!P4 FADD.FTZ R36, R36, R24 ;  /* 0x000000182424c221 */ /* 0x004fe40000010000 */
[----:B------:R-:W-:Y:S02]  /*3be0*/  @!P4 FADD.FTZ R37, R37, R25 ;  /* 0x000000192525c221 */ /* 0x000fe40000010000 */
[----:B---3--:R-:W-:Y:S02]  /*3bf0*/  @!P6 FADD.FTZ R36, R36, R26 ;  /* 0x0000001a2424e221 */ /* 0x008fe40000010000 */
[----:B------:R-:W-:Y:S02]  /*3c00*/  @!P6 FADD.FTZ R37, R37, R27 ;  /* 0x0000001b2525e221 */ /* 0x000fe40000010000 */
[----:B----4-:R-:W-:-:S02]  /*3c10*/  @!P3 FADD.FTZ R36, R36, R28 ;  /* 0x0000001c2424b221 */ /* 0x010fc40000010000 */
[----:B------:R-:W-:Y:S02]  /*3c20*/  @!P3 FADD.FTZ R37, R37, R29 ;  /* 0x0000001d2525b221 */ /* 0x000fe40000010000 */
.L_x_67:
[----:B------:R-:W-:-:S13]  /*3c30*/  ISETP.NE.OR P0, PT, R30, RZ, P0 ;  /* 0x000000ff1e00720c */ /* 0x000fda0000705670 */
[----:B------:R-:W-:Y:S05]  /*3c40*/  @!P0 BRA `(.L_x_63) ;  /* 0x000001f000008947 */ /* 0x000fea0003800000 */
.L_x_64:
[----:B------:R-:W-:-:S13]  /*3c50*/  ISETP.EQ.OR P3, PT, R32, R0, P2 ;  /* 0x000000002000720c */ /* 0x000fda0001762670 */
[----:B------:R-:W-:-:S04]  /*3c60*/  @!P3 IMAD R29, R32, c[0x0][0x10], R31 ;  /* 0x00000400201dba24 */ /* 0x000fc800078e021f */
[----:B------:R-:W-:-:S06]  /*3c70*/  @!P3 IMAD.WIDE.U32 R28, R29, 0x8, R34 ;  /* 0x000000081d1cb825 */ /* 0x000fcc00078e0022 */
[----:B------:R-:W2:Y:S01]  /*3c80*/  @!P3 LDG.E.64 R28, [R28.64] ;  /* 0x000000061c1cb981 */ /* 0x000ea2000c1e1b00 */
[C---:B------:R-:W-:Y:S02]  /*3c90*/  IADD3 R27, R32.reuse, 0x1, RZ ;  /* 0x00000001201b7810 */ /* 0x040fe40007ffe0ff */
[C---:B------:R-:W-:Y:S02]  /*3ca0*/  IADD3 R25, R32.reuse, 0x2, RZ ;  /* 0x0000000220197810 */ /* 0x040fe40007ffe0ff */
[-C--:B------:R-:W-:Y:S02]  /*3cb0*/  ISETP.EQ.OR P4, PT, R27, R0.reuse, P2 ;  /* 0x000000001b00720c */ /* 0x080fe40001782670 */
[----:B------:R-:W-:Y:S02]  /*3cc0*/  ISETP.EQ.OR P6, PT, R25, R0, P2 ;  /* 0x000000001900720c */ /* 0x000fe400017c2670 */
[----:B------:R-:W-:-:S04]  /*3cd0*/  IADD3 R33, R32, 0x3, RZ ;  /* 0x0000000320217810 */ /* 0x000fc80007ffe0ff */
[----:B------:R-:W-:-:S05]  /*3ce0*/  ISETP.EQ.OR P0, PT, R33, R0, P2 ;  /* 0x000000002100720c */ /* 0x000fca0001702670 */
[--C-:B------:R-:W-:Y:S02]  /*3cf0*/  @!P4 IMAD R27, R27, c[0x0][0x10], R31.reuse ;  /* 0x000004001b1bca24 */ /* 0x100fe400078e021f */
[----:B------:R-:W-:Y:S02]  /*3d00*/  @!P6 IMAD R25, R25, c[0x0][0x10], R31 ;  /* 0x000004001919ea24 */ /* 0x000fe400078e021f */
[----:B------:R-:W-:-:S04]  /*3d10*/  @!P4 IMAD.WIDE.U32 R26, R27, 0x8, R34 ;  /* 0x000000081b1ac825 */ /* 0x000fc800078e0022 */
[----:B------:R-:W-:Y:S02]  /*3d20*/  @!P6 IMAD.WIDE.U32 R24, R25, 0x8, R34 ;  /* 0x000000081918e825 */ /* 0x000fe400078e0022 */
[----:B------:R-:W3:Y:S02]  /*3d30*/  @!P4 LDG.E.64 R26, [R26.64] ;  /* 0x000000061a1ac981 */ /* 0x000ee4000c1e1b00 */
[----:B------:R-:W-:Y:S02]  /*3d40*/  @!P0 IMAD R33, R33, c[0x0][0x10], R31 ;  /* 0x0000040021218a24 */ /* 0x000fe400078e021f */
[----:B------:R-:W4:Y:S01]  /*3d50*/  @!P6 LDG.E.64 R24, [R24.64] ;  /* 0x000000061818e981 */ /* 0x000f22000c1e1b00 */
[----:B0-2---:R-:W-:Y:S02]  /*3d60*/  @!P3 FADD.FTZ R36, R36, R28 ;  /* 0x0000001c2424b221 */ /* 0x005fe40000010000 */
[----:B------:R-:W-:Y:S02]  /*3d70*/  @!P3 FADD.FTZ R37, R37, R29 ;  /* 0x0000001d2525b221 */ /* 0x000fe40000010000 */
[----:B------:R-:W-:-:S06]  /*3d80*/  @!P0 IMAD.WIDE.U32 R28, R33, 0x8, R34 ;  /* 0x00000008211c8825 */ /* 0x000fcc00078e0022 */
[----:B------:R-:W2:Y:S01]  /*3d90*/  @!P0 LDG.E.64 R28, [R28.64] ;  /* 0x000000061c1c8981 */ /* 0x000ea2000c1e1b00 */
[----:B------:R-:W-:-:S04]  /*3da0*/  IADD3 R30, R30, -0x4, RZ ;  /* 0xfffffffc1e1e7810 */ /* 0x000fc80007ffe0ff */
[----:B------:R-:W-:Y:S02]  /*3db0*/  ISETP.NE.AND P3, PT, R30, RZ, PT ;  /* 0x000000ff1e00720c */ /* 0x000fe40003f65270 */
[----:B------:R-:W-:Y:S01]  /*3dc0*/  IADD3 R32, R32, 0x4, RZ ;  /* 0x0000000420207810 */ /* 0x000fe20007ffe0ff */
[----:B---3--:R-:W-:Y:S02]  /*3dd0*/  @!P4 FADD.FTZ R36, R36, R26 ;  /* 0x0000001a2424c221 */ /* 0x008fe40000010000 */
[----:B------:R-:W-:Y:S02]  /*3de0*/  @!P4 FADD.FTZ R37, R37, R27 ;  /* 0x0000001b2525c221 */ /* 0x000fe40000010000 */
[----:B----4-:R-:W-:Y:S02]  /*3df0*/  @!P6 FADD.FTZ R36, R36, R24 ;  /* 0x000000182424e221 */ /* 0x010fe40000010000 */
[----:B------:R-:W-:Y:S02]  /*3e00*/  @!P6 FADD.FTZ R37, R37, R25 ;  /* 0x000000192525e221 */ /* 0x000fe40000010000 */
[----:B--2---:R-:W-:-:S02]  /*3e10*/  @!P0 FADD.FTZ R36, R36, R28 ;  /* 0x0000001c24248221 */ /* 0x004fc40000010000 */
[----:B------:R-:W-:Y:S01]  /*3e20*/  @!P0 FADD.FTZ R37, R37, R29 ;  /* 0x0000001d25258221 */ /* 0x000fe20000010000 */
[----:B------:R-:W-:Y:S05]  /*3e30*/  @P3 BRA `(.L_x_64) ;  /* 0xfffffe1000003947 */ /* 0x000fea000383ffff */
.L_x_63:
[----:B------:R-:W-:-:S04]  /*3e40*/  MOV R26, c[0x0][0xc] ;  /* 0x00000300001a7a02 */ /* 0x000fc80000000f00 */
[----:B------:R-:W-:-:S13]  /*3e50*/  LOP3.LUT P0, R26, R26, 0x3, RZ, 0xc0, !PT ;  /* 0x000000031a1a7812 */ /* 0x000fda000780c0ff */
[----:B------:R-:W-:Y:S05]  /*3e60*/  @!P0 BRA `(.L_x_60) ;  /* 0x000001a000008947 */ /* 0x000fea0003800000 */
[----:B------:R-:W-:Y:S01]  /*3e70*/  ISETP.EQ.OR P0, PT, R32, R0, P2 ;  /* 0x000000002000720c */ /* 0x000fe20001702670 */
[----:B------:R-:W-:Y:S01]  /*3e80*/  BSSY B0, `(.L_x_68) ;  /* 0x0000008000007945 */ /* 0x000fe20003800000 */
[----:B------:R-:W-:-:S11]  /*3e90*/  ISETP.NE.AND P3, PT, R26, 0x1, PT ;  /* 0x000000011a00780c */ /* 0x000fd60003f65270 */
[----:B------:R-:W-:Y:S05]  /*3ea0*/  @P0 BRA `(.L_x_69) ;  /* 0x0000005000000947 */ /* 0x000fea0003800000 */
[----:B------:R-:W-:-:S04]  /*3eb0*/  IMAD R25, R32, c[0x0][0x10], R31 ;  /* 0x0000040020197a24 */ /* 0x000fc800078e021f */
[----:B------:R-:W-:-:S06]  /*3ec0*/  IMAD.WIDE.U32 R24, R25, 0x8, R34 ;  /* 0x0000000819187825 */ /* 0x000fcc00078e0022 */
[----:B------:R-:W2:Y:S02]  /*3ed0*/  LDG.E.64 R24, [R24.64] ;  /* 0x0000000618187981 */ /* 0x000ea4000c1e1b00 */
[----:B0-2---:R-:W-:Y:S02]  /*3ee0*/  FADD.FTZ R36, R36, R24 ;  /* 0x0000001824247221 */ /* 0x005fe40000010000 */
[----:B------:R-:W-:Y:S02]  /*3ef0*/  FADD.FTZ R37, R37, R25 ;  /* 0x0000001925257221 */ /* 0x000fe40000010000 */
.L_x_69:
[----:B------:R-:W-:Y:S05]  /*3f00*/  BSYNC B0 ;  /* 0x0000000000007941 */ /* 0x000fea0003800000 */
.L_x_68:
[----:B------:R-:W-:Y:S05]  /*3f10*/  @!P3 BRA `(.L_x_60) ;  /* 0x000000f00000b947 */ /* 0x000fea0003800000 */
[C---:B------:R-:W-:Y:S02]  /*3f20*/  IADD3 R27, R32.reuse, 0x2, RZ ;  /* 0x00000002201b7810 */ /* 0x040fe40007ffe0ff */
        /* <DEDUP_REMOVED lines=14> */
.L_x_60:
[----:B------:R2:W-:Y:S01]  /*4010*/  @!P2 STS.64 [0xc0], R36 ;  /* 0x0000c024ff00a388 */ /* 0x0005e20000000a00 */
[----:B-1----:R-:W-:-:S03]  /*4020*/  PRMT R27, RZ, 0x7610, R50 ;  /* 0x00007610ff1b7816 */ /* 0x002fc60000000032 */
[----:B------:R-:W-:Y:S01]  /*4030*/  BAR.SYNC.DEFER_BLOCKING 0x0 ;  /* 0x0000000000007b1d */ /* 0x000fe20000010000 */
[----:B------:R-:W-:Y:S01]  /*4040*/  ISETP.GE.U32.AND P0, PT, R59, c[0x0][0x1e0], PT ;  /* 0x000078003b007a0c */ /* 0x000fe20003f06070 */
[----:B------:R-:W-:Y:S01]  /*4050*/  FADD.FTZ R30, -R18, R27 ;  /* 0x0000001b121e7221 */ /* 0x000fe20000010100 */
[----:B------:R-:W-:Y:S02]  /*4060*/  ISETP.GE.U32.AND P2, PT, R58, c[0x0][0x1e0], PT ;  /* 0x000078003a007a0c */ /* 0x000fe40003f46070 */
[----:B------:R-:W-:Y:S01]  /*4070*/  ISETP.GE.AND.EX P0, PT, R9, c[0x0][0x1e4], PT, P0 ;  /* 0x0000790009007a0c */ /* 0x000fe20003f06300 */
[----:B0-2---:R-:W-:Y:S01]  /*4080*/  FMUL.FTZ R36, R30, R19 ;  /* 0x000000131e247220 */ /* 0x005fe20000410000 */
[----:B------:R-:W0:Y:S02]  /*4090*/  LDS.64 R24, [0xc0] ;  /* 0x0000c000ff187984 */ /* 0x000e240000000a00 */
[----:B0-----:R-:W-:Y:S01]  /*40a0*/  FMUL.FTZ R29, R25, c[0x0][0x20c] ;  /* 0x00008300191d7a20 */ /* 0x001fe20000410000 */
[----:B------:R-:W-:Y:S01]  /*40b0*/  PRMT R25, RZ, 0x5410, R50 ;  /* 0x00005410ff197816 */ /* 0x000fe20000000032 */
[----:B------:R-:W-:Y:S01]  /*40c0*/  FMUL.FTZ R28, R24, c[0x0][0x20c] ;  /* 0x00008300181c7a20 */ /* 0x000fe20000410000 */
[----:B------:R-:W-:-:S03]  /*40d0*/  PRMT R24, RZ, 0x7610, R49 ;  /* 0x00007610ff187816 */ /* 0x000fc60000000031 */
[----:B------:R-:W-:Y:S01]  /*40e0*/  FADD.FTZ R26, -R18, R25 ;  /* 0x00000019121a7221 */ /* 0x000fe20000010100 */
[----:B------:R-:W-:-:S03]  /*40f0*/  PRMT R25, RZ, 0x5410, R49 ;  /* 0x00005410ff197816 */ /* 0x000fc60000000031 */
[----:B------:R-:W-:Y:S01]  /*4100*/  FMUL.FTZ R49, R26, R19 ;  /* 0x000000131a317220 */ /* 0x000fe20000410000 */
        /* <DEDUP_REMOVED lines=11> */
[----:B0-----:R-:W-:Y:S02]  /*41c0*/  FMUL.FTZ R25, R25, R32 ;  /* 0x0000002019197220 */ /* 0x001fe40000410000 */
[----:B------:R-:W-:-:S04]  /*41d0*/  FADD.FTZ R37, -R32, 1 ;  /* 0x3f80000020257421 */ /* 0x000fc80000010100 */
[----:B------:R-:W-:Y:S02]  /*41e0*/  FFMA.FTZ R26, R26, R37, 1 ;  /* 0x3f8000001a1a7423 */ /* 0x000fe40000010025 */
[----:B-1----:R-:W-:Y:S02]  /*41f0*/  FADD.FTZ R32, -R35, 1 ;  /* 0x3f80000023207421 */ /* 0x002fe40000010100 */
[----:B------:R-:W-:Y:S02]  /*4200*/  FMUL.FTZ R24, R24, R35 ;  /* 0x0000002318187220 */ /* 0x000fe40000410000 */
[----:B------:R-:W-:Y:S02]  /*4210*/  FFMA.FTZ R27, R27, R32, 1 ;  /* 0x3f8000001b1b7423 */ /* 0x000fe40000010020 */
[----:B------:R-:W-:Y:S02]  /*4220*/  FMUL.FTZ R25, R25, R26 ;  /* 0x0000001a19197220 */ /* 0x000fe40000410000 */
[----:B------:R-:W-:-:S02]  /*4230*/  FMUL.FTZ R24, R24, R27 ;  /* 0x0000001b18187220 */ /* 0x000fc40000410000 */
.L_x_70:
[----:B------:R-:W-:Y:S01]  /*4240*/  BSSY B0, `(.L_x_71) ;  /* 0x0000012000007945 */ /* 0x000fe20003800000 */
[----:B------:R-:W-:Y:S05]  /*4250*/  @!P1 BRA `(.L_x_72) ;  /* 0x0000010000009947 */ /* 0x000fea0003800000 */
[C-C-:B------:R-:W-:Y:S02]  /*4260*/  FFMA.FTZ R26, R28.reuse, R49, R29.reuse ;  /* 0x000000311c1a7223 */ /* 0x140fe4000001001d */
[----:B------:R-:W-:-:S02]  /*4270*/  FFMA.FTZ R27, R28, R36, R29 ;  /* 0x000000241c1b7223 */ /* 0x000fc4000001001d */
[----:B------:R-:W-:Y:S01]  /*4280*/  FFMA.FTZ R26, R25, R20, -R26 ;  /* 0x00000014191a7223 */ /* 0x000fe2000001081a */
[----:B------:R-:W-:Y:S01]  /*4290*/  MOV R25, R69 ;  /* 0x0000004500197202 */ /* 0x000fe20000000f00 */
[----:B------:R-:W-:Y:S01]  /*42a0*/  FFMA.FTZ R30, R24, R21, -R27 ;  /* 0x00000015181e7223 */ /* 0x000fe2000001081b */
[----:B------:R-:W-:Y:S01]  /*42b0*/  MOV R24, R66 ;  /* 0x0000004200187202 */ /* 0x000fe20000000f00 */
[----:B------:R-:W-:Y:S02]  /*42c0*/  IMAD R31, R5, c[0x0][0x1d8], RZ ;  /* 0x00007600051f7a24 */ /* 0x000fe400078e02ff */
[----:B------:R-:W-:Y:S02]  /*42d0*/  FMUL.FTZ R30, R30, R19 ;  /* 0x000000131e1e7220 */ /* 0x000fe40000410000 */
[----:B------:R-:W-:-:S04]  /*42e0*/  IMAD.WIDE.U32 R24, R60, c[0x0][0x1d8], R24 ;  /* 0x000076003c187a25 */ /* 0x000fc800078e0018 */
[----:B------:R-:W-:Y:S02]  /*42f0*/  IMAD R27, R60, c[0x0][0x1dc], R31 ;  /* 0x000077003c1b7a24 */ /* 0x000fe400078e021f */
[----:B------:R-:W-:Y:S01]  /*4300*/  FMUL.FTZ R31, R26, R19 ;  /* 0x000000131a1f7220 */ /* 0x000fe20000410000 */
[----:B------:R-:W-:Y:S02]  /*4310*/  LEA R26, P3, R24, c[0x0][0x160], 0x1 ;  /* 0x00005800181a7a11 */ /* 0x000fe400078608ff */
[----:B------:R-:W-:Y:S02]  /*4320*/  IADD3 R27, R25, R27, RZ ;  /* 0x0000001b191b7210 */ /* 0x000fe40007ffe0ff */
[----:B------:R-:W-:Y:S02]  /*4330*/  F2FP.BF16.PACK_AB R25, R30, R31 ;  /* 0x0000001f1e19723e */ /* 0x000fe400000010ff */
[----:B------:R-:W-:-:S05]  /*4340*/  LEA.HI.X R27, R24, c[0x0][0x164], R27, 0x1, P3 ;  /* 0x00005900181b7a11 */ /* 0x000fca00018f0c1b */
[----:B------:R0:W-:Y:S02]  /*4350*/  STG.E [R26.64], R25 ;  /* 0x000000191a007986 */ /* 0x0001e4000c101906 */
.L_x_72:
[----:B------:R-:W-:Y:S05]  /*4360*/  BSYNC B0 ;  /* 0x0000000000007941 */ /* 0x000fea0003800000 */
.L_x_71:
[--C-:B0-----:R-:W-:Y:S02]  /*4370*/  PRMT R27, RZ, 0x5410, R51.reuse ;  /* 0x00005410ff1b7816 */ /* 0x101fe40000000033 */
[----:B------:R-:W-:Y:S02]  /*4380*/  PRMT R51, RZ, 0x7610, R51 ;  /* 0x00007610ff337816 */ /* 0x000fe40000000033 */
[--C-:B------:R-:W-:Y:S01]  /*4390*/  PRMT R25, RZ, 0x5410, R48.reuse ;  /* 0x00005410ff197816 */ /* 0x100fe20000000030 */
[----:B------:R-:W-:Y:S01]  /*43a0*/  FADD.FTZ R24, -R18, R27 ;  /* 0x0000001b12187221 */ /* 0x000fe20000010100 */
[----:B------:R-:W-:Y:S01]  /*43b0*/  ISETP.GE.AND.EX P2, PT, R10, c[0x0][0x1e4], PT, P2 ;  /* 0x000079000a007a0c */ /* 0x000fe20003f46320 */
[----:B------:R-:W-:Y:S01]  /*43c0*/  FADD.FTZ R26, -R18, R51 ;  /* 0x00000033121a7221 */ /* 0x000fe20000010100 */
[----:B------:R-:W-:Y:S01]  /*43d0*/  ISETP.GT.U32.OR P0, PT, R62, 0x27f, P0 ;  /* 0x0000027f3e00780c */ /* 0x000fe20000704470 */
[-C--:B------:R-:W-:Y:S01]  /*43e0*/  FMUL.FTZ R49, R24, R19.reuse ;  /* 0x0000001318317220 */ /* 0x080fe20000410000 */
[----:B------:R-:W-:Y:S01]  /*43f0*/  PRMT R48, RZ, 0x7610, R48 ;  /* 0x00007610ff307816 */ /* 0x000fe20000000030 */
[----:B------:R-:W-:Y:S01]  /*4400*/  FMUL.FTZ R34, R26, R19 ;  /* 0x000000131a227220 */ /* 0x000fe20000410000 */
[----:B------:R-:W-:Y:S01]  /*4410*/  PRMT R51, RZ, 0x5410, R46 ;  /* 0x00005410ff337816 */ /* 0x000fe2000000002e */
[----:B------:R-:W-:Y:S07]  /*4420*/  @!P5 BRA `(.L_x_73) ;  /* 0x000001200000d947 */ /* 0x000fee0003800000 */
[----:B------:R-:W-:Y:S02]  /*4430*/  FFMA.FTZ R24, R49, R20, R22 ;  /* 0x0000001431187223 */ /* 0x000fe40000010016 */
[----:B------:R-:W-:-:S02]  /*4440*/  FFMA.FTZ R26, R34, R21, R23 ;  /* 0x00000015221a7223 */ /* 0x000fc40000010017 */
        /* <DEDUP_REMOVED lines=16> */
.L_x_73:
[----:B------:R-:W-:Y:S01]  /*4550*/  BSSY B0, `(.L_x_74) ;  /* 0x0000012000007945 */ /* 0x000fe20003800000 */
[----:B------:R-:W-:Y:S05]  /*4560*/  @P0 BRA `(.L_x_75) ;  /* 0x0000010000000947 */ /* 0x000fea0003800000 */
[C-C-:B------:R-:W-:Y:S02]  /*4570*/  FFMA.FTZ R24, R28.reuse, R49, R29.reuse ;  /* 0x000000311c187223 */ /* 0x140fe4000001001d */
[----:B------:R-:W-:Y:S02]  /*4580*/  FFMA.FTZ R27, R28, R34, R29 ;  /* 0x000000221c1b7223 */ /* 0x000fe4000001001d */
[----:B------:R-:W-:Y:S01]  /*4590*/  FFMA.FTZ R26, R25, R20, -R24 ;  /* 0x00000014191a7223 */ /* 0x000fe20000010818 */
[----:B------:R-:W-:Y:S01]  /*45a0*/  MOV R24, R66 ;  /* 0x0000004200187202 */ /* 0x000fe20000000f00 */
[----:B------:R-:W-:Y:S01]  /*45b0*/  IMAD R30, R9, c[0x0][0x1d8], RZ ;  /* 0x00007600091e7a24 */ /* 0x000fe200078e02ff */
[----:B------:R-:W-:Y:S01]  /*45c0*/  MOV R25, R69 ;  /* 0x0000004500197202 */ /* 0x000fe20000000f00 */
[----:B------:R-:W-:-:S02]  /*45d0*/  FFMA.FTZ R48, R48, R21, -R27 ;  /* 0x0000001530307223 */ /* 0x000fc4000001081b */
[C---:B------:R-:W-:Y:S02]  /*45e0*/  IMAD R27, R59.reuse, c[0x0][0x1dc], R30 ;  /* 0x000077003b1b7a24 */ /* 0x040fe400078e021e */
[----:B------:R-:W-:-:S04]  /*45f0*/  IMAD.WIDE.U32 R24, R59, c[0x0][0x1d8], R24 ;  /* 0x000076003b187a25 */ /* 0x000fc800078e0018 */
[----:B------:R-:W-:Y:S01]  /*4600*/  FMUL.FTZ R30, R26, R19 ;  /* 0x000000131a1e7220 */ /* 0x000fe20000410000 */
[----:B------:R-:W-:Y:S01]  /*4610*/  IADD3 R27, R25, R27, RZ ;  /* 0x0000001b191b7210 */ /* 0x000fe20007ffe0ff */
[----:B------:R-:W-:Y:S01]  /*4620*/  FMUL.FTZ R9, R48, R19 ;  /* 0x0000001330097220 */ /* 0x000fe20000410000 */
[----:B------:R-:W-:-:S04]  /*4630*/  LEA R26, P0, R24, c[0x0][0x160], 0x1 ;  /* 0x00005800181a7a11 */ /* 0x000fc800078008ff */
[----:B------:R-:W-:Y:S02]  /*4640*/  LEA.HI.X R27, R24, c[0x0][0x164], R27, 0x1, P0 ;  /* 0x00005900181b7a11 */ /* 0x000fe400000f0c1b */
[----:B------:R-:W-:-:S05]  /*4650*/  F2FP.BF16.PACK_AB R9, R9, R30 ;  /* 0x0000001e0909723e */ /* 0x000fca00000010ff */
[----:B------:R0:W-:Y:S02]  /*4660*/  STG.E [R26.64], R9 ;  /* 0x000000091a007986 */ /* 0x0001e4000c101906 */
.L_x_75:
[----:B------:R-:W-:Y:S05]  /*4670*/  BSYNC B0 ;  /* 0x0000000000007941 */ /* 0x000fea0003800000 */
.L_x_74:
[----:B0-----:R-:W-:Y:S01]  /*4680*/  PRMT R9, RZ, 0x7610, R46 ;  /* 0x00007610ff097816 */ /* 0x001fe2000000002e */
[C---:B------:R-:W-:Y:S01]  /*4690*/  FADD.FTZ R26, -R18.reuse, R51 ;  /* 0x00000033121a7221 */ /* 0x040fe20000010100 */
[--C-:B------:R-:W-:Y:S02]  /*46a0*/  PRMT R25, RZ, 0x5410, R45.reuse ;  /* 0x00005410ff197816 */ /* 0x100fe4000000002d */
[----:B------:R-:W-:Y:S01]  /*46b0*/  PRMT R24, RZ, 0x7610, R45 ;  /* 0x00007610ff187816 */ /* 0x000fe2000000002d */
[----:B------:R-:W-:Y:S01]  /*46c0*/  FADD.FTZ R30, -R18, R9 ;  /* 0x00000009121e7221 */ /* 0x000fe20000010100 */
[--C-:B------:R-:W-:Y:S01]  /*46d0*/  PRMT R9, RZ, 0x5410, R47.reuse ;  /* 0x00005410ff097816 */ /* 0x100fe2000000002f */
[-C--:B------:R-:W-:Y:S01]  /*46e0*/  FMUL.FTZ R45, R26, R19.reuse ;  /* 0x000000131a2d7220 */ /* 0x080fe20000410000 */
[----:B------:R-:W-:Y:S01]  /*46f0*/  ISETP.GT.U32.OR P2, PT, R62, 0x27f, P2 ;  /* 0x0000027f3e00780c */ /* 0x000fe20001744470 */
[----:B------:R-:W-:Y:S01]  /*4700*/  FMUL.FTZ R46, R30, R19 ;  /* 0x000000131e2e7220 */ /* 0x000fe20000410000 */
[----:B------:R-:W-:Y:S01]  /*4710*/  PRMT R47, RZ, 0x7610, R47 ;  /* 0x00007610ff2f7816 */ /* 0x000fe2000000002f */
[----:B------:R-:W-:Y:S09]  /*4720*/  @!P5 BRA `(.L_x_76) ;  /* 0x000001200000d947 */ /* 0x000ff20003800000 */
        /* <DEDUP_REMOVED lines=18> */
.L_x_76:
[----:B------:R-:W-:Y:S01]  /*4850*/  BSSY B0, `(.L_x_77) ;  /* 0x0000012000007945 */ /* 0x000fe20003800000 */
[----:B------:R-:W-:Y:S05]  /*4860*/  @P2 BRA `(.L_x_78) ;  /* 0x0000010000002947 */ /* 0x000fea0003800000 */
[C-C-:B------:R-:W-:Y:S02]  /*4870*/  FFMA.FTZ R26, R28.reuse, R45, R29.reuse ;  /* 0x0000002d1c1a7223 */ /* 0x140fe4000001001d */
[----:B------:R-:W-:Y:S02]  /*4880*/  FFMA.FTZ R27, R28, R46, R29 ;  /* 0x0000002e1c1b7223 */ /* 0x000fe4000001001d */
[----:B------:R-:W-:Y:S02]  /*4890*/  IMAD R31, R10, c[0x0][0x1d8], RZ ;  /* 0x000076000a1f7a24 */ /* 0x000fe400078e02ff */
[----:B------:R-:W-:Y:S01]  /*48a0*/  FFMA.FTZ R26, R25, R20, -R26 ;  /* 0x00000014191a7223 */ /* 0x000fe2000001081a */
[----:B------:R-:W-:Y:S01]  /*48b0*/  MOV R25, R69 ;  /* 0x0000004500197202 */ /* 0x000fe20000000f00 */
[----:B------:R-:W-:Y:S01]  /*48c0*/  FFMA.FTZ R10, R24, R21, -R27 ;  /* 0x00000015180a7223 */ /* 0x000fe2000001081b */
[----:B------:R-:W-:Y:S01]  /*48d0*/  MOV R24, R66 ;  /* 0x0000004200187202 */ /* 0x000fe20000000f00 */
[----:B------:R-:W-:-:S02]  /*48e0*/  IMAD R27, R58, c[0x0][0x1dc], R31 ;  /* 0x000077003a1b7a24 */ /* 0x000fc400078e021f */
[----:B------:R-:W-:Y:S02]  /*48f0*/  FMUL.FTZ R31, R26, R19 ;  /* 0x000000131a1f7220 */ /* 0x000fe40000410000 */
[----:B------:R-:W-:-:S04]  /*4900*/  IMAD.WIDE.U32 R24, R58, c[0x0][0x1d8], R24 ;  /* 0x000076003a187a25 */ /* 0x000fc800078e0018 */
[----:B------:R-:W-:Y:S01]  /*4910*/  FMUL.FTZ R10, R10, R19 ;  /* 0x000000130a0a7220 */ /* 0x000fe20000410000 */
[----:B------:R-:W-:Y:S02]  /*4920*/  IADD3 R27, R25, R27, RZ ;  /* 0x0000001b191b7210 */ /* 0x000fe40007ffe0ff */
[----:B------:R-:W-:Y:S02]  /*4930*/  LEA R26, P0, R24, c[0x0][0x160], 0x1 ;  /* 0x00005800181a7a11 */ /* 0x000fe400078008ff */
[----:B------:R-:W-:Y:S02]  /*4940*/  F2FP.BF16.PACK_AB R25, R10, R31 ;  /* 0x0000001f0a19723e */ /* 0x000fe400000010ff */
[----:B------:R-:W-:-:S05]  /*4950*/  LEA.HI.X R27, R24, c[0x0][0x164], R27, 0x1, P0 ;  /* 0x00005900181b7a11 */ /* 0x000fca00000f0c1b */
[----:B------:R0:W-:Y:S04]  /*4960*/  STG.E [R26.64], R25 ;  /* 0x000000191a007986 */ /* 0x0001e8000c101906 */
.L_x_78:
[----:B------:R-:W-:Y:S05]  /*4970*/  BSYNC B0 ;  /* 0x0000000000007941 */ /* 0x000fea0003800000 */
.L_x_77:
[----:B------:R-:W-:Y:S01]  /*4980*/  ISETP.GE.U32.AND P6, PT, R57, c[0x0][0x1e0], PT ;  /* 0x0000780039007a0c */ /* 0x000fe20003fc6070 */
[----:B------:R-:W-:Y:S01]  /*4990*/  FADD.FTZ R24, -R18, R9 ;  /* 0x0000000912187221 */ /* 0x000fe20000010100 */
[----:B------:R-:W-:Y:S01]  /*49a0*/  ISETP.GE.U32.AND P0, PT, R56, c[0x0][0x1e0], PT ;  /* 0x0000780038007a0c */ /* 0x000fe20003f06070 */
[----:B------:R-:W-:Y:S01]  /*49b0*/  FADD.FTZ R36, -R18, R47 ;  /* 0x0000002f12247221 */ /* 0x000fe20000010100 */
[----:B------:R-:W-:Y:S02]  /*49c0*/  PRMT R31, RZ, 0x5410, R43 ;  /* 0x00005410ff1f7816 */ /* 0x000fe4000000002b */
[----:B------:R-:W-:Y:S01]  /*49d0*/  ISETP.GE.U32.AND P2, PT, R55, c[0x0][0x1e0], PT ;  /* 0x0000780037007a0c */ /* 0x000fe20003f46070 */
[----:B------:R-:W-:Y:S01]  /*49e0*/  FMUL.FTZ R48, R36, R19 ;  /* 0x0000001324307220 */ /* 0x000fe20000410000 */
[----:B------:R-:W-:Y:S01]  /*49f0*/  ISETP.GE.U32.AND P3, PT, R54, c[0x0][0x1e0], PT ;  /* 0x0000780036007a0c */ /* 0x000fe20003f66070 */
[----:B------:R-:W-:Y:S01]  /*4a00*/  FADD.FTZ R32, -R18, R31 ;  /* 0x0000001f12207221 */ /* 0x000fe20000010100 */
[----:B------:R-:W-:-:S02]  /*4a10*/  ISETP.GE.U32.AND P4, PT, R53, c[0x0][0x1e0], PT ;  /* 0x0000780035007a0c */ /* 0x000fc40003f86070 */
[--C-:B0-----:R-:W-:Y:S02]  /*4a20*/  PRMT R25, RZ, 0x5410, R42.reuse ;  /* 0x00005410ff197816 */ /* 0x101fe4000000002a */
[----:B------:R-:W-:Y:S02]  /*4a30*/  PRMT R27, RZ, 0x7610, R42 ;  /* 0x00007610ff1b7816 */ /* 0x000fe4000000002a */
[----:B------:R-:W-:Y:S01]  /*4a40*/  PRMT R43, RZ, 0x7610, R43 ;  /* 0x00007610ff2b7816 */ /* 0x000fe2000000002b */
[C---:B------:R-:W-:Y:S01]  /*4a50*/  FADD.FTZ R42, -R18.reuse, R25 ;  /* 0x00000019122a7221 */ /* 0x040fe20000010100 */
[--C-:B------:R-:W-:Y:S02]  /*4a60*/  PRMT R33, RZ, 0x5410, R38.reuse ;  /* 0x00005410ff217816 */ /* 0x100fe40000000026 */
[----:B------:R-:W-:Y:S01]  /*4a70*/  PRMT R35, RZ, 0x7610, R38 ;  /* 0x00007610ff237816 */ /* 0x000fe20000000026 */
[C---:B------:R-:W-:Y:S01]  /*4a80*/  FADD.FTZ R38, -R18.reuse, R27 ;  /* 0x0000001b12267221 */ /* 0x040fe20000010100 */
[----:B------:R-:W-:Y:S01]  /*4a90*/  PRMT R37, RZ, 0x5410, R39 ;  /* 0x00005410ff257816 */ /* 0x000fe20000000027 */
[C---:B------:R-:W-:Y:S01]  /*4aa0*/  FADD.FTZ R34, -R18.reuse, R43 ;  /* 0x0000002b12227221 */ /* 0x040fe20000010100 */
[----:B------:R-:W-:Y:S01]  /*4ab0*/  PRMT R39, RZ, 0x7610, R39 ;  /* 0x00007610ff277816 */ /* 0x000fe20000000027 */
[C---:B------:R-:W-:Y:S01]  /*4ac0*/  FADD.FTZ R26, -R18.reuse, R33 ;  /* 0x00000021121a7221 */ /* 0x040fe20000010100 */
[----:B------:R-:W-:Y:S01]  /*4ad0*/  ISETP.GE.AND.EX P6, PT, R11, c[0x0][0x1e4], PT, P6 ;  /* 0x000079000b007a0c */ /* 0x000fe20003fc6360 */
[----:B------:R-:W-:Y:S01]  /*4ae0*/  FADD.FTZ R30, -R18, R35 ;  /* 0x00000023121e7221 */ /* 0x000fe20000010100 */
[----:B------:R-:W-:Y:S01]  /*4af0*/  ISETP.GE.AND.EX P0, PT, R12, c[0x0][0x1e4], PT, P0 ;  /* 0x000079000c007a0c */ /* 0x000fe20003f06300 */
[C---:B------:R-:W-:Y:S01]  /*4b00*/  FADD.FTZ R10, -R18.reuse, R37 ;  /* 0x00000025120a7221 */ /* 0x040fe20000010100 */
[----:B------:R-:W-:Y:S01]  /*4b10*/  ISETP.GE.AND.EX P2, PT, R13, c[0x0][0x1e4], PT, P2 ;  /* 0x000079000d007a0c */ /* 0x000fe20003f46320 */
[----:B------:R-:W-:Y:S01]  /*4b20*/  FADD.FTZ R18, -R18, R39 ;  /* 0x0000002712127221 */ /* 0x000fe20000010100 */
[----:B------:R-:W-:Y:S01]  /*4b30*/  ISETP.GE.AND.EX P3, PT, R14, c[0x0][0x1e4], PT, P3 ;  /* 0x000079000e007a0c */ /* 0x000fe20003f66330 */
[----:B------:R-:W-:Y:S01]  /*4b40*/  FMUL.FTZ R39, R24, R19 ;  /* 0x0000001318277220 */ /* 0x000fe20000410000 */
[----:B------:R-:W-:-:S02]  /*4b50*/  ISETP.GE.AND.EX P4, PT, R15, c[0x0][0x1e4], PT, P4 ;  /* 0x000079000f007a0c */ /* 0x000fc40003f86340 */
[----:B------:R-:W-:Y:S02]  /*4b60*/  PRMT R9, RZ, 0x5410, R44 ;  /* 0x00005410ff097816 */ /* 0x000fe4000000002c */
[C---:B------:R-:W-:Y:S02]  /*4b70*/  ISETP.GT.U32.OR P6, PT, R62.reuse, 0x27f, P6 ;  /* 0x0000027f3e00780c */ /* 0x040fe400037c4470 */
[C---:B------:R-:W-:Y:S02]  /*4b80*/  ISETP.GT.U32.OR P0, PT, R62.reuse, 0x27f, P0 ;  /* 0x0000027f3e00780c */ /* 0x040fe40000704470 */
[C---:B------:R-:W-:Y:S02]  /*4b90*/  ISETP.GT.U32.OR P2, PT, R62.reuse, 0x27f, P2 ;  /* 0x0000027f3e00780c */ /* 0x040fe40001744470 */
[C---:B------:R-:W-:Y:S02]  /*4ba0*/  ISETP.GT.U32.OR P3, PT, R62.reuse, 0x27f, P3 ;  /* 0x0000027f3e00780c */ /* 0x040fe40001f64470 */
[----:B------:R-:W-:-:S02]  /*4bb0*/  ISETP.GT.U32.OR P4, PT, R62, 0x27f, P4 ;  /* 0x0000027f3e00780c */ /* 0x000fc40002784470 */
[----:B------:R-:W-:Y:S01]  /*4bc0*/  PRMT R44, RZ, 0x7610, R44 ;  /* 0x00007610ff2c7816 */ /* 0x000fe2000000002c */
        /* <DEDUP_REMOVED lines=19> */
.L_x_79:
        /* <DEDUP_REMOVED lines=9> */
[----:B------:R-:W-:Y:S02]  /*4d90*/  FMUL.FTZ R44, R36, R19 ;  /* 0x00000013242c7220 */ /* 0x000fe40000410000 */
[C---:B------:R-:W-:Y:S02]  /*4da0*/  IMAD R11, R57.reuse, c[0x0][0x1dc], R48 ;  /* 0x00007700390b7a24 */ /* 0x040fe400078e0230 */
[----:B------:R-:W-:-:S04]  /*4db0*/  IMAD.WIDE.U32 R24, R57, c[0x0][0x1d8], R24 ;  /* 0x0000760039187a25 */ /* 0x000fc800078e0018 */
[----:B------:R-:W-:Y:S01]  /*4dc0*/  FMUL.FTZ R9, R46, R19 ;  /* 0x000000132e097220 */ /* 0x000fe20000410000 */
[----:B------:R-:W-:Y:S02]  /*4dd0*/  IADD3 R11, R25, R11, RZ ;  /* 0x0000000b190b7210 */ /* 0x000fe40007ffe0ff */
[C---:B------:R-:W-:Y:S02]  /*4de0*/  LEA R36, P6, R24.reuse, c[0x0][0x160], 0x1 ;  /* 0x0000580018247a11 */ /* 0x040fe400078c08ff */
[----:B------:R-:W-:Y:S02]  /*4df0*/  F2FP.BF16.PACK_AB R9, R9, R44 ;  /* 0x0000002c0909723e */ /* 0x000fe400000010ff */
[----:B------:R-:W-:-:S05]  /*4e00*/  LEA.HI.X R37, R24, c[0x0][0x164], R11, 0x1, P6 ;  /* 0x0000590018257a11 */ /* 0x000fca00030f0c0b */
[----:B------:R0:W-:Y:S04]  /*4e10*/  STG.E [R36.64], R9 ;  /* 0x0000000924007986 */ /* 0x0001e8000c101906 */
.L_x_81:
[----:B------:R-:W-:Y:S05]  /*4e20*/  BSYNC B0 ;  /* 0x0000000000007941 */ /* 0x000fea0003800000 */
.L_x_80:
[--C-:B0-----:R-:W-:Y:S01]  /*4e30*/  PRMT R9, RZ, 0x5410, R41.reuse ;  /* 0x00005410ff097816 */ /* 0x101fe20000000029 */
[-C--:B------:R-:W-:Y:S01]  /*4e40*/  FMUL.FTZ R37, R42, R19.reuse ;  /* 0x000000132a257220 */ /* 0x080fe20000410000 */
[----:B------:R-:W-:Y:S01]  /*4e50*/  PRMT R24, RZ, 0x7610, R41 ;  /* 0x00007610ff187816 */ /* 0x000fe20000000029 */
        /* <DEDUP_REMOVED lines=20> */
.L_x_82:
        /* <DEDUP_REMOVED lines=18> */
.L_x_84:
[----:B------:R-:W-:Y:S05]  /*50c0*/  BSYNC B0 ;  /* 0x0000000000007941 */ /* 0x000fea0003800000 */
.L_x_83:
        /* <DEDUP_REMOVED lines=23> */
.L_x_85:
[----:B------:R-:W-:Y:S01]  /*5240*/  BSSY B0, `(.L_x_86) ;  /* 0x0000012000007945 */ /* 0x000fe20003800000 */
[----:B------:R-:W-:Y:S05]  /*5250*/  @P2 BRA `(.L_x_87) ;  /* 0x0000010000002947 */ /* 0x000fea0003800000 */
[C-C-:B------:R-:W-:Y:S02]  /*5260*/  FFMA.FTZ R12, R28.reuse, R36, R29.reuse ;  /* 0x000000241c0c7223 */ /* 0x140fe4000001001d */
[----:B------:R-:W-:Y:S02]  /*5270*/  FFMA.FTZ R11, R28, R35, R29 ;  /* 0x000000231c0b7223 */ /* 0x000fe4000001001d */
[----:B------:R-:W-:Y:S01]  /*5280*/  IMAD R24, R13, c[0x0][0x1d8], RZ ;  /* 0x000076000d187a24 */ /* 0x000fe200078e02ff */
[----:B------:R-:W-:Y:S01]  /*5290*/  MOV R13, R69 ;  /* 0x00000045000d7202 */ /* 0x000fe20000000f00 */
[----:B------:R-:W-:Y:S01]  /*52a0*/  FFMA.FTZ R40, R40, R21, -R12 ;  /* 0x0000001528287223 */ /* 0x000fe2000001080c */
        /* <DEDUP_REMOVED lines=11> */
.L_x_87:
[----:B------:R-:W-:Y:S05]  /*5360*/  BSYNC B0 ;  /* 0x0000000000007941 */ /* 0x000fea0003800000 */
.L_x_86:
        /* <DEDUP_REMOVED lines=23> */
.L_x_88:
        /* <DEDUP_REMOVED lines=18> */
.L_x_90:
[----:B------:R-:W-:Y:S05]  /*5600*/  BSYNC B0 ;  /* 0x0000000000007941 */ /* 0x000fea0003800000 */
.L_x_89:
        /* <DEDUP_REMOVED lines=23> */
.L_x_91:
        /* <DEDUP_REMOVED lines=9> */
[----:B------:R-:W-:Y:S02]  /*5810*/  IMAD R11, R53, c[0x0][0x1dc], R12 ;  /* 0x00007700350b7a24 */ /* 0x000fe400078e020c */
[-C--:B------:R-:W-:Y:S01]  /*5820*/  FMUL.FTZ R9, R10, R19.reuse ;  /* 0x000000130a097220 */ /* 0x080fe20000410000 */
[----:B------:R-:W-:Y:S01]  /*5830*/  LEA R10, P0, R66, c[0x0][0x160], 0x1 ;  /* 0x00005800420a7a11 */ /* 0x000fe200078008ff */
[----:B------:R-:W-:Y:S01]  /*5840*/  FMUL.FTZ R28, R28, R19 ;  /* 0x000000131c1c7220 */ /* 0x000fe20000410000 */
[----:B------:R-:W-:-:S04]  /*5850*/  IADD3 R11, R67, R11, RZ ;  /* 0x0000000b430b7210 */ /* 0x000fc80007ffe0ff */
[----:B------:R-:W-:Y:S02]  /*5860*/  LEA.HI.X R11, R66, c[0x0][0x164], R11, 0x1, P0 ;  /* 0x00005900420b7a11 */ /* 0x000fe400000f0c0b */
[----:B------:R-:W-:-:S05]  /*5870*/  F2FP.BF16.PACK_AB R9, R28, R9 ;  /* 0x000000091c09723e */ /* 0x000fca00000010ff */
[----:B------:R0:W-:Y:S02]  /*5880*/  STG.E [R10.64], R9 ;  /* 0x000000090a007986 */ /* 0x0001e4000c101906 */
.L_x_93:
[----:B------:R-:W-:Y:S05]  /*5890*/  BSYNC B0 ;  /* 0x0000000000007941 */ /* 0x000fea0003800000 */
.L_x_92:
[----:B------:R-:W-:Y:S02]  /*58a0*/  IADD3 R61, R61, c[0x0][0x10], RZ ;  /* 0x000004003d3d7a10 */ /* 0x000fe40007ffe0ff */
[----:B------:R-:W-:Y:S02]  /*58b0*/  IADD3 R52, R52, 0x1, RZ ;  /* 0x0000000134347810 */ /* 0x000fe40007ffe0ff */
[----:B------:R-:W-:-:S13]  /*58c0*/  ISETP.GE.AND P0, PT, R61, UR4, PT ;  /* 0x000000043d007c0c */ /* 0x000fda000bf06270 */
[----:B------:R-:W-:Y:S01]  /*58d0*/  @P0 CALL.REL.NOINC `(.L_x_43) ;  /* 0x0000001000000944 */ /* 0x000fe20003c00000 */
[----:B------:R-:W-:Y:S05]  /*58e0*/  BRA `(.L_x_94) ;  /* 0xffffaa0000007947 */ /* 0x000fea000383ffff */
.L_x_43:
        /* <DEDUP_REMOVED lines=18> */
.L_x_96:
[----:B------:R-:W-:Y:S05]  /*5a10*/  BSYNC B0 ;  /* 0x0000000000007941 */ /* 0x000fea0003800000 */
.L_x_95:
[----:B------:R-:W2:Y:S01]  /*5a20*/  S2UR UR4, SR_CTAID.X ;  /* 0x00000000000479c3 */ /* 0x000ea20000002500 */
[----:B-1----:R-:W-:Y:S02]  /*5a30*/  IADD3 R5, R6, -0x1, RZ ;  /* 0xffffffff06057810 */ /* 0x002fe40007ffe0ff */
[----:B------:R-:W-:-:S05]  /*5a40*/  IADD3 R0, R4, -0x1, RZ ;  /* 0xffffffff04007810 */ /* 0x000fca0007ffe0ff */
        /* <DEDUP_REMOVED lines=8> */
.L_x_98:
[----:B------:R-:W2:Y:S01]  /*5ad0*/  LDG.E.STRONG.GPU R5, [R2.64] ;  /* 0x0000000602057981 */ /* 0x000ea2000c1ef900 */
[----:B------:R-:W-:Y:S01]  /*5ae0*/  YIELD ;  /* 0x0000000000007946 */ /* 0x000fe20003800000 */
[----:B--2---:R-:W-:Y:S01]  /*5af0*/  ISETP.NE.AND P0, PT, R5, R0, PT ;  /* 0x000000000500720c */ /* 0x004fe20003f05270 */
[----:B------:R-:W-:-:S12]  /*5b00*/  CCTL.IVALL ;  /* 0x00000000ff00798f */ /* 0x000fd80002000000 */
[----:B------:R-:W-:Y:S05]  /*5b10*/  @P0 BRA `(.L_x_98) ;  /* 0xffffffb000000947 */ /* 0x000fea000383ffff */
.L_x_97:
[----:B------:R-:W-:Y:S02]  /*5b20*/  WARPSYNC 0xffffffff ;  /* 0xffffffff00007948 */ /* 0x000fe40003800000 */
[----:B------:R-:W-:Y:S01]  /*5b30*/  MOV R19, c[0x0][0x1dc] ;  /* 0x0000770000137a02 */ /* 0x000fe20000000f00 */
[----:B------:R-:W-:Y:S03]  /*5b40*/  BAR.SYNC.DEFER_BLOCKING 0x0 ;  /* 0x0000000000007b1d */ /* 0x000fe60000010000 */
[----:B------:R-:W-:-:S04]  /*5b50*/  LEA.HI R0, P0, R19, c[0x0][0x1d8], RZ, 0x1 ;  /* 0x0000760013007a11 */ /* 0x000fc800078108ff */
[----:B------:R-:W-:-:S04]  /*5b60*/  IADD3.X R3, RZ, c[0x0][0x1dc], RZ, P0, !PT ;  /* 0x00007700ff037a10 */ /* 0x000fc800007fe4ff */
[--C-:B------:R-:W-:Y:S02]  /*5b70*/  SHF.R.S64 R27, R0, 0x1, R3.reuse ;  /* 0x00000001001b7819 */ /* 0x100fe40000001003 */
        /* <DEDUP_REMOVED lines=8> */
[----:B------:R-:W-:Y:S01]  /*5c00*/  MOV R7, R0 ;  /* 0x0000000000077202 */ /* 0x000fe20000000f00 */
[----:B------:R-:W-:Y:S01]  /*5c10*/  UIMAD.WIDE.U32 UR4, UR4, UR5, URZ ;  /* 0x00000005040472a5 */ /* 0x000fe2000f8e003f */
[----:B------:R-:W-:Y:S02]  /*5c20*/  MOV R20, c[0x0][0x1d8] ;  /* 0x0000760000147a02 */ /* 0x000fe40000000f00 */
        /* <DEDUP_REMOVED lines=8> */
.L_x_99:
[----:B------:R-:W-:-:S04]  /*5cb0*/  LEA R6, P0, R62, c[0x0][0x1b8], 0x2 ;  /* 0x00006e003e067a11 */ /* 0x000fc800078010ff */
[----:B------:R-:W-:Y:S02]  /*5cc0*/  LEA.HI.X R7, R62, c[0x0][0x1bc], R7, 0x2, P0 ;  /* 0x00006f003e077a11 */ /* 0x000fe400000f1407 */
[-C--:B------:R-:W-:Y:S02]  /*5cd0*/  LEA R8, P0, R27, R6.reuse, 0x2 ;  /* 0x000000061b087211 */ /* 0x080fe400078010ff */
[-C--:B------:R-:W-:Y:S01]  /*5ce0*/  LEA R12, P1, R20, R6.reuse, 0x2 ;  /* 0x00000006140c7211 */ /* 0x080fe200078210ff */
[----:B0-----:R1:W2:Y:S01]  /*5cf0*/  LDG.E R14, [R6.64] ;  /* 0x00000006060e7981 */ /* 0x0012a2000c1e1900 */
[----:B0-----:R-:W-:Y:S02]  /*5d00*/  LEA R10, P2, R23, R6, 0x2 ;  /* 0x00000006170a7211 */ /* 0x001fe400078410ff */
        /* <DEDUP_REMOVED lines=11> */
[----:B-1----:R-:W-:-:S04]  /*5dc0*/  SHF.R.S32.HI R7, RZ, 0x1f, R62 ;  /* 0x0000001fff077819 */ /* 0x002fc8000001143e */
[----:B------:R-:W-:Y:S01]  /*5dd0*/  ISETP.GT.AND.EX P0, PT, R18, R7, PT, P0 ;  /* 0x000000071200720c */ /* 0x000fe20003f04300 */
[----:B--2---:R0:W-:Y:S04]  /*5de0*/  STG.E.64 [R2.64], R14 ;  /* 0x0000000e02007986 */ /* 0x0041e8000c101b06 */
[----:B---3--:R0:W-:Y:S08]  /*5df0*/  STG.E.64 [R4.64], R16 ;  /* 0x0000001004007986 */ /* 0x0081f0000c101b06 */
[----:B------:R-:W-:Y:S05]  /*5e00*/  @P0 BRA `(.L_x_99) ;  /* 0xfffffea000000947 */ /* 0x000fea000383ffff */
[----:B------:R-:W-:Y:S05]  /*5e10*/  EXIT ;  /* 0x000000000000794d */ /* 0x000fea0003800000 */
.L_x_100:
        /* <DEDUP_REMOVED lines=14> */
.L_x_5151:


//--------------------- .text._Z35group_norm_nhwc_bwd_one_pass_kernelI11Bf16IOFp32WLi256ELi80ELi640EEv26Group_norm_nhwc_bwd_params --------------------------
	.section	.text._Z35group_norm_nhwc_bwd_one_pass_kernelI11Bf16IOFp32WLi256ELi80ELi640EEv26Group_norm_nhwc_bwd_params,"ax",@progbits
	.sectioninfo	@"SHI_REGISTERS=96"
	.align	128
        .global         _Z35group_norm_nhwc_bwd_one_pass_kernelI11Bf16IOFp32WLi256ELi80ELi640EEv26Group_norm_nhwc_bwd_params
        .type           _Z35group_norm_nhwc_bwd_one_pass_kernelI11Bf16IOFp32WLi256ELi80ELi640EEv26Group_norm_nhwc_bwd_params,@function
        .size           _Z35group_norm_nhwc_bwd_one_pass_kernelI11Bf16IOFp32WLi256ELi80ELi640EEv26Group_norm_nhwc_bwd_params,(.L_x_5152 - _Z35group_norm_nhwc_bwd_one_pass_kernelI11Bf16IOFp32WLi256ELi80ELi640EEv26Group_norm_nhwc_bwd_params)
        .other          _Z35group_norm_nhwc_bwd_one_pass_kernelI11Bf16IOFp32WLi256ELi80ELi640EEv26Group_norm_nhwc_bwd_params,@"STO_CUDA_ENTRY STV_DEFAULT"
_Z35group_norm_nhwc_bwd_one_pass_kernelI11Bf16IOFp32WLi256ELi80ELi640EEv26Group_norm_nhwc_bwd_params:
.text._Z35group_norm_nhwc_bwd_one_pass_kernelI11Bf16IOFp32WLi256ELi80ELi640EEv26Group_norm_nhwc_bwd_params:
        /* <DEDUP_REMOVED lines=41> */
[C---:B------:R-:W-:Y:S02]  /*0290*/  IADD3 R74, R2.reuse, 0x30, RZ ;  /* 0x00000030024a7810 */ /* 0x040fe40007ffe0ff */
[C---:B------:R-:W-:Y:S02]  /*02a0*/  IADD3 R73, R2.reuse, 0x40, RZ ;  /* 0x0000004002497810 */ /* 0x040fe40007ffe0ff */
[C---:B------:R-:W-:Y:S02]  /*02b0*/  IADD3 R72, R2.reuse, 0x50, RZ ;  /* 0x0000005002487810 */ /* 0x040fe40007ffe0ff */
[C---:B------:R-:W-:Y:S02]  /*02c0*/  IADD3 R71, R2.reuse, 0x60, RZ ;  /* 0x0000006002477810 */ /* 0x040fe40007ffe0ff */
[C---:B------:R-:W-:Y:S02]  /*02d0*/  IADD3 R70, R2.reuse, 0x70, RZ ;  /* 0x0000007002467810 */ /* 0x040fe40007ffe0ff */
[----:B------:R-:W-:-:S02]  /*02e0*/  IADD3 R69, R2, 0x80, RZ ;  /* 0x0000008002457810 */ /* 0x000fc40007ffe0ff */
[C---:B------:R-:W-:Y:S02]  /*02f0*/  IADD3 R68, R2.reuse, 0x90, RZ ;  /* 0x0000009002447810 */ /* 0x040fe40007ffe0ff */
[----:B------:R-:W-:Y:S02]  /*0300*/  IADD3 R67, R2, 0xa0, RZ ;  /* 0x000000a002437810 */ /* 0x000fe40007ffe0ff */
[----:B------:R-:W-:Y:S02]  /*0310*/  ISETP.LT.U32.AND P1, PT, R0, 0x280, !P1 ;  /* 0x000002800000780c */ /* 0x000fe40004f21070 */
[C---:B------:R-:W-:Y:S02]  /*0320*/  IADD3 R66, R2.reuse, 0xb0, RZ ;  /* 0x000000b002427810 */ /* 0x040fe40007ffe0ff */
[C---:B------:R-:W-:Y:S02]  /*0330*/  IADD3 R65, R2.reuse, 0xc0, RZ ;  /* 0x000000c002417810 */ /* 0x040fe40007ffe0ff */
[----:B------:R-:W-:-:S02]  /*0340*/  IADD3 R64, R2, 0xd0, RZ ;  /* 0x000000d002407810 */ /* 0x000fc40007ffe0ff */
[C---:B------:R-:W-:Y:S02]  /*0350*/  IADD3 R63, R2.reuse, 0xe0, RZ ;  /* 0x000000e0023f7810 */ /* 0x040fe40007ffe0ff */
[----:B------:R-:W-:Y:S02]  /*0360*/  IADD3 R62, R2, 0xf0, RZ ;  /* 0x000000f0023e7810 */ /* 0x000fe40007ffe0ff */
.L_x_184:
[----:B------:R-:W-:Y:S01]  /*0370*/  IABS R6, c[0x0][0x1f0] ;  /* 0x00007c0000067a13 */ /* 0x000fe20000000000 */
[----:B------:R-:W-:Y:S01]  /*0380*/  ULDC UR4, c[0x0][0x1f0] ;  /* 0x00007c0000047ab9 */ /* 0x000fe20000000800 */
[----:B------:R-:W-:Y:S01]  /*0390*/  IABS R8, UR7 ;  /* 0x0000000700087c13 */ /* 0x000fe20008000000 */
[----:B------:R-:W-:Y:S01]  /*03a0*/  ULOP3.LUT UR4, UR7, UR4, URZ, 0x3c, !UPT ;  /* 0x0000000407047292 */ /* 0x000fe2000f8e3c3f */
[----:B0-----:R-:W0:Y:S01]  /*03b0*/  I2F.RP R3, R6 ;  /* 0x0000000600037306 */ /* 0x001e220000209400 */
[----:B------:R-:W-:Y:S01]  /*03c0*/  ISETP.LE.AND P3, PT, RZ, UR7, PT ;  /* 0x00000007ff007c0c */ /* 0x000fe2000bf63270 */
[----:B------:R-:W-:Y:S01]  /*03d0*/  CS2R R40, SRZ ;  /* 0x0000000000287805 */ /* 0x000fe2000001ff00 */
[----:B------:R-:W-:Y:S01]  /*03e0*/  SHF.R.S32.HI R78, RZ, 0x1f, R75 ;  /* 0x0000001fff4e7819 */ /* 0x000fe2000001144b */
[----:B------:R-:W-:Y:S01]  /*03f0*/  CS2R R54, SRZ ;  /* 0x0000000000367805 */ /* 0x000fe2000001ff00 */
[----:B------:R-:W-:-:S02]  /*0400*/  ISETP.LE.AND P4, PT, RZ, UR4, PT ;  /* 0x00000004ff007c0c */ /* 0x000fc4000bf83270 */
[----:B------:R-:W-:Y:S02]  /*0410*/  SHF.R.S32.HI R77, RZ, 0x1f, R76 ;  /* 0x0000001fff4d7819 */ /* 0x000fe4000001144c */
[----:B------:R-:W-:Y:S02]  /*0420*/  ISETP.GE.U32.AND P5, PT, R74, c[0x0][0x1e0], PT ;  /* 0x000078004a007a0c */ /* 0x000fe40003fa6070 */
[----:B------:R-:W-:Y:S02]  /*0430*/  SHF.R.S32.HI R79, RZ, 0x1f, R74 ;  /* 0x0000001fff4f7819 */ /* 0x000fe4000001144a */
[----:B------:R-:W-:Y:S02]  /*0440*/  SHF.R.S32.HI R80, RZ, 0x1f, R73 ;  /* 0x0000001fff507819 */ /* 0x000fe40000011449 */
[----:B------:R-:W-:Y:S01]  /*0450*/  ISETP.GE.AND.EX P5, PT, R79, c[0x0][0x1e4], PT, P5 ;  /* 0x000079004f007a0c */ /* 0x000fe20003fa6350 */
[----:B0-----:R-:W0:Y:S01]  /*0460*/  MUFU.RCP R3, R3 ;  /* 0x0000000300037308 */ /* 0x001e220000001000 */
[----:B------:R-:W-:-:S02]  /*0470*/  SHF.R.S32.HI R82, RZ, 0x1f, R72 ;  /* 0x0000001fff527819 */ /* 0x000fc40000011448 */
[----:B------:R-:W-:Y:S02]  /*0480*/  ISETP.GT.U32.OR P5, PT, R0, 0x27f, P5 ;  /* 0x0000027f0000780c */ /* 0x000fe40002fa4470 */
[----:B0-----:R-:W-:-:S04]  /*0490*/  IADD3 R4, R3, 0xffffffe, RZ ;  /* 0x0ffffffe03047810 */ /* 0x001fc80007ffe0ff */
        /* <DEDUP_REMOVED lines=9> */
[----:B------:R-:W-:-:S04]  /*0530*/  SHF.R.S32.HI R7, RZ, 0x1f, R60 ;  /* 0x0000001fff077819 */ /* 0x000fc8000001143c */
[----:B------:R-:W-:-:S13]  /*0540*/  ISETP.GT.U32.AND P2, PT, R6, R3, PT ;  /* 0x000000030600720c */ /* 0x000fda0003f44070 */
[-C--:B------:R-:W-:Y:S02]  /*0550*/  @!P2 IADD3 R3, R3, -R6.reuse, RZ ;  /* 0x800000060303a210 */ /* 0x080fe40007ffe0ff */
[----:B------:R-:W-:Y:S02]  /*0560*/  @!P2 IADD3 R5, R5, 0x1, RZ ;  /* 0x000000010505a810 */ /* 0x000fe40007ffe0ff */
[CC--:B------:R-:W-:Y:S02]  /*0570*/  ISETP.GE.U32.AND P0, PT, R3.reuse, R6.reuse, PT ;  /* 0x000000060300720c */ /* 0x0c0fe40003f06070 */
[----:B------:R-:W-:Y:S02]  /*0580*/  ISETP.GT.U32.AND P2, PT, R6, R3, PT ;  /* 0x000000030600720c */ /* 0x000fe40003f44070 */
[----:B------:R-:W-:-:S04]  /*0590*/  IADD3 R4, R3, -R6, RZ ;  /* 0x8000000603047210 */ /* 0x000fc80007ffe0ff */
[----:B------:R-:W-:Y:S02]  /*05a0*/  SEL R3, R4, R3, !P2 ;  /* 0x0000000304037207 */ /* 0x000fe40005000000 */
[----:B------:R-:W-:Y:S02]  /*05b0*/  ISETP.NE.AND P2, PT, RZ, c[0x0][0x1f0], PT ;  /* 0x00007c00ff007a0c */ /* 0x000fe40003f45270 */
[----:B------:R-:W-:Y:S02]  /*05c0*/  LOP3.LUT R4, RZ, c[0x0][0x1f0], RZ, 0x33, !PT ;  /* 0x00007c00ff047a12 */ /* 0x000fe400078e33ff */
[----:B------:R-:W-:Y:S02]  /*05d0*/  @!P3 IADD3 R3, -R3, RZ, RZ ;  /* 0x000000ff0303b210 */ /* 0x000fe40007ffe1ff */
[----:B------:R-:W-:Y:S02]  /*05e0*/  @P0 IADD3 R5, R5, 0x1, RZ ;  /* 0x0000000105050810 */ /* 0x000fe40007ffe0ff */
[----:B------:R-:W-:-:S02]  /*05f0*/  SEL R58, R4, R3, !P2 ;  /* 0x00000003043a7207 */ /* 0x000fc40005000000 */
[----:B------:R-:W-:Y:S02]  /*0600*/  @!P4 IADD3 R5, -R5, RZ, RZ ;  /* 0x000000ff0505c210 */ /* 0x000fe40007ffe1ff */
[----:B------:R-:W-:Y:S01]  /*0610*/  ISETP.GE.U32.AND P3, PT, R75, c[0x0][0x1e0], PT ;  /* 0x000078004b007a0c */ /* 0x000fe20003f66070 */
[----:B------:R-:W-:Y:S01]  /*0620*/  IMAD R28, R58, 0x50, RZ ;  /* 0x000000503a1c7824 */ /* 0x000fe200078e02ff */
[----:B------:R-:W-:Y:S02]  /*0630*/  SEL R5, R4, R5, !P2 ;  /* 0x0000000504057207 */ /* 0x000fe40005000000 */
[----:B------:R-:W-:Y:S02]  /*0640*/  ISETP.GE.AND.EX P3, PT, R78, c[0x0][0x1e4], PT, P3 ;  /* 0x000079004e007a0c */ /* 0x000fe40003f66330 */
[----:B------:R-:W-:Y:S02]  /*0650*/  IADD3 R16, P6, R60, R28, RZ ;  /* 0x0000001c3c107210 */ /* 0x000fe40007fde0ff */
[----:B------:R-:W-:-:S02]  /*0660*/  SHF.R.S32.HI R3, RZ, 0x1f, R5 ;  /* 0x0000001fff037819 */ /* 0x000fc40000011405 */
[----:B------:R-:W-:Y:S02]  /*0670*/  ISETP.GT.U32.OR P3, PT, R0, 0x27f, P3 ;  /* 0x0000027f0000780c */ /* 0x000fe40001f64470 */
[----:B------:R-:W-:Y:S01]  /*0680*/  ISETP.GE.U32.AND P0, PT, R76, c[0x0][0x1e0], PT ;  /* 0x000078004c007a0c */ /* 0x000fe20003f06070 */
[----:B------:R-:W-:Y:S01]  /*0690*/  IMAD R4, R3, c[0x0][0x1e8], RZ ;  /* 0x00007a0003047a24 */ /* 0x000fe200078e02ff */
[----:B------:R-:W-:Y:S02]  /*06a0*/  LEA.HI.X.SX32 R17, R28, R7, 0x1, P6 ;  /* 0x000000071c117211 */ /* 0x000fe400030f0eff */
[----:B------:R-:W-:Y:S01]  /*06b0*/  ISETP.GE.AND.EX P0, PT, R77, c[0x0][0x1e4], PT, P0 ;  /* 0x000079004d007a0c */ /* 0x000fe20003f06300 */
[----:B------:R-:W-:Y:S01]  /*06c0*/  IMAD R19, R5, c[0x0][0x1ec], R4 ;  /* 0x00007b0005137a24 */ /* 0x000fe200078e0204 */
[----:B------:R-:W-:Y:S01]  /*06d0*/  ISETP.GE.U32.AND P4, PT, R73, c[0x0][0x1e0], PT ;  /* 0x0000780049007a0c */ /* 0x000fe20003f86070 */
[----:B------:R-:W-:Y:S01]  /*06e0*/  IMAD.WIDE.U32 R16, R5, c[0x0][0x1e8], R16 ;  /* 0x00007a0005107a25 */ /* 0x000fe200078e0010 */
[----:B------:R-:W-:-:S02]  /*06f0*/  ISETP.GT.U32.OR P0, PT, R0, 0x27f, P0 ;  /* 0x0000027f0000780c */ /* 0x000fc40000704470 */
[----:B------:R-:W-:Y:S01]  /*0700*/  ISETP.GE.AND.EX P4, PT, R80, c[0x0][0x1e4], PT, P4 ;  /* 0x0000790050007a0c */ /* 0x000fe20003f86340 */
[----:B------:R-:W-:Y:S01]  /*0710*/  @!P3 IMAD R6, R78, c[0x0][0x1d8], RZ ;  /* 0x000076004e06ba24 */ /* 0x000fe200078e02ff */
[----:B------:R-:W-:Y:S02]  /*0720*/  IADD3 R19, R17, R19, RZ ;  /* 0x0000001311137210 */ /* 0x000fe40007ffe0ff */
[----:B------:R-:W-:Y:S01]  /*0730*/  ISETP.GE.U32.AND P2, PT, R72, c[0x0][0x1e0], PT ;  /* 0x0000780048007a0c */ /* 0x000fe20003f46070 */
[----:B------:R-:W-:Y:S01]  /*0740*/  @!P3 IMAD R15, R75, c[0x0][0x1dc], R6 ;  /* 0x000077004b0fba24 */ /* 0x000fe200078e0206 */
[-C--:B------:R-:W-:Y:S02]  /*0750*/  @!P3 MOV R6, R16.reuse ;  /* 0x000000100006b202 */ /* 0x080fe40000000f00 */
[----:B------:R-:W-:Y:S02]  /*0760*/  @!P3 MOV R7, R19 ;  /* 0x000000130007b202 */ /* 0x000fe40000000f00 */
[----:B------:R-:W-:Y:S01]  /*0770*/  ISETP.GT.U32.OR P4, PT, R0, 0x27f, P4 ;  /* 0x0000027f0000780c */ /* 0x000fe20002784470 */
[----:B------:R-:W-:Y:S01]  /*0780*/  @!P0 IMAD R3, R77, c[0x0][0x1d8], RZ ;  /* 0x000076004d038a24 */ /* 0x000fe200078e02ff */
[----:B------:R-:W-:Y:S01]  /*0790*/  @!P0 MOV R18, R16 ;  /* 0x0000001000128202 */ /* 0x000fe20000000f00 */
[----:B------:R-:W-:Y:S01]  /*07a0*/  @!P3 IMAD.WIDE.U32 R6, R75, c[0x0][0x1d8], R6 ;  /* 0x000076004b06ba25 */ /* 0x000fe200078e0006 */
[----:B------:R-:W-:-:S03]  /*07b0*/  ISETP.GE.AND.EX P2, PT, R82, c[0x0][0x1e4], PT, P2 ;  /* 0x0000790052007a0c */ /* 0x000fc60003f46320 */
[C---:B------:R-:W-:Y:S01]  /*07c0*/  @!P0 IMAD R3, R76.reuse, c[0x0][0x1dc], R3 ;  /* 0x000077004c038a24 */ /* 0x040fe200078e0203 */
[----:B------:R-:W-:Y:S01]  /*07d0*/  @!P3 IADD3 R15, R7, R15, RZ ;  /* 0x0000000f070fb210 */ /* 0x000fe20007ffe0ff */
[----:B------:R-:W-:Y:S01]  /*07e0*/  @!P0 IMAD.WIDE.U32 R4, R76, c[0x0][0x1d8], R18 ;  /* 0x000076004c048a25 */ /* 0x000fe200078e0012 */
[C---:B------:R-:W-:Y:S02]  /*07f0*/  @!P3 SHF.L.U32 R14, R6.reuse, 0x1, RZ ;  /* 0x00000001060eb819 */ /* 0x040fe400000006ff */
[----:B------:R-:W-:Y:S02]  /*0800*/  @!P3 SHF.L.U64.HI R15, R6, 0x1, R15 ;  /* 0x00000001060fb819 */ /* 0x000fe4000001020f */
[----:B------:R-:W-:Y:S02]  /*0810*/  ISETP.GT.U32.OR P2, PT, R0, 0x27f, P2 ;  /* 0x0000027f0000780c */ /* 0x000fe40001744470 */
[----:B------:R-:W-:Y:S01]  /*0820*/  @!P0 IADD3 R11, R5, R3, RZ ;  /* 0x00000003050b8210 */ /* 0x000fe20007ffe0ff */
[----:B------:R-:W-:Y:S01]  /*0830*/  @!P5 IMAD R3, R79, c[0x0][0x1d8], RZ ;  /* 0x000076004f03da24 */ /* 0x000fe200078e02ff */
[----:B------:R-:W-:-:S02]  /*0840*/  @!P5 MOV R6, R16 ;  /* 0x000000100006d202 */ /* 0x000fc40000000f00 */
[-C--:B------:R-:W-:Y:S01]  /*0850*/  @!P5 MOV R7, R19.reuse ;  /* 0x000000130007d202 */ /* 0x080fe20000000f00 */
[----:B------:R-:W-:Y:S01]  /*0860*/  @!P5 IMAD R3, R74, c[0x0][0x1dc], R3 ;  /* 0x000077004a03da24 */ /* 0x000fe200078e0203 */
[C---:B------:R-:W-:Y:S02]  /*0870*/  @!P0 SHF.L.U32 R10, R4.reuse, 0x1, RZ ;  /* 0x00000001040a8819 */ /* 0x040fe400000006ff */
[----:B------:R-:W-:Y:S01]  /*0880*/  @!P0 SHF.L.U64.HI R11, R4, 0x1, R11 ;  /* 0x00000001040b8819 */ /* 0x000fe2000001020b */
[----:B------:R-:W-:Y:S01]  /*0890*/  @!P5 IMAD.WIDE.U32 R6, R74, c[0x0][0x1d8], R6 ;  /* 0x000076004a06da25 */ /* 0x000fe200078e0006 */
[----:B------:R-:W-:Y:S02]  /*08a0*/  @!P4 MOV R8, R16 ;  /* 0x000000100008c202 */ /* 0x000fe40000000f00 */
[----:B------:R-:W-:Y:S01]  /*08b0*/  @!P4 MOV R9, R19 ;  /* 0x000000130009c202 */ /* 0x000fe20000000f00 */
[----:B------:R-:W-:Y:S01]  /*08c0*/  @!P4 IMAD R4, R80, c[0x0][0x1d8], RZ ;  /* 0x000076005004ca24 */ /* 0x000fe200078e02ff */
[----:B------:R-:W-:Y:S01]  /*08d0*/  @!P5 IADD3 R3, R7, R3, RZ ;  /* 0x000000030703d210 */ /* 0x000fe20007ffe0ff */
[----:B------:R-:W-:Y:S01]  /*08e0*/  @!P2 IMAD R5, R82, c[0x0][0x1d8], RZ ;  /* 0x000076005205aa24 */ /* 0x000fe200078e02ff */
[C---:B------:R-:W-:Y:S01]  /*08f0*/  @!P5 SHF.L.U32 R23, R6.reuse, 0x1, RZ ;  /* 0x000000010617d819 */ /* 0x040fe200000006ff */
[C---:B------:R-:W-:Y:S01]  /*0900*/  @!P4 IMAD R13, R73.reuse, c[0x0][0x1dc], R4 ;  /* 0x00007700490dca24 */ /* 0x040fe200078e0204 */
[----:B------:R-:W-:Y:S01]  /*0910*/  @!P5 SHF.L.U64.HI R24, R6, 0x1, R3 ;  /* 0x000000010618d819 */ /* 0x000fe20000010203 */
[----:B------:R-:W-:Y:S01]  /*0920*/  @!P4 IMAD.WIDE.U32 R8, R73, c[0x0][0x1d8], R8 ;  /* 0x000076004908ca25 */ /* 0x000fe200078e0008 */
[----:B------:R-:W-:-:S02]  /*0930*/  @!P0 IADD3 R6, P6, R10, c[0x0][0x180], RZ ;  /* 0x000060000a068a10 */ /* 0x000fc40007fde0ff */
[----:B------:R-:W-:Y:S01]  /*0940*/  @!P2 MOV R4, R16 ;  /* 0x000000100004a202 */ /* 0x000fe20000000f00 */
[----:B------:R-:W-:Y:S01]  /*0950*/  @!P2 IMAD R21, R72, c[0x0][0x1dc], R5 ;  /* 0x000077004815aa24 */ /* 0x000fe200078e0205 */
[----:B------:R-:W-:Y:S02]  /*0960*/  @!P4 IADD3 R13, R9, R13, RZ ;  /* 0x0000000d090dc210 */ /* 0x000fe40007ffe0ff */
[----:B------:R-:W-:Y:S02]  /*0970*/  @!P2 MOV R5, R19 ;  /* 0x000000130005a202 */ /* 0x000fe40000000f00 */
[C---:B------:R-:W-:Y:S02]  /*0980*/  @!P4 SHF.L.U32 R12, R8.reuse, 0x1, RZ ;  /* 0x00000001080cc819 */ /* 0x040fe400000006ff */
[----:B------:R-:W-:Y:S01]  /*0990*/  @!P4 SHF.L.U64.HI R13, R8, 0x1, R13 ;  /* 0x00000001080dc819 */ /* 0x000fe2000001020d */
[----:B------:R-:W-:Y:S01]  /*09a0*/  @!P2 IMAD.WIDE.U32 R4, R72, c[0x0][0x1d8], R4 ;  /* 0x000076004804aa25 */ /* 0x000fe200078e0004 */
[----:B------:R-:W-:-:S02]  /*09b0*/  @!P0 IADD3.X R7, R11, c[0x0][0x184], RZ, P6, !PT ;  /* 0x000061000b078a10 */ /* 0x000fc400037fe4ff */
[----:B------:R-:W-:Y:S02]  /*09c0*/  @!P0 IADD3 R8, P6, R10, c[0x0][0x178], RZ ;  /* 0x00005e000a088a10 */ /* 0x000fe40007fde0ff */
[----:B------:R-:W-:Y:S01]  /*09d0*/  @!P2 IADD3 R3, R5, R21, RZ ;  /* 0x000000150503a210 */ /* 0x000fe20007ffe0ff */
[----:B------:R0:W5:Y:S01]  /*09e0*/  @!P0 LDG.E R40, [R6.64] ;  /* 0x0000000e06288981 */ /* 0x000162000c1e1900 */
[----:B------:R-:W-:Y:S02]  /*09f0*/  @!P0 IADD3.X R9, R11, c[0x0][0x17c], RZ, P6, !PT ;  /* 0x00005f000b098a10 */ /* 0x000fe400037fe4ff */
[----:B------:R-:W-:Y:S02]  /*0a00*/  @!P3 IADD3 R10, P6, R14, c[0x0][0x180], RZ ;  /* 0x000060000e0aba10 */ /* 0x000fe40007fde0ff */
[----:B------:R-:W-:Y:S01]  /*0a10*/  @!P2 SHF.L.U64.HI R22, R4, 0x1, R3 ;  /* 0x000000010416a819 */ /* 0x000fe20000010203 */
[----:B------:R1:W5:Y:S01]  /*0a20*/  @!P0 LDG.E R55, [R8.64] ;  /* 0x0000000e08378981 */ /* 0x000362000c1e1900 */
[----:B------:R-:W-:-:S02]  /*0a30*/  @!P3 IADD3 R14, P0, R14, c[0x0][0x178], RZ ;  /* 0x00005e000e0eba10 */ /* 0x000fc40007f1e0ff */
[----:B------:R-:W-:Y:S02]  /*0a40*/  MOV R3, RZ ;  /* 0x000000ff00037202 */ /* 0x000fe40000000f00 */
[C---:B------:R-:W-:Y:S02]  /*0a50*/  @!P3 IADD3.X R11, R15.reuse, c[0x0][0x184], RZ, P6, !PT ;  /* 0x000061000f0bba10 */ /* 0x040fe400037fe4ff */
[----:B------:R-:W-:Y:S02]  /*0a60*/  @!P3 IADD3.X R15, R15, c[0x0][0x17c], RZ, P0, !PT ;  /* 0x00005f000f0fba10 */ /* 0x000fe400007fe4ff */
[----:B------:R-:W-:Y:S01]  /*0a70*/  @!P5 IADD3 R20, P6, R23, c[0x0][0x180], RZ ;  /* 0x000060001714da10 */ /* 0x000fe20007fde0ff */
[----:B------:R2:W5:Y:S01]  /*0a80*/  @!P3 LDG.E R3, [R10.64] ;  /* 0x0000000e0a03b981 */ /* 0x000562000c1e1900 */
[----:B------:R-:W-:Y:S02]  /*0a90*/  @!P2 SHF.L.U32 R5, R4, 0x1, RZ ;  /* 0x000000010405a819 */ /* 0x000fe400000006ff */
[----:B------:R-:W-:Y:S01]  /*0aa0*/  @!P5 IADD3.X R21, R24, c[0x0][0x184], RZ, P6, !PT ;  /* 0x000061001815da10 */ /* 0x000fe200037fe4ff */
[----:B------:R3:W5:Y:S01]  /*0ab0*/  @!P3 LDG.E R54, [R14.64] ;  /* 0x0000000e0e36b981 */ /* 0x000762000c1e1900 */
[----:B-1----:R-:W-:-:S02]  /*0ac0*/  @!P4 IADD3 R8, P3, R12, c[0x0][0x180], RZ ;  /* 0x000060000c08ca10 */ /* 0x002fc40007f7e0ff */
[----:B------:R-:W-:Y:S01]  /*0ad0*/  @!P4 IADD3 R12, P6, R12, c[0x0][0x178], RZ ;  /* 0x00005e000c0cca10 */ /* 0x000fe20007fde0ff */
[----:B------:R-:W-:Y:S01]  /*0ae0*/  CS2R R52, SRZ ;  /* 0x0000000000347805 */ /* 0x000fe2000001ff00 */
[----:B------:R-:W-:Y:S02]  /*0af0*/  MOV R4, RZ ;  /* 0x000000ff00047202 */ /* 0x000fe40000000f00 */
[C---:B------:R-:W-:Y:S02]  /*0b00*/  @!P4 IADD3.X R9, R13.reuse, c[0x0][0x184], RZ, P3, !PT ;  /* 0x000061000d09ca10 */ /* 0x040fe40001ffe4ff */
[----:B------:R-:W-:Y:S02]  /*0b10*/  @!P4 IADD3.X R13, R13, c[0x0][0x17c], RZ, P6, !PT ;  /* 0x00005f000d0dca10 */ /* 0x000fe400037fe4ff */
[----:B------:R-:W-:Y:S01]  /*0b20*/  ISETP.GE.U32.AND P3, PT, R69, c[0x0][0x1e0], PT ;  /* 0x0000780045007a0c */ /* 0x000fe20003f66070 */
[----:B------:R1:W5:Y:S01]  /*0b30*/  @!P4 LDG.E R4, [R8.64] ;  /* 0x0000000e0804c981 */ /* 0x000362000c1e1900 */
[----:B------:R-:W-:-:S02]  /*0b40*/  SHF.R.S32.HI R89, RZ, 0x1f, R69 ;  /* 0x0000001fff597819 */ /* 0x000fc40000011445 */
[----:B0-----:R-:W-:Y:S01]  /*0b50*/  @!P5 IADD3 R6, P0, R23, c[0x0][0x178], RZ ;  /* 0x00005e001706da10 */ /* 0x001fe20007f1e0ff */
[----:B------:R0:W5:Y:S01]  /*0b60*/  @!P4 LDG.E R52, [R12.64] ;  /* 0x0000000e0c34c981 */ /* 0x000162000c1e1900 */
[----:B------:R-:W-:Y:S02]  /*0b70*/  ISETP.GE.AND.EX P3, PT, R89, c[0x0][0x1e4], PT, P3 ;  /* 0x0000790059007a0c */ /* 0x000fe40003f66330 */
[----:B------:R-:W-:Y:S02]  /*0b80*/  MOV R38, RZ ;  /* 0x000000ff00267202 */ /* 0x000fe40000000f00 */
[----:B------:R-:W-:Y:S02]  /*0b90*/  ISETP.GE.U32.AND P4, PT, R70, c[0x0][0x1e0], PT ;  /* 0x0000780046007a0c */ /* 0x000fe40003f86070 */
[----:B------:R-:W-:Y:S02]  /*0ba0*/  SHF.R.S32.HI R88, RZ, 0x1f, R70 ;  /* 0x0000001fff587819 */ /* 0x000fe40000011446 */
[----:B------:R-:W-:Y:S01]  /*0bb0*/  @!P5 IADD3.X R7, R24, c[0x0][0x17c], RZ, P0, !PT ;  /* 0x00005f001807da10 */ /* 0x000fe200007fe4ff */
[----:B------:R4:W5:Y:S01]  /*0bc0*/  @!P5 LDG.E R38, [R20.64] ;  /* 0x0000000e1426d981 */ /* 0x000962000c1e1900 */
[----:B------:R-:W-:-:S02]  /*0bd0*/  ISETP.GT.U32.OR P3, PT, R0, 0x27f, P3 ;  /* 0x0000027f0000780c */ /* 0x000fc40001f64470 */
[----:B------:R-:W-:Y:S01]  /*0be0*/  ISETP.GE.AND.EX P4, PT, R88, c[0x0][0x1e4], PT, P4 ;  /* 0x0000790058007a0c */ /* 0x000fe20003f86340 */
[----:B------:R0:W5:Y:S01]  /*0bf0*/  @!P5 LDG.E R53, [R6.64] ;  /* 0x0000000e0635d981 */ /* 0x000162000c1e1900 */
[----:B------:R-:W-:Y:S01]  /*0c00*/  ISETP.GE.U32.AND P5, PT, R71, c[0x0][0x1e0], PT ;  /* 0x0000780047007a0c */ /* 0x000fe20003fa6070 */
[----:B--2---:R-:W-:Y:S01]  /*0c10*/  @P1 IMAD R11, R93, c[0x0][0x1d8], RZ ;  /* 0x000076005d0b1a24 */ /* 0x004fe200078e02ff */
[----:B------:R-:W-:Y:S02]  /*0c20*/  SHF.R.S32.HI R87, RZ, 0x1f, R71 ;  /* 0x0000001fff577819 */ /* 0x000fe40000011447 */
[----:B------:R-:W-:Y:S02]  /*0c30*/  ISETP.GT.U32.OR P4, PT, R0, 0x27f, P4 ;  /* 0x0000027f0000780c */ /* 0x000fe40002784470 */
[----:B----4-:R-:W-:Y:S02]  /*0c40*/  @P1 MOV R20, R16 ;  /* 0x0000001000141202 */ /* 0x010fe40000000f00 */
[----:B------:R-:W-:Y:S01]  /*0c50*/  @P1 MOV R21, R19 ;  /* 0x0000001300151202 */ /* 0x000fe20000000f00 */
[----:B------:R-:W-:Y:S01]  /*0c60*/  @P1 IMAD R11, R2, c[0x0][0x1dc], R11 ;  /* 0x00007700020b1a24 */ /* 0x000fe200078e020b */
[----:B------:R-:W-:-:S03]  /*0c70*/  ISETP.GE.AND.EX P5, PT, R87, c[0x0][0x1e4], PT, P5 ;  /* 0x0000790057007a0c */ /* 0x000fc60003fa6350 */
[----:B------:R-:W-:Y:S01]  /*0c80*/  @P1 IMAD.WIDE.U32 R20, R2, c[0x0][0x1d8], R20 ;  /* 0x0000760002141a25 */ /* 0x000fe200078e0014 */
[----:B------:R-:W-:Y:S02]  /*0c90*/  ISETP.GT.U32.OR P5, PT, R0, 0x27f, P5 ;  /* 0x0000027f0000780c */ /* 0x000fe40002fa4470 */
[----:B0-----:R-:W-:Y:S01]  /*0ca0*/  @!P2 IADD3 R6, P6, R5, c[0x0][0x180], RZ ;  /* 0x000060000506aa10 */ /* 0x001fe20007fde0ff */
[----:B------:R-:W-:Y:S01]  /*0cb0*/  @!P3 IMAD R12, R89, c[0x0][0x1d8], RZ ;  /* 0x00007600590cba24 */ /* 0x000fe200078e02ff */
[----:B-1----:R-:W-:Y:S02]  /*0cc0*/  @!P2 IADD3 R8, P0, R5, c[0x0][0x178], RZ ;  /* 0x00005e000508aa10 */ /* 0x002fe40007f1e0ff */
[----:B------:R-:W-:Y:S01]  /*0cd0*/  @P1 IADD3 R5, R21, R11, RZ ;  /* 0x0000000b15051210 */ /* 0x000fe20007ffe0ff */
[----:B------:R-:W-:Y:S01]  /*0ce0*/  @!P3 IMAD R23, R69, c[0x0][0x1dc], R12 ;  /* 0x000077004517ba24 */ /* 0x000fe200078e020c */
[----:B------:R-:W-:Y:S02]  /*0cf0*/  @P1 SHF.L.U32 R21, R20, 0x1, RZ ;  /* 0x0000000114151819 */ /* 0x000fe400000006ff */
[----:B------:R-:W-:-:S02]  /*0d00*/  @!P2 IADD3.X R7, R22, c[0x0][0x184], RZ, P6, !PT ;  /* 0x000061001607aa10 */ /* 0x000fc400037fe4ff */
[----:B------:R-:W-:Y:S01]  /*0d10*/  @P1 SHF.L.U64.HI R20, R20, 0x1, R5 ;  /* 0x0000000114141819 */ /* 0x000fe20000010205 */
[----:B------:R-:W-:Y:S01]  /*0d20*/  @!P4 IMAD R5, R88, c[0x0][0x1d8], RZ ;  /* 0x000076005805ca24 */ /* 0x000fe200078e02ff */
[----:B------:R-:W-:Y:S02]  /*0d30*/  @!P4 MOV R12, R16 ;  /* 0x00000010000cc202 */ /* 0x000fe40000000f00 */
[----:B------:R-:W-:Y:S02]  /*0d40*/  @!P4 MOV R13, R19 ;  /* 0x00000013000dc202 */ /* 0x000fe40000000f00 */
[----:B------:R-:W-:Y:S02]  /*0d50*/  ISETP.GE.U32.AND P6, PT, R68, c[0x0][0x1e0], PT ;  /* 0x0000780044007a0c */ /* 0x000fe40003fc6070 */
[----:B------:R-:W-:Y:S01]  /*0d60*/  SHF.R.S32.HI R91, RZ, 0x1f, R68 ;  /* 0x0000001fff5b7819 */ /* 0x000fe20000011444 */
[C---:B------:R-:W-:Y:S02]  /*0d70*/  @!P4 IMAD R5, R70.reuse, c[0x0][0x1dc], R5 ;  /* 0x000077004605ca24 */ /* 0x040fe400078e0205 */
[----:B------:R-:W-:Y:S01]  /*0d80*/  @!P4 IMAD.WIDE.U32 R12, R70, c[0x0][0x1d8], R12 ;  /* 0x00007600460cca25 */ /* 0x000fe200078e000c */
[----:B------:R-:W-:-:S03]  /*0d90*/  ISETP.GE.AND.EX P6, PT, R91, c[0x0][0x1e4], PT, P6 ;  /* 0x000079005b007a0c */ /* 0x000fc60003fc6360 */
[----:B------:R-:W-:Y:S01]  /*0da0*/  @!P5 IMAD R10, R87, c[0x0][0x1d8], RZ ;  /* 0x00007600570ada24 */ /* 0x000fe200078e02ff */
[----:B------:R-:W-:Y:S02]  /*0db0*/  ISETP.GT.U32.OR P6, PT, R0, 0x27f, P6 ;  /* 0x0000027f0000780c */ /* 0x000fe400037c4470 */
[----:B------:R-:W-:Y:S01]  /*0dc0*/  @!P4 IADD3 R5, R13, R5, RZ ;  /* 0x000000050d05c210 */ /* 0x000fe20007ffe0ff */
[----:B------:R-:W-:Y:S01]  /*0dd0*/  @!P5 IMAD R29, R71, c[0x0][0x1dc], R10 ;  /* 0x00007700471dda24 */ /* 0x000fe200078e020a */
[-C--:B---3--:R-:W-:Y:S02]  /*0de0*/  @!P5 MOV R14, R16.reuse ;  /* 0x00000010000ed202 */ /* 0x088fe40000000f00 */
[----:B------:R-:W-:Y:S02]  /*0df0*/  @!P5 MOV R15, R19 ;  /* 0x00000013000fd202 */ /* 0x000fe40000000f00 */
[----:B------:R-:W-:Y:S02]  /*0e00*/  @!P2 IADD3.X R9, R22, c[0x0][0x17c], RZ, P0, !PT ;  /* 0x00005f001609aa10 */ /* 0x000fe400007fe4ff */
[----:B------:R-:W-:-:S02]  /*0e10*/  @!P3 MOV R10, R16 ;  /* 0x00000010000ab202 */ /* 0x000fc40000000f00 */
[----:B------:R-:W-:Y:S02]  /*0e20*/  @!P3 MOV R11, R19 ;  /* 0x00000013000bb202 */ /* 0x000fe40000000f00 */
[----:B------:R-:W-:Y:S02]  /*0e30*/  ISETP.GE.U32.AND P0, PT, R67, c[0x0][0x1e0], PT ;  /* 0x0000780043007a0c */ /* 0x000fe40003f06070 */
[----:B------:R-:W-:Y:S02]  /*0e40*/  SHF.R.S32.HI R90, RZ, 0x1f, R67 ;  /* 0x0000001fff5a7819 */ /* 0x000fe40000011443 */
[----:B------:R-:W-:Y:S01]  /*0e50*/  @!P4 SHF.L.U64.HI R22, R12, 0x1, R5 ;  /* 0x000000010c16c819 */ /* 0x000fe20000010205 */
[----:B------:R-:W-:Y:S01]  /*0e60*/  @!P5 IMAD.WIDE.U32 R14, R71, c[0x0][0x1d8], R14 ;  /* 0x00007600470eda25 */ /* 0x000fe200078e000e */
[----:B------:R-:W-:Y:S02]  /*0e70*/  MOV R5, RZ ;  /* 0x000000ff00057202 */ /* 0x000fe40000000f00 */
[----:B------:R-:W-:Y:S01]  /*0e80*/  ISETP.GE.AND.EX P0, PT, R90, c[0x0][0x1e4], PT, P0 ;  /* 0x000079005a007a0c */ /* 0x000fe20003f06300 */
[----:B------:R-:W-:Y:S01]  /*0e90*/  @!P3 IMAD.WIDE.U32 R10, R69, c[0x0][0x1d8], R10 ;  /* 0x00007600450aba25 */ /* 0x000fe200078e000a */
[----:B------:R-:W-:-:S02]  /*0ea0*/  @!P5 IADD3 R29, R15, R29, RZ ;  /* 0x0000001d0f1dd210 */ /* 0x000fc40007ffe0ff */
[----:B------:R-:W-:Y:S01]  /*0eb0*/  ISETP.GT.U32.OR P0, PT, R0, 0x27f, P0 ;  /* 0x0000027f0000780c */ /* 0x000fe20000704470 */
[----:B------:R0:W5:Y:S01]  /*0ec0*/  @!P2 LDG.E R5, [R6.64] ;  /* 0x0000000e0605a981 */ /* 0x000162000c1e1900 */
[----:B------:R-:W-:Y:S01]  /*0ed0*/  @!P3 IADD3 R15, R11, R23, RZ ;  /* 0x000000170b0fb210 */ /* 0x000fe20007ffe0ff */
[----:B------:R-:W-:Y:S01]  /*0ee0*/  @!P6 IMAD R11, R91, c[0x0][0x1d8], RZ ;  /* 0x000076005b0bea24 */ /* 0x000fe200078e02ff */
[----:B------:R-:W-:Y:S01]  /*0ef0*/  CS2R R50, SRZ ;  /* 0x0000000000327805 */ /* 0x000fe2000001ff00 */
[----:B0-----:R-:W-:Y:S02]  /*0f00*/  @!P6 MOV R6, R16 ;  /* 0x000000100006e202 */ /* 0x001fe40000000f00 */
[----:B------:R-:W-:Y:S01]  /*0f10*/  @!P6 MOV R7, R19 ;  /* 0x000000130007e202 */ /* 0x000fe20000000f00 */
[----:B------:R-:W-:Y:S01]  /*0f20*/  @!P6 IMAD R11, R68, c[0x0][0x1dc], R11 ;  /* 0x00007700440bea24 */ /* 0x000fe200078e020b */
[----:B------:R-:W-:Y:S01]  /*0f30*/  @!P5 SHF.L.U32 R24, R14, 0x1, RZ ;  /* 0x000000010e18d819 */ /* 0x000fe200000006ff */
[----:B------:R0:W5:Y:S02]  /*0f40*/  @!P2 LDG.E R51, [R8.64] ;  /* 0x0000000e0833a981 */ /* 0x000164000c1e1900 */
[----:B------:R-:W-:Y:S01]  /*0f50*/  @!P6 IMAD.WIDE.U32 R6, R68, c[0x0][0x1d8], R6 ;  /* 0x000076004406ea25 */ /* 0x000fe200078e0006 */
[----:B------:R-:W-:-:S02]  /*0f60*/  @!P5 SHF.L.U64.HI R29, R14, 0x1, R29 ;  /* 0x000000010e1dd819 */ /* 0x000fc4000001021d */
[----:B------:R-:W-:Y:S02]  /*0f70*/  @!P4 SHF.L.U32 R27, R12, 0x1, RZ ;  /* 0x000000010c1bc819 */ /* 0x000fe400000006ff */
[----:B------:R-:W-:Y:S02]  /*0f80*/  @!P6 IADD3 R11, R7, R11, RZ ;  /* 0x0000000b070be210 */ /* 0x000fe40007ffe0ff */
[C---:B------:R-:W-:Y:S02]  /*0f90*/  @!P3 SHF.L.U32 R14, R10.reuse, 0x1, RZ ;  /* 0x000000010a0eb819 */ /* 0x040fe400000006ff */
[----:B------:R-:W-:Y:S01]  /*0fa0*/  @!P3 SHF.L.U64.HI R15, R10, 0x1, R15 ;  /* 0x000000010a0fb819 */ /* 0x000fe2000001020f */
[----:B------:R-:W-:Y:S01]  /*0fb0*/  @!P0 IMAD R10, R90, c[0x0][0x1d8], RZ ;  /* 0x000076005a0a8a24 */ /* 0x000fe200078e02ff */
[----:B------:R-:W-:Y:S02]  /*0fc0*/  @!P0 MOV R12, R16 ;  /* 0x00000010000c8202 */ /* 0x000fe40000000f00 */
[----:B------:R-:W-:-:S02]  /*0fd0*/  @!P0 MOV R13, R19 ;  /* 0x00000013000d8202 */ /* 0x000fc40000000f00 */
[----:B0-----:R-:W-:Y:S02]  /*0fe0*/  @!P5 IADD3 R8, P2, R24, c[0x0][0x180], RZ ;  /* 0x000060001808da10 */ /* 0x001fe40007f5e0ff */
[C---:B------:R-:W-:Y:S02]  /*0ff0*/  @!P6 SHF.L.U32 R23, R6.reuse, 0x1, RZ ;  /* 0x000000010617e819 */ /* 0x040fe400000006ff */
[----:B------:R-:W-:Y:S01]  /*1000*/  @!P6 SHF.L.U64.HI R26, R6, 0x1, R11 ;  /* 0x00000001061ae819 */ /* 0x000fe2000001020b */
[----:B------:R-:W-:Y:S01]  /*1010*/  @!P0 IMAD R25, R67, c[0x0][0x1dc], R10 ;  /* 0x0000770043198a24 */ /* 0x000fe200078e020a */
[----:B------:R-:W-:Y:S01]  /*1020*/  CS2R R6, SRZ ;  /* 0x0000000000067805 */ /* 0x000fe2000001ff00 */
[----:B------:R-:W-:Y:S01]  /*1030*/  @!P5 IADD3.X R9, R29, c[0x0][0x184], RZ, P2, !PT ;  /* 0x000061001d09da10 */ /* 0x000fe200017fe4ff */
[----:B------:R-:W-:Y:S01]  /*1040*/  @!P0 IMAD.WIDE.U32 R12, R67, c[0x0][0x1d8], R12 ;  /* 0x00007600430c8a25 */ /* 0x000fe200078e000c */
[----:B------:R-:W-:-:S03]  /*1050*/  @!P5 IADD3 R10, P2, R24, c[0x0][0x178], RZ ;  /* 0x00005e00180ada10 */ /* 0x000fc60007f5e0ff */
[----:B------:R0:W5:Y:S01]  /*1060*/  @!P5 LDG.E R6, [R8.64] ;  /* 0x0000000e0806d981 */ /* 0x000162000c1e1900 */
[----:B------:R-:W-:Y:S02]  /*1070*/  @!P5 IADD3.X R11, R29, c[0x0][0x17c], RZ, P2, !PT ;  /* 0x00005f001d0bda10 */ /* 0x000fe400017fe4ff */
[----:B------:R-:W-:Y:S02]  /*1080*/  @!P0 IADD3 R25, R13, R25, RZ ;  /* 0x000000190d198210 */ /* 0x000fe40007ffe0ff */
[C---:B------:R-:W-:Y:S01]  /*1090*/  @!P0 SHF.L.U32 R24, R12.reuse, 0x1, RZ ;  /* 0x000000010c188819 */ /* 0x040fe200000006ff */
[----:B------:R1:W5:Y:S01]  /*10a0*/  @!P5 LDG.E R50, [R10.64] ;  /* 0x0000000e0a32d981 */ /* 0x000362000c1e1900 */
[----:B0-----:R-:W-:Y:S02]  /*10b0*/  @!P4 IADD3 R8, P2, R27, c[0x0][0x180], RZ ;  /* 0x000060001b08ca10 */ /* 0x001fe40007f5e0ff */
[----:B------:R-:W-:Y:S02]  /*10c0*/  @!P0 SHF.L.U64.HI R25, R12, 0x1, R25 ;  /* 0x000000010c198819 */ /* 0x000fe40000010219 */
[----:B------:R-:W-:-:S02]  /*10d0*/  @!P4 IADD3.X R9, R22, c[0x0][0x184], RZ, P2, !PT ;  /* 0x000061001609ca10 */ /* 0x000fc400017fe4ff */
[----:B------:R-:W-:Y:S02]  /*10e0*/  @!P4 IADD3 R12, P5, R27, c[0x0][0x178], RZ ;  /* 0x00005e001b0cca10 */ /* 0x000fe40007fbe0ff */
[----:B-1----:R-:W-:Y:S01]  /*10f0*/  @!P3 IADD3 R10, P2, R14, c[0x0][0x180], RZ ;  /* 0x000060000e0aba10 */ /* 0x002fe20007f5e0ff */
[----:B------:R-:W-:Y:S01]  /*1100*/  CS2R R48, SRZ ;  /* 0x0000000000307805 */ /* 0x000fe2000001ff00 */
[----:B------:R-:W-:Y:S01]  /*1110*/  @!P4 IADD3.X R13, R22, c[0x0][0x17c], RZ, P5, !PT ;  /* 0x00005f00160dca10 */ /* 0x000fe20002ffe4ff */
[----:B------:R0:W5:Y:S01]  /*1120*/  @!P4 LDG.E R7, [R8.64] ;  /* 0x0000000e0807c981 */ /* 0x000162000c1e1900 */
[C---:B------:R-:W-:Y:S02]  /*1130*/  @!P3 IADD3.X R11, R15.reuse, c[0x0][0x184], RZ, P2, !PT ;  /* 0x000061000f0bba10 */ /* 0x040fe400017fe4ff */
[----:B------:R-:W-:Y:S01]  /*1140*/  @!P3 IADD3 R14, P2, R14, c[0x0][0x178], RZ ;  /* 0x00005e000e0eba10 */ /* 0x000fe20007f5e0ff */
[----:B------:R1:W5:Y:S03]  /*1150*/  @!P4 LDG.E R49, [R12.64] ;  /* 0x0000000e0c31c981 */ /* 0x000366000c1e1900 */
[----:B------:R-:W-:Y:S01]  /*1160*/  @!P3 IADD3.X R15, R15, c[0x0][0x17c], RZ, P2, !PT ;  /* 0x00005f000f0fba10 */ /* 0x000fe200017fe4ff */
[----:B0-----:R-:W-:Y:S01]  /*1170*/  CS2R R8, SRZ ;  /* 0x0000000000087805 */ /* 0x001fe2000001ff00 */
[----:B------:R-:W-:Y:S01]  /*1180*/  CS2R R46, SRZ ;  /* 0x00000000002e7805 */ /* 0x000fe2000001ff00 */
[----:B------:R-:W-:-:S02]  /*1190*/  UMOV UR12, 0x8 ;  /* 0x00000008000c7882 */ /* 0x000fc40000000000 */
[----:B------:R0:W5:Y:S01]  /*11a0*/  @!P3 LDG.E R48, [R14.64] ;  /* 0x0000000e0e30b981 */ /* 0x000162000c1e1900 */
[----:B-1----:R-:W-:-:S03]  /*11b0*/  @!P6 IADD3 R12, P2, R23, c[0x0][0x178], RZ ;  /* 0x00005e00170cea10 */ /* 0x002fc60007f5e0ff */
[----:B------:R1:W5:Y:S01]  /*11c0*/  @!P3 LDG.E R8, [R10.64] ;  /* 0x0000000e0a08b981 */ /* 0x000362000c1e1900 */
[----:B------:R-:W-:Y:S01]  /*11d0*/  @!P6 IADD3.X R13, R26, c[0x0][0x17c], RZ, P2, !PT ;  /* 0x00005f001a0dea10 */ /* 0x000fe200017fe4ff */
[----:B------:R-:W-:Y:S01]  /*11e0*/  ULDC.64 UR4, c[0x0][0x198] ;  /* 0x0000660000047ab9 */ /* 0x000fe20000000a00 */
[----:B------:R-:W-:Y:S01]  /*11f0*/  @P1 IADD3 R22, P2, R21, c[0x0][0x180], RZ ;  /* 0x0000600015161a10 */ /* 0x000fe20007f5e0ff */
[----:B------:R-:W-:Y:S02]  /*1200*/  UIMAD.WIDE UR4, UR7, UR12, UR4 ;  /* 0x0000000c070472a5 */ /* 0x000fe4000f8e0204 */
[----:B------:R2:W5:Y:S01]  /*1210*/  @!P6 LDG.E R47, [R12.64] ;  /* 0x0000000e0c2fe981 */ /* 0x000562000c1e1900 */
[----:B-1----:R-:W-:-:S04]  /*1220*/  @!P6 IADD3 R10, P4, R23, c[0x0][0x180], RZ ;  /* 0x00006000170aea10 */ /* 0x002fc80007f9e0ff */
[----:B------:R-:W-:Y:S02]  /*1230*/  @!P6 IADD3.X R11, R26, c[0x0][0x184], RZ, P4, !PT ;  /* 0x000061001a0bea10 */ /* 0x000fe400027fe4ff */
[----:B--2---:R-:W-:Y:S02]  /*1240*/  @P1 IADD3 R12, P4, R21, c[0x0][0x178], RZ ;  /* 0x00005e00150c1a10 */ /* 0x004fe40007f9e0ff */
[C---:B------:R-:W-:Y:S01]  /*1250*/  @P1 IADD3.X R23, R20.reuse, c[0x0][0x184], RZ, P2, !PT ;  /* 0x0000610014171a10 */ /* 0x040fe200017fe4ff */
[----:B------:R1:W5:Y:S01]  /*1260*/  @!P6 LDG.E R9, [R10.64] ;  /* 0x0000000e0a09e981 */ /* 0x000362000c1e1900 */
[----:B------:R-:W-:Y:S02]  /*1270*/  @P1 IADD3.X R13, R20, c[0x0][0x17c], RZ, P4, !PT ;  /* 0x00005f00140d1a10 */ /* 0x000fe400027fe4ff */
[----:B------:R-:W-:Y:S02]  /*1280*/  MOV R20, UR4 ;  /* 0x0000000400147c02 */ /* 0x000fe40008000f00 */
[----:B------:R-:W-:-:S06]  /*1290*/  MOV R21, UR5 ;  /* 0x0000000500157c02 */ /* 0x000fcc0008000f00 */
[----:B------:R-:W2:Y:S01]  /*12a0*/  LDG.E.64 R20, [R20.64] ;  /* 0x0000000e14147981 */ /* 0x000ea2000c1e1b00 */
[----:B------:R-:W-:Y:S02]  /*12b0*/  @!P0 IADD3 R26, P3, R24, c[0x0][0x180], RZ ;  /* 0x00006000181a8a10 */ /* 0x000fe40007f7e0ff */
[----:B------:R-:W-:Y:S02]  /*12c0*/  SHF.R.S32.HI R83, RZ, 0x1f, R63 ;  /* 0x0000001fff537819 */ /* 0x000fe4000001143f */
[----:B------:R-:W-:Y:S02]  /*12d0*/  @!P0 IADD3.X R27, R25, c[0x0][0x184], RZ, P3, !PT ;  /* 0x00006100191b8a10 */ /* 0x000fe40001ffe4ff */
[----:B------:R-:W-:Y:S02]  /*12e0*/  ISETP.GE.U32.AND P3, PT, R63, c[0x0][0x1e0], PT ;  /* 0x000078003f007a0c */ /* 0x000fe40003f66070 */
[----:B------:R-:W-:Y:S02]  /*12f0*/  ISETP.GE.U32.AND P5, PT, R65, c[0x0][0x1e0], PT ;  /* 0x0000780041007a0c */ /* 0x000fe40003fa6070 */
[----:B------:R-:W-:-:S02]  /*1300*/  ISETP.GE.AND.EX P3, PT, R83, c[0x0][0x1e4], PT, P3 ;  /* 0x0000790053007a0c */ /* 0x000fc40003f66330 */
[----:B------:R-:W-:Y:S02]  /*1310*/  SHF.R.S32.HI R85, RZ, 0x1f, R65 ;  /* 0x0000001fff557819 */ /* 0x000fe40000011441 */
[----:B------:R-:W-:Y:S02]  /*1320*/  ISETP.GE.U32.AND P6, PT, R66, c[0x0][0x1e0], PT ;  /* 0x0000780042007a0c */ /* 0x000fe40003fc6070 */
[----:B------:R-:W-:Y:S02]  /*1330*/  ISETP.GE.U32.AND P4, PT, R64, c[0x0][0x1e0], PT ;  /* 0x0000780040007a0c */ /* 0x000fe40003f86070 */
[----:B------:R-:W-:Y:S02]  /*1340*/  SHF.R.S32.HI R86, RZ, 0x1f, R66 ;  /* 0x0000001fff567819 */ /* 0x000fe40000011442 */
[----:B------:R-:W-:Y:S02]  /*1350*/  SHF.R.S32.HI R84, RZ, 0x1f, R64 ;  /* 0x0000001fff547819 */ /* 0x000fe40000011440 */
[----:B------:R-:W-:-:S02]  /*1360*/  ISETP.GT.U32.OR P3, PT, R0, 0x27f, P3 ;  /* 0x0000027f0000780c */ /* 0x000fc40001f64470 */
[----:B------:R-:W-:Y:S02]  /*1370*/  ISETP.GE.AND.EX P5, PT, R85, c[0x0][0x1e4], PT, P5 ;  /* 0x0000790055007a0c */ /* 0x000fe40003fa6350 */
[----:B------:R-:W-:Y:S02]  /*1380*/  ISETP.GE.AND.EX P6, PT, R86, c[0x0][0x1e4], PT, P6 ;  /* 0x0000790056007a0c */ /* 0x000fe40003fc6360 */
[----:B------:R-:W-:Y:S02]  /*1390*/  ISETP.GE.AND.EX P4, PT, R84, c[0x0][0x1e4], PT, P4 ;  /* 0x0000790054007a0c */ /* 0x000fe40003f86340 */
[C---:B------:R-:W-:Y:S02]  /*13a0*/  ISETP.GT.U32.OR P5, PT, R0.reuse, 0x27f, P5 ;  /* 0x0000027f0000780c */ /* 0x040fe40002fa4470 */
[C---:B------:R-:W-:Y:S02]  /*13b0*/  ISETP.GT.U32.OR P6, PT, R0.reuse, 0x27f, P6 ;  /* 0x0000027f0000780c */ /* 0x040fe400037c4470 */
[----:B------:R-:W-:Y:S01]  /*13c0*/  ISETP.GT.U32.OR P4, PT, R0, 0x27f, P4 ;  /* 0x0000027f0000780c */ /* 0x000fe20002784470 */
[----:B0-----:R-:W-:Y:S01]  /*13d0*/  @!P3 IMAD R14, R83, c[0x0][0x1d8], RZ ;  /* 0x00007600530eba24 */ /* 0x001fe200078e02ff */
[----:B------:R-:W-:-:S02]  /*13e0*/  @!P0 IADD3 R24, P2, R24, c[0x0][0x178], RZ ;  /* 0x00005e0018188a10 */ /* 0x000fc40007f5e0ff */
[----:B------:R-:W-:Y:S01]  /*13f0*/  SHF.R.S32.HI R81, RZ, 0x1f, R62 ;  /* 0x0000001fff517819 */ /* 0x000fe2000001143e */
[----:B------:R-:W-:Y:S01]  /*1400*/  @!P3 IMAD R29, R63, c[0x0][0x1dc], R14 ;  /* 0x000077003f1dba24 */ /* 0x000fe200078e020e */
[----:B------:R-:W-:Y:S02]  /*1410*/  @!P0 IADD3.X R25, R25, c[0x0][0x17c], RZ, P2, !PT ;  /* 0x00005f0019198a10 */ /* 0x000fe400017fe4ff */
[----:B------:R-:W-:Y:S01]  /*1420*/  ISETP.GE.U32.AND P2, PT, R62, c[0x0][0x1e0], PT ;  /* 0x000078003e007a0c */ /* 0x000fe20003f46070 */
[----:B-1----:R-:W-:Y:S01]  /*1430*/  @!P5 IMAD R10, R85, c[0x0][0x1d8], RZ ;  /* 0x00007600550ada24 */ /* 0x002fe200078e02ff */
[-C--:B------:R-:W-:Y:S02]  /*1440*/  @!P5 MOV R14, R16.reuse ;  /* 0x00000010000ed202 */ /* 0x080fe40000000f00 */
[----:B------:R-:W-:Y:S01]  /*1450*/  @!P5 MOV R15, R19 ;  /* 0x00000013000fd202 */ /* 0x000fe20000000f00 */
[----:B------:R-:W-:Y:S01]  /*1460*/  @!P6 IMAD R11, R86, c[0x0][0x1d8], RZ ;  /* 0x00007600560bea24 */ /* 0x000fe200078e02ff */
[----:B------:R-:W-:Y:S01]  /*1470*/  ISETP.GE.AND.EX P2, PT, R81, c[0x0][0x1e4], PT, P2 ;  /* 0x0000790051007a0c */ /* 0x000fe20003f46320 */
[----:B------:R-:W-:Y:S01]  /*1480*/  @!P4 IMAD R35, R84, c[0x0][0x1d8], RZ ;  /* 0x000076005423ca24 */ /* 0x000fe200078e02ff */
[----:B------:R-:W-:-:S02]  /*1490*/  @!P4 MOV R32, R16 ;  /* 0x000000100020c202 */ /* 0x000fc40000000f00 */
[-C--:B------:R-:W-:Y:S01]  /*14a0*/  @!P4 MOV R33, R19.reuse ;  /* 0x000000130021c202 */ /* 0x080fe20000000f00 */
[C---:B------:R-:W-:Y:S01]  /*14b0*/  @!P5 IMAD R37, R65.reuse, c[0x0][0x1dc], R10 ;  /* 0x000077004125da24 */ /* 0x040fe200078e020a */
[-C--:B------:R-:W-:Y:S01]  /*14c0*/  @!P3 MOV R30, R16.reuse ;  /* 0x00000010001eb202 */ /* 0x080fe20000000f00 */
[----:B------:R-:W-:Y:S01]  /*14d0*/  @!P5 IMAD.WIDE.U32 R14, R65, c[0x0][0x1d8], R14 ;  /* 0x00007600410eda25 */ /* 0x000fe200078e000e */
[-C--:B------:R-:W-:Y:S01]  /*14e0*/  @!P3 MOV R31, R19.reuse ;  /* 0x00000013001fb202 */ /* 0x080fe20000000f00 */
[----:B------:R0:W5:Y:S01]  /*14f0*/  @!P0 LDG.E R46, [R24.64] ;  /* 0x0000000e182e8981 */ /* 0x000162000c1e1900 */
[----:B------:R-:W-:Y:S01]  /*1500*/  ISETP.GT.U32.OR P2, PT, R0, 0x27f, P2 ;  /* 0x0000027f0000780c */ /* 0x000fe20001744470 */
[----:B------:R-:W-:Y:S01]  /*1510*/  @!P6 IMAD R39, R66, c[0x0][0x1dc], R11 ;  /* 0x000077004227ea24 */ /* 0x000fe200078e020b */
[----:B------:R-:W-:Y:S01]  /*1520*/  @!P6 MOV R10, R16 ;  /* 0x00000010000ae202 */ /* 0x000fe20000000f00 */
[C---:B------:R-:W-:Y:S01]  /*1530*/  @!P4 IMAD R35, R64.reuse, c[0x0][0x1dc], R35 ;  /* 0x000077004023ca24 */ /* 0x040fe200078e0223 */
[----:B------:R-:W-:Y:S01]  /*1540*/  @!P6 MOV R11, R19 ;  /* 0x00000013000be202 */ /* 0x000fe20000000f00 */
[----:B------:R-:W-:Y:S01]  /*1550*/  @!P4 IMAD.WIDE.U32 R32, R64, c[0x0][0x1d8], R32 ;  /* 0x000076004020ca25 */ /* 0x000fe200078e0020 */
[----:B------:R-:W-:-:S03]  /*1560*/  @!P5 IADD3 R15, R15, R37, RZ ;  /* 0x000000250f0fd210 */ /* 0x000fc60007ffe0ff */
[----:B------:R-:W-:Y:S01]  /*1570*/  @!P3 IMAD.WIDE.U32 R30, R63, c[0x0][0x1d8], R30 ;  /* 0x000076003f1eba25 */ /* 0x000fe200078e001e */
[----:B------:R-:W-:Y:S02]  /*1580*/  @!P4 IADD3 R33, R33, R35, RZ ;  /* 0x000000232121c210 */ /* 0x000fe40007ffe0ff */
[----:B------:R-:W-:Y:S01]  /*1590*/  @!P5 SHF.L.U64.HI R35, R14, 0x1, R15 ;  /* 0x000000010e23d819 */ /* 0x000fe2000001020f */
[----:B------:R-:W-:Y:S01]  /*15a0*/  @!P6 IMAD.WIDE.U32 R10, R66, c[0x0][0x1d8], R10 ;  /* 0x00007600420aea25 */ /* 0x000fe200078e000a */
[----:B------:R-:W-:Y:S02]  /*15b0*/  @!P3 IADD3 R15, R31, R29, RZ ;  /* 0x0000001d1f0fb210 */ /* 0x000fe40007ffe0ff */
[----:B------:R-:W-:Y:S02]  /*15c0*/  @!P3 SHF.L.U32 R29, R30, 0x1, RZ ;  /* 0x000000011e1db819 */ /* 0x000fe400000006ff */
[----:B------:R-:W-:Y:S02]  /*15d0*/  @!P6 IADD3 R39, R11, R39, RZ ;  /* 0x000000270b27e210 */ /* 0x000fe40007ffe0ff */
[----:B------:R-:W-:-:S02]  /*15e0*/  @!P5 SHF.L.U32 R36, R14, 0x1, RZ ;  /* 0x000000010e24d819 */ /* 0x000fc400000006ff */
[----:B------:R-:W-:Y:S01]  /*15f0*/  @!P3 SHF.L.U64.HI R30, R30, 0x1, R15 ;  /* 0x000000011e1eb819 */ /* 0x000fe2000001020f */
[----:B------:R-:W-:Y:S01]  /*1600*/  @!P2 IMAD R31, R81, c[0x0][0x1d8], RZ ;  /* 0x00007600511faa24 */ /* 0x000fe200078e02ff */
[----:B------:R-:W-:Y:S02]  /*1610*/  @!P2 MOV R14, R16 ;  /* 0x00000010000ea202 */ /* 0x000fe40000000f00 */
[----:B------:R-:W-:Y:S02]  /*1620*/  @!P2 MOV R15, R19 ;  /* 0x00000013000fa202 */ /* 0x000fe40000000f00 */
[C---:B------:R-:W-:Y:S02]  /*1630*/  @!P6 SHF.L.U32 R11, R10.reuse, 0x1, RZ ;  /* 0x000000010a0be819 */ /* 0x040fe400000006ff */
[----:B------:R-:W-:Y:S02]  /*1640*/  @!P6 SHF.L.U64.HI R37, R10, 0x1, R39 ;  /* 0x000000010a25e819 */ /* 0x000fe40000010227 */
[----:B------:R-:W-:Y:S01]  /*1650*/  MOV R10, RZ ;  /* 0x000000ff000a7202 */ /* 0x000fe20000000f00 */
[----:B------:R-:W-:-:S02]  /*1660*/  @!P2 IMAD R31, R62, c[0x0][0x1dc], R31 ;  /* 0x000077003e1faa24 */ /* 0x000fc400078e021f */
[----:B------:R-:W-:-:S03]  /*1670*/  @!P2 IMAD.WIDE.U32 R14, R62, c[0x0][0x1d8], R14 ;  /* 0x000076003e0eaa25 */ /* 0x000fc600078e000e */
[----:B------:R1:W5:Y:S01]  /*1680*/  @!P0 LDG.E R10, [R26.64] ;  /* 0x0000000e1a0a8981 */ /* 0x000362000c1e1900 */
[----:B0-----:R-:W-:Y:S02]  /*1690*/  @!P6 IADD3 R24, P0, R11, c[0x0][0x180], RZ ;  /* 0x000060000b18ea10 */ /* 0x001fe40007f1e0ff */
[----:B------:R-:W-:Y:S02]  /*16a0*/  @!P2 IADD3 R31, R15, R31, RZ ;  /* 0x0000001f0f1fa210 */ /* 0x000fe40007ffe0ff */
[C---:B------:R-:W-:Y:S02]  /*16b0*/  @!P4 SHF.L.U32 R34, R32.reuse, 0x1, RZ ;  /* 0x000000012022c819 */ /* 0x040fe400000006ff */
[----:B------:R-:W-:Y:S02]  /*16c0*/  @!P4 SHF.L.U64.HI R32, R32, 0x1, R33 ;  /* 0x000000012020c819 */ /* 0x000fe40000010221 */
[----:B------:R-:W-:Y:S02]  /*16d0*/  MOV R39, RZ ;  /* 0x000000ff00277202 */ /* 0x000fe40000000f00 */
[----:B------:R-:W-:-:S02]  /*16e0*/  @!P2 SHF.L.U32 R33, R14, 0x1, RZ ;  /* 0x000000010e21a819 */ /* 0x000fc400000006ff */
[----:B------:R-:W-:Y:S02]  /*16f0*/  @!P2 SHF.L.U64.HI R31, R14, 0x1, R31 ;  /* 0x000000010e1fa819 */ /* 0x000fe4000001021f */
[----:B------:R-:W-:Y:S01]  /*1700*/  @!P6 IADD3.X R25, R37, c[0x0][0x184], RZ, P0, !PT ;  /* 0x000061002519ea10 */ /* 0x000fe200007fe4ff */
[----:B------:R0:W5:Y:S01]  /*1710*/  @P1 LDG.E R39, [R22.64] ;  /* 0x0000000e16271981 */ /* 0x000162000c1e1900 */
[----:B------:R-:W-:Y:S02]  /*1720*/  @!P6 IADD3 R14, P0, R11, c[0x0][0x178], RZ ;  /* 0x00005e000b0eea10 */ /* 0x000fe40007f1e0ff */
[----:B------:R-:W-:Y:S02]  /*1730*/  MOV R11, RZ ;  /* 0x000000ff000b7202 */ /* 0x000fe40000000f00 */
[----:B------:R-:W-:Y:S02]  /*1740*/  @!P6 IADD3.X R15, R37, c[0x0][0x17c], RZ, P0, !PT ;  /* 0x00005f00250fea10 */ /* 0x000fe400007fe4ff */
[----:B------:R-:W-:-:S02]  /*1750*/  MOV R56, RZ ;  /* 0x000000ff00387202 */ /* 0x000fc40000000f00 */
[----:B------:R3:W5:Y:S01]  /*1760*/  @!P6 LDG.E R11, [R24.64] ;  /* 0x0000000e180be981 */ /* 0x000762000c1e1900 */
[----:B0-----:R-:W-:Y:S01]  /*1770*/  @!P5 IADD3 R22, P0, R36, c[0x0][0x180], RZ ;  /* 0x000060002416da10 */ /* 0x001fe20007f1e0ff */
[----:B------:R-:W-:Y:S02]  /*1780*/  CS2R R44, SRZ ;  /* 0x00000000002c7805 */ /* 0x000fe4000001ff00 */
[----:B------:R0:W5:Y:S01]  /*1790*/  @P1 LDG.E R56, [R12.64] ;  /* 0x0000000e0c381981 */ /* 0x000162000c1e1900 */
[----:B------:R-:W-:-:S03]  /*17a0*/  @!P5 IADD3.X R23, R35, c[0x0][0x184], RZ, P0, !PT ;  /* 0x000061002317da10 */ /* 0x000fc600007fe4ff */
[----:B------:R4:W5:Y:S01]  /*17b0*/  @!P6 LDG.E R45, [R14.64] ;  /* 0x0000000e0e2de981 */ /* 0x000962000c1e1900 */
[----:B---3--:R-:W-:Y:S01]  /*17c0*/  @!P5 IADD3 R24, P0, R36, c[0x0][0x178], RZ ;  /* 0x00005e002418da10 */ /* 0x008fe20007f1e0ff */
[----:B0-----:R-:W-:-:S03]  /*17d0*/  CS2R R12, SRZ ;  /* 0x00000000000c7805 */ /* 0x001fc6000001ff00 */
[----:B------:R-:W-:Y:S02]  /*17e0*/  @!P5 IADD3.X R25, R35, c[0x0][0x17c], RZ, P0, !PT ;  /* 0x00005f002319da10 */ /* 0x000fe400007fe4ff */
[----:B-1----:R-:W-:Y:S01]  /*17f0*/  @!P3 IADD3 R26, P6, R29, c[0x0][0x180], RZ ;  /* 0x000060001d1aba10 */ /* 0x002fe20007fde0ff */
[----:B------:R0:W5:Y:S04]  /*1800*/  @!P5 LDG.E R12, [R22.64] ;  /* 0x0000000e160cd981 */ /* 0x000168000c1e1900 */
[----:B------:R1:W5:Y:S01]  /*1810*/  @!P5 LDG.E R44, [R24.64] ;  /* 0x0000000e182cd981 */ /* 0x000362000c1e1900 */
[----:B------:R-:W-:Y:S01]  /*1820*/  CS2R R42, SRZ ;  /* 0x00000000002a7805 */ /* 0x000fe2000001ff00 */
[----:B----4-:R-:W-:Y:S01]  /*1830*/  CS2R R14, SRZ ;  /* 0x00000000000e7805 */ /* 0x010fe2000001ff00 */
[----:B0-----:R-:W-:-:S02]  /*1840*/  @!P4 IADD3 R22, P0, R34, c[0x0][0x180], RZ ;  /* 0x000060002216ca10 */ /* 0x001fc40007f1e0ff */
[----:B-1----:R-:W-:Y:S02]  /*1850*/  @!P4 IADD3 R24, P5, R34, c[0x0][0x178], RZ ;  /* 0x00005e002218ca10 */ /* 0x002fe40007fbe0ff */
[C---:B------:R-:W-:Y:S02]  /*1860*/  @!P4 IADD3.X R23, R32.reuse, c[0x0][0x184], RZ, P0, !PT ;  /* 0x000061002017ca10 */ /* 0x040fe400007fe4ff */
[----:B------:R-:W-:Y:S02]  /*1870*/  @!P4 IADD3.X R25, R32, c[0x0][0x17c], RZ, P5, !PT ;  /* 0x00005f002019ca10 */ /* 0x000fe40002ffe4ff */
[----:B------:R-:W-:Y:S01]  /*1880*/  @!P3 IADD3.X R27, R30, c[0x0][0x184], RZ, P6, !PT ;  /* 0x000061001e1bba10 */ /* 0x000fe200037fe4ff */
[----:B------:R0:W5:Y:S04]  /*1890*/  @!P4 LDG.E R13, [R22.64] ;  /* 0x0000000e160dc981 */ /* 0x000168000c1e1900 */
[----:B------:R1:W5:Y:S04]  /*18a0*/  @!P4 LDG.E R43, [R24.64] ;  /* 0x0000000e182bc981 */ /* 0x000368000c1e1900 */
[----:B------:R3:W5:Y:S01]  /*18b0*/  @!P3 LDG.E R14, [R26.64] ;  /* 0x0000000e1a0eb981 */ /* 0x000762000c1e1900 */
[----:B-1----:R-:W-:-:S02]  /*18c0*/  @!P2 IADD3 R24, P4, R33, c[0x0][0x180], RZ ;  /* 0x000060002118aa10 */ /* 0x002fc40007f9e0ff */
[----:B---3--:R-:W-:Y:S02]  /*18d0*/  @!P2 IADD3 R26, P5, R33, c[0x0][0x178], RZ ;  /* 0x00005e00211aaa10 */ /* 0x008fe40007fbe0ff */
[C---:B------:R-:W-:Y:S02]  /*18e0*/  @!P2 IADD3.X R25, R31.reuse, c[0x0][0x184], RZ, P4, !PT ;  /* 0x000061001f19aa10 */ /* 0x040fe400027fe4ff */
[----:B------:R-:W-:-:S03]  /*18f0*/  @!P2 IADD3.X R27, R31, c[0x0][0x17c], RZ, P5, !PT ;  /* 0x00005f001f1baa10 */ /* 0x000fc60002ffe4ff */
[----:B------:R1:W5:Y:S04]  /*1900*/  @!P2 LDG.E R15, [R24.64] ;  /* 0x0000000e180fa981 */ /* 0x000368000c1e1900 */
[----:B------:R1:W5:Y:S01]  /*1910*/  @!P2 LDG.E R41, [R26.64] ;  /* 0x0000000e1a29a981 */ /* 0x000362000c1e1900 */
[----:B0-----:R-:W-:-:S04]  /*1920*/  @!P3 IADD3 R22, P0, R29, c[0x0][0x178], RZ ;  /* 0x00005e001d16ba10 */ /* 0x001fc80007f1e0ff */
        /* <DEDUP_REMOVED lines=15> */
[----:B0-----:R-:W-:Y:S01]  /*1a20*/  CS2R R22, SRZ ;  /* 0x0000000000167805 */ /* 0x001fe2000001ff00 */
[----:B--2---:R-:W-:-:S10]  /*1a30*/  @UP0 UMOV UR5, UR4 ;  /* 0x0000000400050c82 */ /* 0x004fd40008000000 */
[----:B------:R-:W-:Y:S05]  /*1a40*/  @P0 BRA `(.L_x_103) ;  /* 0x0000009000000947 */ /* 0x000fea0003800000 */
[----:B-1----:R-:W-:Y:S01]  /*1a50*/  ISETP.NE.AND P0, PT, RZ, UR13, PT ;  /* 0x0000000dff007c0c */ /* 0x002fe2000bf05270 */
        /* <DEDUP_REMOVED lines=8> */
.L_x_103:
[----:B-1----:R-:W-:Y:S05]  /*1ae0*/  BSYNC B0 ;  /* 0x0000000000007941 */ /* 0x002fea0003800000 */
.L_x_102:
[----:B------:R-:W-:Y:S02]  /*1af0*/  ISETP.NE.AND P4, PT, RZ, UR13, PT ;  /* 0x0000000dff007c0c */ /* 0x000fe4000bf85270 */
[--C-:B0----5:R-:W-:Y:S02]  /*1b00*/  PRMT R24, RZ, 0x5410, R39.reuse ;  /* 0x00005410ff187816 */ /* 0x121fe40000000027 */
[----:B------:R-:W-:Y:S02]  /*1b10*/  PRMT R25, RZ, 0x7610, R39 ;  /* 0x00007610ff197816 */ /* 0x000fe40000000027 */
[----:B------:R-:W-:Y:S01]  /*1b20*/  PRMT R27, RZ, 0x5410, R56 ;  /* 0x00005410ff1b7816 */ /* 0x000fe20000000038 */
[----:B------:R-:W-:-:S02]  /*1b30*/  FADD.FTZ R24, R24, -UR16 ;  /* 0x8000001018187e21 */ /* 0x000fc40008010000 */
[----:B------:R-:W-:Y:S01]  /*1b40*/  FADD.FTZ R28, R25, -UR16 ;  /* 0x80000010191c7e21 */ /* 0x000fe20008010000 */
[----:B------:R-:W-:Y:S01]  /*1b50*/  PRMT R25, RZ, 0x7610, R56 ;  /* 0x00007610ff197816 */ /* 0x000fe20000000038 */
        /* <DEDUP_REMOVED lines=21> */
.L_x_104:
[----:B------:R-:W-:Y:S01]  /*1cb0*/  FMUL.FTZ R24, R27, R20 ;  /* 0x000000141b187220 */ /* 0x000fe20000410000 */
[----:B------:R-:W-:Y:S01]  /*1cc0*/  PRMT R32, RZ, 0x7610, R55 ;  /* 0x00007610ff207816 */ /* 0x000fe20000000037 */
[----:B------:R-:W-:Y:S02]  /*1cd0*/  FMUL.FTZ R30, R25, R21 ;  /* 0x00000015191e7220 */ /* 0x000fe40000410000 */
[----:B------:R-:W-:Y:S02]  /*1ce0*/  FFMA.FTZ R29, R33, R24, RZ ;  /* 0x00000018211d7223 */ /* 0x000fe400000100ff */
[----:B------:R-:W-:Y:S01]  /*1cf0*/  FADD.FTZ R31, RZ, R24 ;  /* 0x00000018ff1f7221 */ /* 0x000fe20000010000 */
[----:B------:R-:W-:Y:S01]  /*1d00*/  PRMT R24, RZ, 0x5410, R40 ;  /* 0x00005410ff187816 */ /* 0x000fe20000000028 */
[----:B------:R-:W-:-:S02]  /*1d10*/  FFMA.FTZ R29, R28, R30, R29 ;  /* 0x0000001e1c1d7223 */ /* 0x000fc4000001001d */
[----:B------:R-:W-:Y:S02]  /*1d20*/  FADD.FTZ R30, R30, R31 ;  /* 0x0000001f1e1e7221 */ /* 0x000fe40000010000 */
[----:B------:R-:W-:Y:S01]  /*1d30*/  FADD.FTZ R31, R24, -UR16 ;  /* 0x80000010181f7e21 */ /* 0x000fe20008010000 */
[----:B------:R-:W-:-:S03]  /*1d40*/  PRMT R24, RZ, 0x7610, R40 ;  /* 0x00007610ff187816 */ /* 0x000fc60000000028 */
[----:B------:R-:W-:Y:S02]  /*1d50*/  FMUL.FTZ R31, R31, UR5 ;  /* 0x000000051f1f7c20 */ /* 0x000fe40008410000 */
[----:B------:R-:W-:-:S04]  /*1d60*/  FADD.FTZ R24, R24, -UR16 ;  /* 0x8000001018187e21 */ /* 0x000fc80008010000 */
[----:B------:R-:W-:Y:S02]  /*1d70*/  FMUL.FTZ R26, R24, UR5 ;  /* 0x00000005181a7c20 */ /* 0x000fe40008410000 */
[----:B------:R-:W-:Y:S01]  /*1d80*/  FFMA.FTZ R24, R33, R27, RZ ;  /* 0x0000001b21187223 */ /* 0x000fe200000100ff */
        /* <DEDUP_REMOVED lines=20> */
.L_x_105:
[----:B------:R-:W-:Y:S02]  /*1ed0*/  FADD.FTZ R34, RZ, R27 ;  /* 0x0000001bff227221 */ /* 0x000fe40000010000 */
[----:B------:R-:W-:Y:S02]  /*1ee0*/  FMUL.FTZ R36, R33, R20 ;  /* 0x0000001421247220 */ /* 0x000fe40000410000 */
[C---:B------:R-:W-:Y:S02]  /*1ef0*/  FFMA.FTZ R24, R31.reuse, R33, R24 ;  /* 0x000000211f187223 */ /* 0x040fe40000010018 */
[----:B------:R-:W-:Y:S02]  /*1f00*/  FADD.FTZ R27, R34, R33 ;  /* 0x00000021221b7221 */ /* 0x000fe40000010000 */
[----:B------:R-:W-:Y:S02]  /*1f10*/  FADD.FTZ R33, R30, R36 ;  /* 0x000000241e217221 */ /* 0x000fe40000010000 */
[----:B------:R-:W-:-:S02]  /*1f20*/  FFMA.FTZ R29, R31, R36, R29 ;  /* 0x000000241f1d7223 */ /* 0x000fc4000001001d */
[----:B------:R-:W-:Y:S01]  /*1f30*/  FFMA.FTZ R35, R28, R25, RZ ;  /* 0x000000191c237223 */ /* 0x000fe200000100ff */
[----:B------:R-:W-:Y:S01]  /*1f40*/  PRMT R28, RZ, 0x7610, R54 ;  /* 0x00007610ff1c7816 */ /* 0x000fe20000000036 */
[----:B------:R-:W-:Y:S02]  /*1f50*/  FMUL.FTZ R30, R32, R21 ;  /* 0x00000015201e7220 */ /* 0x000fe40000410000 */
[----:B------:R-:W-:Y:S02]  /*1f60*/  FADD.FTZ R31, RZ, R25 ;  /* 0x00000019ff1f7221 */ /* 0x000fe40000010000 */
[C---:B------:R-:W-:Y:S02]  /*1f70*/  FFMA.FTZ R25, R26.reuse, R32, R35 ;  /* 0x000000201a197223 */ /* 0x040fe40000010023 */
[----:B------:R-:W-:Y:S01]  /*1f80*/  FFMA.FTZ R29, R26, R30, R29 ;  /* 0x0000001e1a1d7223 */ /* 0x000fe2000001001d */
[----:B------:R-:W-:Y:S01]  /*1f90*/  PRMT R26, RZ, 0x5410, R3 ;  /* 0x00005410ff1a7816 */ /* 0x000fe20000000003 */
[----:B------:R-:W-:-:S02]  /*1fa0*/  FADD.FTZ R32, R31, R32 ;  /* 0x000000201f207221 */ /* 0x000fc40000010000 */
[----:B------:R-:W-:Y:S01]  /*1fb0*/  FADD.FTZ R30, R30, R33 ;  /* 0x000000211e1e7221 */ /* 0x000fe20000010000 */
[----:B------:R-:W-:Y:S01]  /*1fc0*/  PRMT R33, RZ, 0x5410, R54 ;  /* 0x00005410ff217816 */ /* 0x000fe20000000036 */
[----:B------:R-:W-:Y:S01]  /*1fd0*/  FADD.FTZ R31, R26, -UR16 ;  /* 0x800000101a1f7e21 */ /* 0x000fe20008010000 */
[----:B------:R-:W-:-:S03]  /*1fe0*/  PRMT R26, RZ, 0x7610, R3 ;  /* 0x00007610ff1a7816 */ /* 0x000fc60000000003 */
[----:B------:R-:W-:Y:S02]  /*1ff0*/  FMUL.FTZ R31, R31, UR5 ;  /* 0x000000051f1f7c20 */ /* 0x000fe40008410000 */
[----:B------:R-:W-:-:S04]  /*2000*/  FADD.FTZ R26, R26, -UR16 ;  /* 0x800000101a1a7e21 */ /* 0x000fc80008010000 */
        /* <DEDUP_REMOVED lines=20> */
.L_x_106:
[----:B------:R-:W-:Y:S02]  /*2150*/  FMUL.FTZ R34, R33, R20 ;  /* 0x0000001421227220 */ /* 0x000fe40000410000 */
[C---:B------:R-:W-:Y:S02]  /*2160*/  FFMA.FTZ R24, R31.reuse, R33, R24 ;  /* 0x000000211f187223 */ /* 0x040fe40000010018 */
[----:B------:R-:W-:Y:S02]  /*2170*/  FFMA.FTZ R29, R31, R34, R29 ;  /* 0x000000221f1d7223 */ /* 0x000fe4000001001d */
[----:B------:R-:W-:Y:S02]  /*2180*/  FADD.FTZ R31, R30, R34 ;  /* 0x000000221e1f7221 */ /* 0x000fe40000010000 */
[----:B------:R-:W-:Y:S02]  /*2190*/  FMUL.FTZ R30, R28, R21 ;  /* 0x000000151c1e7220 */ /* 0x000fe40000410000 */
[----:B------:R-:W-:-:S02]  /*21a0*/  FFMA.FTZ R25, R26, R28, R25 ;  /* 0x0000001c1a197223 */ /* 0x000fc40000010019 */
[----:B------:R-:W-:Y:S01]  /*21b0*/  FFMA.FTZ R29, R26, R30, R29 ;  /* 0x0000001e1a1d7223 */ /* 0x000fe2000001001d */
[--C-:B------:R-:W-:Y:S01]  /*21c0*/  PRMT R26, RZ, 0x5410, R38.reuse ;  /* 0x00005410ff1a7816 */ /* 0x100fe20000000026 */
[----:B------:R-:W-:Y:S02]  /*21d0*/  FADD.FTZ R30, R30, R31 ;  /* 0x0000001f1e1e7221 */ /* 0x000fe40000010000 */
[----:B------:R-:W-:Y:S01]  /*21e0*/  FADD.FTZ R27, R27, R33 ;  /* 0x000000211b1b7221 */ /* 0x000fe20000010000 */
[--C-:B------:R-:W-:Y:S01]  /*21f0*/  PRMT R33, RZ, 0x5410, R53.reuse ;  /* 0x00005410ff217816 */ /* 0x100fe20000000035 */
[----:B------:R-:W-:Y:S01]  /*2200*/  FADD.FTZ R31, R26, -UR16 ;  /* 0x800000101a1f7e21 */ /* 0x000fe20008010000 */
[----:B------:R-:W-:Y:S01]  /*2210*/  PRMT R26, RZ, 0x7610, R38 ;  /* 0x00007610ff1a7816 */ /* 0x000fe20000000026 */
[----:B------:R-:W-:Y:S01]  /*2220*/  FADD.FTZ R32, R32, R28 ;  /* 0x0000001c20207221 */ /* 0x000fe20000010000 */
[----:B------:R-:W-:Y:S01]  /*2230*/  PRMT R28, RZ, 0x7610, R53 ;  /* 0x00007610ff1c7816 */ /* 0x000fe20000000035 */
[----:B------:R-:W-:-:S02]  /*2240*/  FMUL.FTZ R31, R31, UR5 ;  /* 0x000000051f1f7c20 */ /* 0x000fc40008410000 */
        /* <DEDUP_REMOVED lines=21> */
.L_x_107:
[----:B------:R-:W-:Y:S02]  /*23a0*/  FMUL.FTZ R34, R33, R20 ;  /* 0x0000001421227220 */ /* 0x000fe40000410000 */
[C---:B------:R-:W-:Y:S02]  /*23b0*/  FFMA.FTZ R24, R31.reuse, R33, R24 ;  /* 0x000000211f187223 */ /* 0x040fe40000010018 */
[----:B------:R-:W-:Y:S02]  /*23c0*/  FFMA.FTZ R29, R31, R34, R29 ;  /* 0x000000221f1d7223 */ /* 0x000fe4000001001d */
[----:B------:R-:W-:Y:S02]  /*23d0*/  FADD.FTZ R31, R30, R34 ;  /* 0x000000221e1f7221 */ /* 0x000fe40000010000 */
[----:B------:R-:W-:Y:S02]  /*23e0*/  FMUL.FTZ R30, R28, R21 ;  /* 0x000000151c1e7220 */ /* 0x000fe40000410000 */
[----:B------:R-:W-:-:S02]  /*23f0*/  FFMA.FTZ R25, R26, R28, R25 ;  /* 0x0000001c1a197223 */ /* 0x000fc40000010019 */
[----:B------:R-:W-:Y:S01]  /*2400*/  FFMA.FTZ R29, R26, R30, R29 ;  /* 0x0000001e1a1d7223 */ /* 0x000fe2000001001d */
[----:B------:R-:W-:Y:S01]  /*2410*/  PRMT R26, RZ, 0x5410, R4 ;  /* 0x00005410ff1a7816 */ /* 0x000fe20000000004 */
[----:B------:R-:W-:Y:S02]  /*2420*/  FADD.FTZ R30, R30, R31 ;  /* 0x0000001f1e1e7221 */ /* 0x000fe40000010000 */
[----:B------:R-:W-:Y:S01]  /*2430*/  FADD.FTZ R27, R27, R33 ;  /* 0x000000211b1b7221 */ /* 0x000fe20000010000 */
[----:B------:R-:W-:Y:S01]  /*2440*/  PRMT R33, RZ, 0x5410, R52 ;  /* 0x00005410ff217816 */ /* 0x000fe20000000034 */
        /* <DEDUP_REMOVED lines=26> */
.L_x_108:
        /* <DEDUP_REMOVED lines=37> */
.L_x_109:
        /* <DEDUP_REMOVED lines=37> */
.L_x_110:
        /* <DEDUP_REMOVED lines=37> */
.L_x_111:
        /* <DEDUP_REMOVED lines=37> */
.L_x_112:
        /* <DEDUP_REMOVED lines=37> */
.L_x_113:
        /* <DEDUP_REMOVED lines=37> */
.L_x_114:
        /* <DEDUP_REMOVED lines=37> */
.L_x_115:
        /* <DEDUP_REMOVED lines=37> */
.L_x_116:
[----:B------:R-:W-:Y:S02]  /*3870*/  FMUL.FTZ R34, R33, R20 ;  /* 0x0000001421227220 */ /* 0x000fe40000410000 */
[C---:B------:R-:W-:Y:S02]  /*3880*/  FFMA.FTZ R24, R31.reuse, R33, R24 ;  /* 0x000000211f187223 */ /* 0x040fe40000010018 */
[----:B------:R-:W-:Y:S02]  /*3890*/  FFMA.FTZ R29, R31, R34, R29 ;  /* 0x000000221f1d7223 */ /* 0x000fe4000001001d */
[----:B------:R-:W-:Y:S02]  /*38a0*/  FMUL.FTZ R31, R28, R21 ;  /* 0x000000151c1f7220 */ /* 0x000fe40000410000 */
[----:B------:R-:W-:Y:S02]  /*38b0*/  FADD.FTZ R34, R30, R34 ;  /* 0x000000221e227221 */ /* 0x000fe40000010000 */
[----:B------:R-:W-:-:S02]  /*38c0*/  FFMA.FTZ R25, R26, R28, R25 ;  /* 0x0000001c1a197223 */ /* 0x000fc40000010019 */
[----:B------:R-:W-:Y:S01]  /*38d0*/  FFMA.FTZ R30, R26, R31, R29 ;  /* 0x0000001f1a1e7223 */ /* 0x000fe2000001001d */
[----:B------:R-:W-:Y:S01]  /*38e0*/  PRMT R26, RZ, 0x5410, R13 ;  /* 0x00005410ff1a7816 */ /* 0x000fe2000000000d */
[----:B------:R-:W-:Y:S01]  /*38f0*/  FADD.FTZ R27, R27, R33 ;  /* 0x000000211b1b7221 */ /* 0x000fe20000010000 */
[----:B------:R-:W-:Y:S01]  /*3900*/  PRMT R29, RZ, 0x7610, R43 ;  /* 0x00007610ff1d7816 */ /* 0x000fe2000000002b */
[----:B------:R-:W-:Y:S02]  /*3910*/  FADD.FTZ R32, R32, R28 ;  /* 0x0000001c20207221 */ /* 0x000fe40000010000 */
        /* <DEDUP_REMOVED lines=13> */
[----:B0-----:R-:W-:Y:S02]  /*39f0*/  FMUL.FTZ R34, R34, R37 ;  /* 0x0000002522227220 */ /* 0x001fe40000410000 */
[----:B------:R-:W-:-:S04]  /*3a00*/  FADD.FTZ R37, -R37, 1 ;  /* 0x3f80000025257421 */ /* 0x000fc80000010100 */
[----:B------:R-:W-:Y:S02]  /*3a10*/  FFMA.FTZ R37, R26, R37, 1 ;  /* 0x3f8000001a257423 */ /* 0x000fe40000010025 */
[----:B------:R-:W-:Y:S02]  /*3a20*/  FFMA.FTZ R26, R28, R21, R23 ;  /* 0x000000151c1a7223 */ /* 0x000fe40000010017 */
[----:B------:R-:W-:Y:S02]  /*3a30*/  FMUL.FTZ R34, R34, R37 ;  /* 0x0000002522227220 */ /* 0x000fe40000410000 */
        /* <DEDUP_REMOVED lines=8> */
.L_x_117:
[----:B------:R-:W-:Y:S01]  /*3ac0*/  FMUL.FTZ R36, R34, R20 ;  /* 0x0000001422247220 */ /* 0x000fe20000410000 */
[----:B------:R-:W-:Y:S01]  /*3ad0*/  PRMT R35, RZ, 0x5410, R42 ;  /* 0x00005410ff237816 */ /* 0x000fe2000000002a */
[C---:B------:R-:W-:Y:S02]  /*3ae0*/  FFMA.FTZ R24, R33.reuse, R34, R24 ;  /* 0x0000002221187223 */ /* 0x040fe40000010018 */
[----:B------:R-:W-:Y:S01]  /*3af0*/  FFMA.FTZ R33, R33, R36, R30 ;  /* 0x0000002421217223 */ /* 0x000fe2000001001e */
[----:B------:R-:W-:Y:S01]  /*3b00*/  PRMT R30, RZ, 0x7610, R42 ;  /* 0x00007610ff1e7816 */ /* 0x000fe2000000002a */
[----:B------:R-:W-:Y:S02]  /*3b10*/  FADD.FTZ R36, R31, R36 ;  /* 0x000000241f247221 */ /* 0x000fe40000010000 */
[----:B------:R-:W-:Y:S02]  /*3b20*/  FMUL.FTZ R31, R29, R21 ;  /* 0x000000151d1f7220 */ /* 0x000fe40000410000 */
[----:B------:R-:W-:-:S02]  /*3b30*/  FADD.FTZ R26, R27, R34 ;  /* 0x000000221b1a7221 */ /* 0x000fc40000010000 */
[----:B------:R-:W-:Y:S02]  /*3b40*/  FADD.FTZ R27, R32, R29 ;  /* 0x0000001d201b7221 */ /* 0x000fe40000010000 */
[C---:B------:R-:W-:Y:S02]  /*3b50*/  FFMA.FTZ R25, R28.reuse, R29, R25 ;  /* 0x0000001d1c197223 */ /* 0x040fe40000010019 */
[----:B------:R-:W-:Y:S01]  /*3b60*/  FFMA.FTZ R29, R28, R31, R33 ;  /* 0x0000001f1c1d7223 */ /* 0x000fe20000010021 */
[----:B------:R-:W-:Y:S01]  /*3b70*/  PRMT R28, RZ, 0x5410, R14 ;  /* 0x00005410ff1c7816 */ /* 0x000fe2000000000e */
[----:B------:R-:W-:-:S04]  /*3b80*/  FADD.FTZ R31, R31, R36 ;  /* 0x000000241f1f7221 */ /* 0x000fc80000010000 */
        /* <DEDUP_REMOVED lines=24> */
.L_x_118:
[----:B------:R-:W-:Y:S02]  /*3d10*/  FMUL.FTZ R32, R35, R20 ;  /* 0x0000001423207220 */ /* 0x000fe40000410000 */
[----:B------:R-:W-:Y:S02]  /*3d20*/  FADD.FTZ R27, R27, R30 ;  /* 0x0000001e1b1b7221 */ /* 0x000fe40000010000 */
[----:B------:R-:W-:Y:S02]  /*3d30*/  FFMA.FTZ R29, R33, R32, R29 ;  /* 0x00000020211d7223 */ /* 0x000fe4000001001d */
[----:B------:R-:W-:Y:S02]  /*3d40*/  FADD.FTZ R32, R31, R32 ;  /* 0x000000201f207221 */ /* 0x000fe40000010000 */
[----:B------:R-:W-:Y:S02]  /*3d50*/  FMUL.FTZ R31, R30, R21 ;  /* 0x000000151e1f7220 */ /* 0x000fe40000410000 */
[----:B------:R-:W-:-:S02]  /*3d60*/  FFMA.FTZ R25, R28, R30, R25 ;  /* 0x0000001e1c197223 */ /* 0x000fc40000010019 */
[----:B------:R-:W-:Y:S01]  /*3d70*/  FFMA.FTZ R30, R28, R31, R29 ;  /* 0x0000001f1c1e7223 */ /* 0x000fe2000001001d */
[----:B------:R-:W-:Y:S01]  /*3d80*/  PRMT R28, RZ, 0x5410, R15 ;  /* 0x00005410ff1c7816 */ /* 0x000fe2000000000f */
[----:B------:R-:W-:Y:S02]  /*3d90*/  FFMA.FTZ R24, R33, R35, R24 ;  /* 0x0000002321187223 */ /* 0x000fe40000010018 */
[----:B------:R-:W-:Y:S01]  /*3da0*/  FADD.FTZ R29, R31, R32 ;  /* 0x000000201f1d7221 */ /* 0x000fe20000010000 */
[----:B------:R-:W-:Y:S01]  /*3db0*/  PRMT R31, RZ, 0x5410, R41 ;  /* 0x00005410ff1f7816 */ /* 0x000fe20000000029 */
[----:B------:R-:W-:Y:S01]  /*3dc0*/  FADD.FTZ R33, R28, -UR16 ;  /* 0x800000101c217e21 */ /* 0x000fe20008010000 */
[----:B------:R-:W-:Y:S01]  /*3dd0*/  PRMT R28, RZ, 0x7610, R15 ;  /* 0x00007610ff1c7816 */ /* 0x000fe2000000000f */
[----:B------:R-:W-:Y:S02]  /*3de0*/  FADD.FTZ R26, R26, R35 ;  /* 0x000000231a1a7221 */ /* 0x000fe40000010000 */
[----:B------:R-:W-:-:S02]  /*3df0*/  FMUL.FTZ R33, R33, UR5 ;  /* 0x0000000521217c20 */ /* 0x000fc40008410000 */
[----:B------:R-:W-:-:S04]  /*3e00*/  FADD.FTZ R28, R28, -UR16 ;  /* 0x800000101c1c7e21 */ /* 0x000fc80008010000 */
[----:B------:R-:W-:Y:S01]  /*3e10*/  FMUL.FTZ R32, R28, UR5 ;  /* 0x000000051c207c20 */ /* 0x000fe20008410000 */
        /* <DEDUP_REMOVED lines=20> */
.L_x_119:
[----:B------:R-:W-:Y:S01]  /*3f60*/  FMUL.FTZ R34, R31, R20 ;  /* 0x000000141f227220 */ /* 0x000fe20000410000 */
[----:B------:R-:W0:Y:S01]  /*3f70*/  S2R R57, SR_LANEID ;  /* 0x0000000000397919 */ /* 0x000e220000000000 */
[----:B------:R-:W-:Y:S01]  /*3f80*/  FMUL.FTZ R37, R28, R21 ;  /* 0x000000151c257220 */ /* 0x000fe20000410000 */
[C---:B------:R-:W-:Y:S01]  /*3f90*/  ISETP.NE.AND P2, PT, R0.reuse, RZ, PT ;  /* 0x000000ff0000720c */ /* 0x040fe20003f45270 */
[----:B------:R-:W-:Y:S01]  /*3fa0*/  FFMA.FTZ R35, R33, R34, R30 ;  /* 0x0000002221237223 */ /* 0x000fe2000001001e */
[----:B------:R-:W-:Y:S01]  /*3fb0*/  BSSY B0, `(.L_x_120) ;  /* 0x0000057000007945 */ /* 0x000fe20003800000 */
[----:B------:R-:W-:Y:S01]  /*3fc0*/  FADD.FTZ R34, R29, R34 ;  /* 0x000000221d227221 */ /* 0x000fe20000010000 */
[----:B------:R-:W-:Y:S01]  /*3fd0*/  ISETP.GT.U32.AND P5, PT, R0, 0x27, PT ;  /* 0x000000270000780c */ /* 0x000fe20003fa4070 */
[----:B------:R-:W-:Y:S02]  /*3fe0*/  FFMA.FTZ R36, R32, R37, R35 ;  /* 0x0000002520247223 */ /* 0x000fe40000010023 */
[----:B------:R-:W-:-:S02]  /*3ff0*/  FADD.FTZ R37, R37, R34 ;  /* 0x0000002225257221 */ /* 0x000fc40000010000 */
[----:B------:R-:W-:Y:S01]  /*4000*/  FFMA.FTZ R24, R33, R31, R24 ;  /* 0x0000001f21187223 */ /* 0x000fe20000010018 */
[----:B------:R-:W1:Y:S01]  /*4010*/  SHFL.DOWN PT, R29, R36, 0x1, 0x1f ;  /* 0x08201f00241d7f89 */ /* 0x000e6200000e0000 */
[----:B------:R-:W-:Y:S02]  /*4020*/  FFMA.FTZ R25, R32, R28, R25 ;  /* 0x0000001c20197223 */ /* 0x000fe40000010019 */
[----:B------:R-:W-:Y:S01]  /*4030*/  FADD.FTZ R26, R26, R31 ;  /* 0x0000001f1a1a7221 */ /* 0x000fe20000010000 */
[----:B------:R-:W2:Y:S01]  /*4040*/  SHFL.DOWN PT, R30, R37, 0x1, 0x1f ;  /* 0x08201f00251e7f89 */ /* 0x000ea200000e0000 */
[----:B------:R-:W-:-:S05]  /*4050*/  FADD.FTZ R27, R27, R28 ;  /* 0x0000001c1b1b7221 */ /* 0x000fca0000010000 */
        /* <DEDUP_REMOVED lines=28> */
[----:B------:R-:W1:Y:S04]  /*4220*/  LDS.128 R28, [0x20] ;  /* 0x00002000ff1c7984 */ /* 0x000e680000000c00 */
[----:B------:R-:W2:Y:S01]  /*4230*/  LDS.128 R32, [0x30] ;  /* 0x00003000ff207984 */ /* 0x000ea20000000c00 */
[----:B-1----:R-:W-:-:S02]  /*4240*/  FADD.FTZ R57, R36, R28 ;  /* 0x0000001c24397221 */ /* 0x002fc40000010000 */
[----:B------:R-:W-:Y:S02]  /*4250*/  FADD.FTZ R28, R37, R29 ;  /* 0x0000001d251c7221 */ /* 0x000fe40000010000 */
[----:B------:R-:W-:Y:S01]  /*4260*/  FADD.FTZ R57, R57, R30 ;  /* 0x0000001e39397221 */ /* 0x000fe20000010000 */
[----:B0-----:R-:W-:Y:S01]  /*4270*/  LDS.64 R36, [0xb0] ;  /* 0x0000b000ff247984 */ /* 0x001fe20000000a00 */
[----:B------:R-:W-:Y:S02]  /*4280*/  FADD.FTZ R28, R28, R31 ;  /* 0x0000001f1c1c7221 */ /* 0x000fe40000010000 */
[----:B--2---:R-:W-:Y:S02]  /*4290*/  FADD.FTZ R57, R57, R32 ;  /* 0x0000002039397221 */ /* 0x004fe40000010000 */
[----:B------:R-:W-:Y:S02]  /*42a0*/  FADD.FTZ R32, R28, R33 ;  /* 0x000000211c207221 */ /* 0x000fe40000010000 */
[----:B------:R-:W0:Y:S01]  /*42b0*/  LDS.128 R28, [0x40] ;  /* 0x00004000ff1c7984 */ /* 0x000e220000000c00 */
[----:B------:R-:W-:-:S02]  /*42c0*/  FADD.FTZ R57, R57, R34 ;  /* 0x0000002239397221 */ /* 0x000fc40000010000 */
[----:B------:R-:W-:Y:S02]  /*42d0*/  FADD.FTZ R32, R32, R35 ;  /* 0x0000002320207221 */ /* 0x000fe40000010000 */
[----:B0-----:R-:W-:Y:S02]  /*42e0*/  FADD.FTZ R57, R57, R28 ;  /* 0x0000001c39397221 */ /* 0x001fe40000010000 */
[----:B------:R-:W-:Y:S02]  /*42f0*/  FADD.FTZ R28, R32, R29 ;  /* 0x0000001d201c7221 */ /* 0x000fe40000010000 */
[----:B------:R-:W0:Y:S01]  /*4300*/  LDS.128 R32, [0x50] ;  /* 0x00005000ff207984 */ /* 0x000e220000000c00 */
[----:B------:R-:W-:Y:S02]  /*4310*/  FADD.FTZ R57, R57, R30 ;  /* 0x0000001e39397221 */ /* 0x000fe40000010000 */
[----:B------:R-:W-:Y:S02]  /*4320*/  FADD.FTZ R28, R28, R31 ;  /* 0x0000001f1c1c7221 */ /* 0x000fe40000010000 */
[----:B0-----:R-:W-:-:S02]  /*4330*/  FADD.FTZ R57, R57, R32 ;  /* 0x0000002039397221 */ /* 0x001fc40000010000 */
[----:B------:R-:W-:Y:S02]  /*4340*/  FADD.FTZ R32, R28, R33 ;  /* 0x000000211c207221 */ /* 0x000fe40000010000 */
[----:B------:R-:W0:Y:S01]  /*4350*/  LDS.128 R28, [0x60] ;  /* 0x00006000ff1c7984 */ /* 0x000e220000000c00 */
[----:B------:R-:W-:Y:S02]  /*4360*/  FADD.FTZ R57, R57, R34 ;  /* 0x0000002239397221 */ /* 0x000fe40000010000 */
[----:B------:R-:W-:Y:S02]  /*4370*/  FADD.FTZ R32, R32, R35 ;  /* 0x0000002320207221 */ /* 0x000fe40000010000 */
[----:B0-----:R-:W-:Y:S02]  /*4380*/  FADD.FTZ R57, R57, R28 ;  /* 0x0000001c39397221 */ /* 0x001fe40000010000 */
        /* <DEDUP_REMOVED lines=13> */
[----:B------:R-:W-:-:S04]  /*4460*/  FADD.FTZ R28, R28, R31 ;  /* 0x0000001f1c1c7221 */ /* 0x000fc80000010000 */
[----:B0-----:R-:W-:Y:S02]  /*4470*/  FADD.FTZ R28, R28, R33 ;  /* 0x000000211c1c7221 */ /* 0x001fe40000010000 */
[----:B------:R-:W-:Y:S02]  /*4480*/  FADD.FTZ R57, R57, R32 ;  /* 0x0000002039397221 */ /* 0x000fe40000010000 */
[----:B------:R-:W-:Y:S02]  /*4490*/  FADD.FTZ R32, R28, R35 ;  /* 0x000000231c207221 */ /* 0x000fe40000010000 */
[----:B------:R-:W0:Y:S01]  /*44a0*/  LDS.128 R28, [0xa0] ;  /* 0x0000a000ff1c7984 */ /* 0x000e220000000c00 */
[----:B------:R-:W-:-:S04]  /*44b0*/  FADD.FTZ R57, R57, R34 ;  /* 0x0000002239397221 */ /* 0x000fc80000010000 */
[----:B0-----:R-:W-:Y:S02]  /*44c0*/  FADD.FTZ R57, R57, R28 ;  /* 0x0000001c39397221 */ /* 0x001fe40000010000 */
[----:B------:R-:W-:Y:S02]  /*44d0*/  FADD.FTZ R32, R32, R29 ;  /* 0x0000001d20207221 */ /* 0x000fe40000010000 */
[----:B------:R-:W-:Y:S02]  /*44e0*/  FADD.FTZ R57, R57, R30 ;  /* 0x0000001e39397221 */ /* 0x000fe40000010000 */
[----:B------:R-:W-:Y:S02]  /*44f0*/  FADD.FTZ R32, R32, R31 ;  /* 0x0000001f20207221 */ /* 0x000fe40000010000 */
[----:B------:R-:W-:Y:S02]  /*4500*/  FADD.FTZ R36, R57, R36 ;  /* 0x0000002439247221 */ /* 0x000fe40000010000 */
[----:B------:R-:W-:-:S02]  /*4510*/  FADD.FTZ R37, R32, R37 ;  /* 0x0000002520257221 */ /* 0x000fc40000010000 */
.L_x_121:
[----:B------:R-:W-:Y:S05]  /*4520*/  BSYNC B0 ;  /* 0x0000000000007941 */ /* 0x000fea0003800000 */
.L_x_120:
[----:B------:R-:W-:Y:S01]  /*4530*/  BAR.SYNC.DEFER_BLOCKING 0x0 ;  /* 0x0000000000007b1d */ /* 0x000fe20000010000 */
[----:B------:R-:W-:-:S05]  /*4540*/  SHF.L.U32 R57, R0, 0x4, RZ ;  /* 0x0000000400397819 */ /* 0x000fca00000006ff */
[----:B------:R-:W-:Y:S01]  /*4550*/  BSSY B0, `(.L_x_122) ;  /* 0x000004d000007945 */ /* 0x000fe20003800000 */
[----:B------:R-:W-:Y:S05]  /*4560*/  @P5 BRA `(.L_x_123) ;  /* 0x000004b000005947 */ /* 0x000fea0003800000 */
[----:B------:R-:W1:Y:S04]  /*4570*/  LDS.128 R28, [R57+0x350] ;  /* 0x00035000391c7984 */ /* 0x000e680000000c00 */
[----:B------:R-:W2:Y:S01]  /*4580*/  LDS.128 R32, [R57+0x5d0] ;  /* 0x0005d00039207984 */ /* 0x000ea20000000c00 */
[----:B-1----:R-:W-:Y:S02]  /*4590*/  FADD.FTZ R28, R24, R28 ;  /* 0x0000001c181c7221 */ /* 0x002fe40000010000 */
[----:B------:R-:W-:Y:S02]  /*45a0*/  FADD.FTZ R29, R25, R29 ;  /* 0x0000001d191d7221 */ /* 0x000fe40000010000 */
[----:B------:R-:W-:-:S02]  /*45b0*/  FADD.FTZ R30, R26, R30 ;  /* 0x0000001e1a1e7221 */ /* 0x000fc40000010000 */
[----:B------:R-:W-:Y:S02]  /*45c0*/  FADD.FTZ R31, R27, R31 ;  /* 0x0000001f1b1f7221 */ /* 0x000fe40000010000 */
[----:B------:R-:W1:Y:S01]  /*45d0*/  LDS.128 R24, [R57+0x850] ;  /* 0x0008500039187984 */ /* 0x000e620000000c00 */
[----:B--2---:R-:W-:Y:S02]  /*45e0*/  FADD.FTZ R28, R28, R32 ;  /* 0x000000201c1c7221 */ /* 0x004fe40000010000 */
[----:B------:R-:W-:Y:S02]  /*45f0*/  FADD.FTZ R29, R29, R33 ;  /* 0x000000211d1d7221 */ /* 0x000fe40000010000 */
[----:B------:R-:W-:Y:S02]  /*4600*/  FADD.FTZ R30, R30, R34 ;  /* 0x000000221e1e7221 */ /* 0x000fe40000010000 */
        /* <DEDUP_REMOVED lines=58> */
[----:B------:R-:W1:Y:S01]  /*49b0*/  LDS.128 R24, [R57+0x2650] ;  /* 0x0026500039187984 */ /* 0x000e620000000c00 */
[----:B------:R-:W-:-:S02]  /*49c0*/  FADD.FTZ R29, R32, R30 ;  /* 0x0000001e201d7221 */ /* 0x000fc40000010000 */
[----:B------:R-:W-:Y:S02]  /*49d0*/  FADD.FTZ R30, R35, R31 ;  /* 0x0000001f231e7221 */ /* 0x000fe40000010000 */
[----:B-1----:R-:W-:Y:S02]  /*49e0*/  FADD.FTZ R24, R33, R24 ;  /* 0x0000001821187221 */ /* 0x002fe40000010000 */
[----:B------:R-:W-:Y:S02]  /*49f0*/  FADD.FTZ R25, R28, R25 ;  /* 0x000000191c197221 */ /* 0x000fe40000010000 */
[----:B------:R-:W-:Y:S02]  /*4a00*/  FADD.FTZ R26, R29, R26 ;  /* 0x0000001a1d1a7221 */ /* 0x000fe40000010000 */
[----:B------:R-:W-:Y:S02]  /*4a10*/  FADD.FTZ R27, R30, R27 ;  /* 0x0000001b1e1b7221 */ /* 0x000fe40000010000 */
.L_x_123:
[----:B------:R-:W-:Y:S05]  /*4a20*/  BSYNC B0 ;  /* 0x0000000000007941 */ /* 0x000fea0003800000 */
.L_x_122:
[----:B------:R-:W-:Y:S01]  /*4a30*/  MOV R33, c[0x0][0xc] ;  /* 0x0000030000217a02 */ /* 0x000fe20000000f00 */
[----:B------:R-:W-:Y:S01]  /*4a40*/  BSSY B0, `(.L_x_124) ;  /* 0x0000014000007945 */ /* 0x000fe20003800000 */
[----:B------:R-:W-:-:S02]  /*4a50*/  HFMA2.MMA R32, -RZ, RZ, 0, 2.384185791015625e-07 ;  /* 0x00000004ff207435 */ /* 0x000fc400000001ff */
[----:B------:R-:W-:Y:S01]  /*4a60*/  ISETP.GE.U32.AND P0, PT, R33, 0x2, PT ;  /* 0x000000022100780c */ /* 0x000fe20003f06070 */
[----:B------:R-:W-:Y:S07]  /*4a70*/  @P5 BRA `(.L_x_125) ;  /* 0x0000010000005947 */ /* 0x000fee0003800000 */
        /* <DEDUP_REMOVED lines=16> */
.L_x_125:
[----:B------:R-:W-:Y:S05]  /*4b80*/  BSYNC B0 ;  /* 0x0000000000007941 */ /* 0x000fea0003800000 */
.L_x_124:
        /* <DEDUP_REMOVED lines=18> */
[----:B------:R-:W-:-:S00]  /*4cb0*/  ERRBAR ;  /* 0x00000000000079ab */ /* 0x000fc00000000000 */
[----:B------:R-:W-:Y:S01]  /*4cc0*/  UPOPC UR4, UR4 ;  /* 0x00000004000472bf */ /* 0x000fe20008000000 */
[----:B------:R-:W-:-:S03]  /*4cd0*/  SEL R35, RZ, c[0x0][0xc], P0 ;  /* 0x00000300ff237a07 */ /* 0x000fc60000000000 */
[----:B-1----:R-:W-:Y:S02]  /*4ce0*/  ISETP.EQ.U32.AND P3, PT, R24, UR12, PT ;  /* 0x0000000c18007c0c */ /* 0x002fe4000bf62070 */
[----:B------:R-:W-:-:S04]  /*4cf0*/  MOV R24, 0x1 ;  /* 0x0000000100187802 */ /* 0x000fc80000000f00 */
[----:B------:R-:W-:Y:S02]  /*4d00*/  SEL R24, R24, 0xffffffff, !P0 ;  /* 0xffffffff18187807 */ /* 0x000fe40004000000 */
[----:B------:R-:W-:-:S03]  /*4d10*/  ISETP.NE.AND P0, PT, R35, -0x1, PT ;  /* 0xffffffff2300780c */ /* 0x000fc60003f05270 */
[----:B--2---:R-:W-:-:S05]  /*4d20*/  IMAD R31, R24, UR4, RZ ;  /* 0x00000004181f7c24 */ /* 0x004fca000f8e02ff */
[----:B------:R1:W-:Y:S05]  /*4d30*/  @P3 RED.E.ADD.S32.STRONG.GPU [R26.64], R31 ;  /* 0x0000001f1a00398e */ /* 0x0003ea000c10e38e */
[----:B------:R-:W-:Y:S05]  /*4d40*/  @!P0 BRA `(.L_x_127) ;  /* 0x0000005000008947 */ /* 0x000fea0003800000 */
.L_x_128:
[----:B------:R-:W2:Y:S01]  /*4d50*/  LDG.E.STRONG.GPU R24, [R26.64] ;  /* 0x0000000e1a187981 */ /* 0x000ea2000c1ef900 */
[----:B------:R-:W-:Y:S01]  /*4d60*/  YIELD ;  /* 0x0000000000007946 */ /* 0x000fe20003800000 */
[----:B--2---:R-:W-:Y:S01]  /*4d70*/  ISETP.NE.AND P0, PT, R24, R35, PT ;  /* 0x000000231800720c */ /* 0x004fe20003f05270 */
[----:B------:R-:W-:-:S12]  /*4d80*/  CCTL.IVALL ;  /* 0x00000000ff00798f */ /* 0x000fd80002000000 */
[----:B------:R-:W-:Y:S05]  /*4d90*/  @P0 BRA `(.L_x_128) ;  /* 0xffffffb000000947 */ /* 0x000fea000383ffff */
.L_x_127:
[----:B------:R-:W-:Y:S01]  /*4da0*/  ISETP.NE.AND P0, PT, RZ, c[0x0][0xc], PT ;  /* 0x00000300ff007a0c */ /* 0x000fe20003f05270 */
[----:B------:R-:W-:Y:S01]  /*4db0*/  WARPSYNC 0xffffffff ;  /* 0xffffffff00007948 */ /* 0x000fe20003800000 */
[----:B------:R-:W-:Y:S11]  /*4dc0*/  BAR.SYNC.DEFER_BLOCKING 0x0 ;  /* 0x0000000000007b1d */ /* 0x000ff60000010000 */
[----:B------:R-:W-:Y:S05]  /*4dd0*/  @!P0 BRA `(.L_x_126) ;  /* 0x00000fb000008947 */ /* 0x000fea0003800000 */
[----:B------:R-:W-:Y:S01]  /*4de0*/  IADD3 R24, R33, -0x1, RZ ;  /* 0xffffffff21187810 */ /* 0x000fe20007ffe0ff */
[----:B-1----:R-:W-:-:S03]  /*4df0*/  HFMA2.MMA R26, -RZ, RZ, 0, 0 ;  /* 0x00000000ff1a7435 */ /* 0x002fc600000001ff */
        /* <DEDUP_REMOVED lines=11> */
.L_x_132:
        /* <DEDUP_REMOVED lines=9> */
[--C-:B------:R-:W-:Y:S02]  /*4f40*/  @!P5 IMAD R27, R58, c[0x0][0x10], R25.reuse ;  /* 0x000004003a1bda24 */ /* 0x100fe400078e0219 */
[----:B------:R-:W-:-:S04]  /*4f50*/  @!P6 IMAD R34, R34, c[0x0][0x10], R25 ;  /* 0x000004002222ea24 */ /* 0x000fc800078e0219 */
[----:B------:R-:W-:-:S06]  /*4f60*/  @!P6 IMAD.WIDE.U32 R34, R34, 0x8, R28 ;  /* 0x000000082222e825 */ /* 0x000fcc00078e001c */
[----:B------:R-:W3:Y:S01]  /*4f70*/  @!P6 LDG.E.64 R34, [R34.64] ;  /* 0x0000000e2222e981 */ /* 0x000ee2000c1e1b00 */
[----:B0-2---:R-:W-:Y:S02]  /*4f80*/  @!P3 FADD.FTZ R36, R36, R30 ;  /* 0x0000001e2424b221 */ /* 0x005fe40000010000 */
[----:B------:R-:W-:Y:S01]  /*4f90*/  @!P3 FADD.FTZ R37, R37, R31 ;  /* 0x0000001f2525b221 */ /* 0x000fe20000010000 */
[----:B------:R-:W-:Y:S01]  /*4fa0*/  ISETP.EQ.OR P3, PT, R32, R61, P2 ;  /* 0x0000003d2000720c */ /* 0x000fe20001762670 */
[----:B------:R-:W-:-:S06]  /*4fb0*/  @!P5 IMAD.WIDE.U32 R30, R27, 0x8, R28 ;  /* 0x000000081b1ed825 */ /* 0x000fcc00078e001c */
[----:B------:R-:W2:Y:S06]  /*4fc0*/  @!P5 LDG.E.64 R30, [R30.64] ;  /* 0x0000000e1e1ed981 */ /* 0x000eac000c1e1b00 */
[----:B------:R-:W-:-:S04]  /*4fd0*/  @!P3 IMAD R33, R32, c[0x0][0x10], R25 ;  /* 0x000004002021ba24 */ /* 0x000fc800078e0219 */
[----:B------:R-:W-:-:S06]  /*4fe0*/  @!P3 IMAD.WIDE.U32 R32, R33, 0x8, R28 ;  /* 0x000000082120b825 */ /* 0x000fcc00078e001c */
[----:B------:R-:W4:Y:S01]  /*4ff0*/  @!P3 LDG.E.64 R32, [R32.64] ;  /* 0x0000000e2020b981 */ /* 0x000f22000c1e1b00 */
[----:B------:R-:W-:Y:S01]  /*5000*/  IADD3 R58, R26, 0x4, RZ ;  /* 0x000000041a3a7810 */ /* 0x000fe20007ffe0ff */
[----:B----4-:R-:W-:Y:S01]  /*5010*/  @!P3 FADD.FTZ R36, R36, R32 ;  /* 0x000000202424b221 */ /* 0x010fe20000010000 */
[----:B------:R-:W-:Y:S01]  /*5020*/  IADD3 R32, R26, 0x5, RZ ;  /* 0x000000051a207810 */ /* 0x000fe20007ffe0ff */
[----:B------:R-:W-:Y:S01]  /*5030*/  @!P3 FADD.FTZ R37, R37, R33 ;  /* 0x000000212525b221 */ /* 0x000fe20000010000 */
[-C--:B------:R-:W-:Y:S01]  /*5040*/  ISETP.EQ.OR P3, PT, R58, R61.reuse, P2 ;  /* 0x0000003d3a00720c */ /* 0x080fe20001762670 */
[----:B--2---:R-:W-:Y:S02]  /*5050*/  @!P5 FADD.FTZ R36, R36, R30 ;  /* 0x0000001e2424d221 */ /* 0x004fe40000010000 */
[----:B------:R-:W-:Y:S01]  /*5060*/  @!P5 FADD.FTZ R37, R37, R31 ;  /* 0x0000001f2525d221 */ /* 0x000fe20000010000 */
[----:B------:R-:W-:Y:S01]  /*5070*/  ISETP.EQ.OR P5, PT, R32, R61, P2 ;  /* 0x0000003d2000720c */ /* 0x000fe200017a2670 */
[----:B---3--:R-:W-:Y:S01]  /*5080*/  @!P6 FADD.FTZ R36, R36, R34 ;  /* 0x000000222424e221 */ /* 0x008fe20000010000 */
[----:B------:R-:W-:Y:S01]  /*5090*/  IADD3 R34, R26, 0x6, RZ ;  /* 0x000000061a227810 */ /* 0x000fe20007ffe0ff */
[----:B------:R-:W-:-:S03]  /*50a0*/  @!P6 FADD.FTZ R37, R37, R35 ;  /* 0x000000232525e221 */ /* 0x000fc60000010000 */
[----:B------:R-:W-:-:S03]  /*50b0*/  ISETP.EQ.OR P6, PT, R34, R61, P2 ;  /* 0x0000003d2200720c */ /* 0x000fc600017c2670 */
[----:B------:R-:W-:-:S04]  /*50c0*/  @!P3 IMAD R33, R58, c[0x0][0x10], R25 ;  /* 0x000004003a21ba24 */ /* 0x000fc800078e0219 */
        /* <DEDUP_REMOVED lines=15> */
[----:B------:R-:W-:Y:S01]  /*51c0*/  ISETP.EQ.OR P5, PT, R32, R61, P2 ;  /* 0x0000003d2000720c */ /* 0x000fe200017a2670 */
[----:B----4-:R-:W-:Y:S01]  /*51d0*/  @!P6 FADD.FTZ R36, R36, R34 ;  /* 0x000000222424e221 */ /* 0x010fe20000010000 */
[----:B------:R-:W-:-:S07]  /*51e0*/  IADD3 R34, R26, 0x9, RZ ;  /* 0x000000091a227810 */ /* 0x000fce0007ffe0ff */
[----:B------:R-:W-:Y:S02]  /*51f0*/  @!P3 IMAD R33, R58, c[0x0][0x10], R25 ;  /* 0x000004003a21ba24 */ /* 0x000fe400078e0219 */
        /* <DEDUP_REMOVED lines=18> */
[--C-:B------:R-:W-:Y:S02]  /*5320*/  @!P3 IMAD R33, R58, c[0x0][0x10], R25.reuse ;  /* 0x000004003a21ba24 */ /* 0x100fe400078e0219 */
[----:B----4-:R-:W-:Y:S01]  /*5330*/  @!P6 FADD.FTZ R36, R36, R34 ;  /* 0x000000222424e221 */ /* 0x010fe20000010000 */
[----:B------:R-:W-:Y:S01]  /*5340*/  IADD3 R34, R26, 0xc, RZ ;  /* 0x0000000c1a227810 */ /* 0x000fe20007ffe0ff */
[----:B------:R-:W-:Y:S02]  /*5350*/  @!P5 IMAD R31, R32, c[0x0][0x10], R25 ;  /* 0x00000400201fda24 */ /* 0x000fe400078e0219 */
[----:B------:R-:W-:-:S04]  /*5360*/  @!P3 IMAD.WIDE.U32 R32, R33, 0x8, R28 ;  /* 0x000000082120b825 */ /* 0x000fc800078e001c */
[----:B------:R-:W-:Y:S01]  /*5370*/  @!P6 FADD.FTZ R37, R37, R35 ;  /* 0x000000232525e221 */ /* 0x000fe20000010000 */
[C---:B------:R-:W-:Y:S01]  /*5380*/  ISETP.EQ.OR P6, PT, R34.reuse, R61, P2 ;  /* 0x0000003d2200720c */ /* 0x040fe200017c2670 */
        /* <DEDUP_REMOVED lines=37> */
.L_x_131:
        /* <DEDUP_REMOVED lines=12> */
[----:B------:R-:W-:Y:S02]  /*56a0*/  IADD3 R58, R26, 0x3, RZ ;  /* 0x000000031a3a7810 */ /* 0x000fe40007ffe0ff */
[-C--:B------:R-:W-:Y:S02]  /*56b0*/  ISETP.EQ.OR P5, PT, R34, R61.reuse, P2 ;  /* 0x0000003d2200720c */ /* 0x080fe400017a2670 */
[----:B------:R-:W-:-:S11]  /*56c0*/  ISETP.EQ.OR P6, PT, R58, R61, P2 ;  /* 0x0000003d3a00720c */ /* 0x000fd600017c2670 */
[----:B------:R-:W-:Y:S01]  /*56d0*/  @!P5 IMAD R27, R34, c[0x0][0x10], R25 ;  /* 0x00000400221bda24 */ /* 0x000fe200078e0219 */
[----:B------:R-:W-:-:S03]  /*56e0*/  IADD3 R34, R26, 0x4, RZ ;  /* 0x000000041a227810 */ /* 0x000fc60007ffe0ff */
[----:B------:R-:W-:-:S06]  /*56f0*/  @!P5 IMAD.WIDE.U32 R26, R27, 0x8, R28 ;  /* 0x000000081b1ad825 */ /* 0x000fcc00078e001c */
[----:B------:R-:W4:Y:S01]  /*5700*/  @!P5 LDG.E.64 R26, [R26.64] ;  /* 0x0000000e1a1ad981 */ /* 0x000f22000c1e1b00 */
[----:B0-2---:R-:W-:Y:S02]  /*5710*/  @!P0 FADD.FTZ R36, R36, R32 ;  /* 0x0000002024248221 */ /* 0x005fe40000010000 */
[----:B------:R-:W-:Y:S01]  /*5720*/  @!P0 FADD.FTZ R37, R37, R33 ;  /* 0x0000002125258221 */ /* 0x000fe20000010000 */
[----:B------:R-:W-:Y:S01]  /*5730*/  ISETP.EQ.OR P0, PT, R34, R61, P2 ;  /* 0x0000003d2200720c */ /* 0x000fe20001702670 */
[----:B------:R-:W-:-:S04]  /*5740*/  @!P6 IMAD R33, R58, c[0x0][0x10], R25 ;  /* 0x000004003a21ea24 */ /* 0x000fc800078e0219 */
[----:B------:R-:W-:-:S04]  /*5750*/  @!P6 IMAD.WIDE.U32 R32, R33, 0x8, R28 ;  /* 0x000000082120e825 */ /* 0x000fc800078e001c */
[----:B---3--:R-:W-:Y:S02]  /*5760*/  @!P3 FADD.FTZ R37, R37, R31 ;  /* 0x0000001f2525b221 */ /* 0x008fe40000010000 */
[----:B------:R-:W2:Y:S02]  /*5770*/  @!P6 LDG.E.64 R32, [R32.64] ;  /* 0x0000000e2020e981 */ /* 0x000ea4000c1e1b00 */
[----:B------:R-:W-:Y:S02]  /*5780*/  @!P0 IMAD R31, R34, c[0x0][0x10], R25 ;  /* 0x00000400221f8a24 */ /* 0x000fe400078e0219 */
[----:B------:R-:W-:Y:S02]  /*5790*/  @!P3 FADD.FTZ R36, R36, R30 ;  /* 0x0000001e2424b221 */ /* 0x000fe40000010000 */
[----:B------:R-:W-:-:S06]  /*57a0*/  @!P0 IMAD.WIDE.U32 R30, R31, 0x8, R28 ;  /* 0x000000081f1e8825 */ /* 0x000fcc00078e001c */
[----:B------:R-:W3:Y:S01]  /*57b0*/  @!P0 LDG.E.64 R30, [R30.64] ;  /* 0x0000000e1e1e8981 */ /* 0x000ee2000c1e1b00 */
[----:B------:R-:W-:Y:S01]  /*57c0*/  IADD3 R58, R34, 0x2, RZ ;  /* 0x00000002223a7810 */ /* 0x000fe20007ffe0ff */
[----:B----4-:R-:W-:Y:S01]  /*57d0*/  @!P5 FADD.FTZ R36, R36, R26 ;  /* 0x0000001a2424d221 */ /* 0x010fe20000010000 */
[----:B------:R-:W-:Y:S01]  /*57e0*/  IADD3 R26, R34, 0x1, RZ ;  /* 0x00000001221a7810 */ /* 0x000fe20007ffe0ff */
[----:B------:R-:W-:-:S03]  /*57f0*/  @!P5 FADD.FTZ R37, R37, R27 ;  /* 0x0000001b2525d221 */ /* 0x000fc60000010000 */
[-C--:B------:R-:W-:Y:S01]  /*5800*/  ISETP.EQ.OR P5, PT, R26, R61.reuse, P2 ;  /* 0x0000003d1a00720c */ /* 0x080fe200017a2670 */
[----:B--2---:R-:W-:Y:S01]  /*5810*/  @!P6 FADD.FTZ R36, R36, R32 ;  /* 0x000000202424e221 */ /* 0x004fe20000010000 */
[----:B------:R-:W-:Y:S01]  /*5820*/  IADD3 R32, R34, 0x3, RZ ;  /* 0x0000000322207810 */ /* 0x000fe20007ffe0ff */
[----:B------:R-:W-:Y:S01]  /*5830*/  @!P6 FADD.FTZ R37, R37, R33 ;  /* 0x000000212525e221 */ /* 0x000fe20000010000 */
[-C--:B------:R-:W-:Y:S02]  /*5840*/  ISETP.EQ.OR P6, PT, R58, R61.reuse, P2 ;  /* 0x0000003d3a00720c */ /* 0x080fe400017c2670 */
[----:B------:R-:W-:Y:S01]  /*5850*/  ISETP.EQ.OR P3, PT, R32, R61, P2 ;  /* 0x0000003d2000720c */ /* 0x000fe20001762670 */
[----:B---3--:R-:W-:-:S06]  /*5860*/  @!P0 FADD.FTZ R37, R37, R31 ;  /* 0x0000001f25258221 */ /* 0x008fcc0000010000 */
[--C-:B------:R-:W-:Y:S02]  /*5870*/  @!P5 IMAD R31, R26, c[0x0][0x10], R25.reuse ;  /* 0x000004001a1fda24 */ /* 0x100fe400078e0219 */
[----:B------:R-:W-:Y:S02]  /*5880*/  @!P0 FADD.FTZ R36, R36, R30 ;  /* 0x0000001e24248221 */ /* 0x000fe40000010000 */
        /* <DEDUP_REMOVED lines=8> */
[----:B------:R-:W-:Y:S02]  /*5910*/  IADD3 R24, R24, -0x4, RZ ;  /* 0xfffffffc18187810 */ /* 0x000fe40007ffe0ff */
[----:B------:R-:W-:Y:S02]  /*5920*/  PLOP3.LUT P0, PT, PT, PT, PT, 0x8, 0x0 ;  /* 0x000000000000781c */ /* 0x000fe40003f0e170 */
[----:B------:R-:W-:Y:S01]  /*5930*/  IADD3 R24, R24, -0x4, RZ ;  /* 0xfffffffc18187810 */ /* 0x000fe20007ffe0ff */
[----:B--2---:R-:W-:Y:S02]  /*5940*/  @!P5 FADD.FTZ R36, R36, R30 ;  /* 0x0000001e2424d221 */ /* 0x004fe40000010000 */
[----:B------:R-:W-:Y:S02]  /*5950*/  @!P5 FADD.FTZ R37, R37, R31 ;  /* 0x0000001f2525d221 */ /* 0x000fe40000010000 */
[----:B---3--:R-:W-:-:S02]  /*5960*/  @!P6 FADD.FTZ R36, R36, R26 ;  /* 0x0000001a2424e221 */ /* 0x008fc40000010000 */
[----:B------:R-:W-:Y:S01]  /*5970*/  @!P6 FADD.FTZ R37, R37, R27 ;  /* 0x0000001b2525e221 */ /* 0x000fe20000010000 */
[----:B------:R-:W-:Y:S01]  /*5980*/  IADD3 R26, R34, 0x4, RZ ;  /* 0x00000004221a7810 */ /* 0x000fe20007ffe0ff */
[----:B----4-:R-:W-:Y:S02]  /*5990*/  @!P3 FADD.FTZ R36, R36, R32 ;  /* 0x000000202424b221 */ /* 0x010fe40000010000 */
[----:B------:R-:W-:Y:S02]  /*59a0*/  @!P3 FADD.FTZ R37, R37, R33 ;  /* 0x000000212525b221 */ /* 0x000fe40000010000 */
.L_x_133:
[----:B------:R-:W-:-:S13]  /*59b0*/  ISETP.NE.OR P0, PT, R24, RZ, P0 ;  /* 0x000000ff1800720c */ /* 0x000fda0000705670 */
[----:B------:R-:W-:Y:S05]  /*59c0*/  @!P0 BRA `(.L_x_129) ;  /* 0x000001f000008947 */ /* 0x000fea0003800000 */
.L_x_130:
[----:B------:R-:W-:-:S13]  /*59d0*/  ISETP.EQ.OR P3, PT, R26, R61, P2 ;  /* 0x0000003d1a00720c */ /* 0x000fda0001762670 */
[----:B------:R-:W-:-:S04]  /*59e0*/  @!P3 IMAD R33, R26, c[0x0][0x10], R25 ;  /* 0x000004001a21ba24 */ /* 0x000fc800078e0219 */
[----:B------:R-:W-:-:S06]  /*59f0*/  @!P3 IMAD.WIDE.U32 R32, R33, 0x8, R28 ;  /* 0x000000082120b825 */ /* 0x000fcc00078e001c */
[----:B------:R-:W2:Y:S01]  /*5a00*/  @!P3 LDG.E.64 R32, [R32.64] ;  /* 0x0000000e2020b981 */ /* 0x000ea2000c1e1b00 */
[C---:B------:R-:W-:Y:S02]  /*5a10*/  IADD3 R30, R26.reuse, 0x1, RZ ;  /* 0x000000011a1e7810 */ /* 0x040fe40007ffe0ff */
[----:B------:R-:W-:Y:S02]  /*5a20*/  IADD3 R34, R26, 0x2, RZ ;  /* 0x000000021a227810 */ /* 0x000fe40007ffe0ff */
        /* <DEDUP_REMOVED lines=25> */
.L_x_129:
        /* <DEDUP_REMOVED lines=12> */
.L_x_135:
[----:B------:R-:W-:Y:S05]  /*5c80*/  BSYNC B0 ;  /* 0x0000000000007941 */ /* 0x000fea0003800000 */
.L_x_134:
        /* <DEDUP_REMOVED lines=16> */
.L_x_126:
[----:B------:R-:W-:Y:S04]  /*5d90*/  @!P2 STS.64 [0xc0], R36 ;  /* 0x0000c024ff00a388 */ /* 0x000fe80000000a00 */
[----:B------:R-:W-:Y:S01]  /*5da0*/  BAR.SYNC.DEFER_BLOCKING 0x0 ;  /* 0x0000000000007b1d */ /* 0x000fe20000010000 */
[----:B------:R-:W-:Y:S02]  /*5db0*/  ISETP.GE.U32.AND P0, PT, R76, c[0x0][0x1e0], PT ;  /* 0x000078004c007a0c */ /* 0x000fe40003f06070 */
[----:B-1----:R-:W-:Y:S02]  /*5dc0*/  PRMT R29, RZ, 0x5410, R56 ;  /* 0x00005410ff1d7816 */ /* 0x002fe40000000038 */
[----:B------:R-:W-:Y:S02]  /*5dd0*/  ISETP.GE.U32.AND P5, PT, R75, c[0x0][0x1e0], PT ;  /* 0x000078004b007a0c */ /* 0x000fe40003fa6070 */
[----:B------:R-:W-:-:S02]  /*5de0*/  ISETP.GE.AND.EX P3, PT, R77, c[0x0][0x1e4], PT, P0 ;  /* 0x000079004d007a0c */ /* 0x000fc40003f66300 */
[----:B------:R-:W-:Y:S01]  /*5df0*/  PRMT R56, RZ, 0x7610, R56 ;  /* 0x00007610ff387816 */ /* 0x000fe20000000038 */
[----:B------:R-:W1:Y:S02]  /*5e00*/  LDS.64 R24, [0xc0] ;  /* 0x0000c000ff187984 */ /* 0x000e640000000a00 */
[----:B-1----:R-:W-:Y:S01]  /*5e10*/  FMUL.FTZ R26, R24, c[0x0][0x20c] ;  /* 0x00008300181a7a20 */ /* 0x002fe20000410000 */
[--C-:B------:R-:W-:Y:S01]  /*5e20*/  PRMT R24, RZ, 0x5410, R39.reuse ;  /* 0x00005410ff187816 */ /* 0x100fe20000000027 */
[----:B------:R-:W-:Y:S01]  /*5e30*/  FMUL.FTZ R28, R25, c[0x0][0x20c] ;  /* 0x00008300191c7a20 */ /* 0x000fe20000410000 */
[----:B------:R-:W-:Y:S01]  /*5e40*/  PRMT R39, RZ, 0x7610, R39 ;  /* 0x00007610ff277816 */ /* 0x000fe20000000027 */
[----:B------:R1:W2:Y:S02]  /*5e50*/  R2UR UR4, R26 ;  /* 0x000000001a0473c2 */ /* 0x0002a400000e0000 */
[----:B------:R-:W-:Y:S02]  /*5e60*/  FADD.FTZ R24, R24, -UR16 ;  /* 0x8000001018187e21 */ /* 0x000fe40008010000 */
[----:B------:R-:W-:-:S02]  /*5e70*/  FADD.FTZ R39, R39, -UR16 ;  /* 0x8000001027277e21 */ /* 0x000fc40008010000 */
[----:B------:R-:W-:Y:S02]  /*5e80*/  FMUL.FTZ R25, R24, UR5 ;  /* 0x0000000518197c20 */ /* 0x000fe40008410000 */
[----:B------:R-:W-:Y:S01]  /*5e90*/  FMUL.FTZ R24, R39, UR5 ;  /* 0x0000000527187c20 */ /* 0x000fe20008410000 */
[----:B------:R-:W-:Y:S05]  /*5ea0*/  @!P4 BRA `(.L_x_136) ;  /* 0x000001200000c947 */ /* 0x000fea0003800000 */
[----:B-1----:R-:W-:Y:S02]  /*5eb0*/  FFMA.FTZ R27, R25, R20, R22 ;  /* 0x00000014191b7223 */ /* 0x002fe40000010016 */
[----:B------:R-:W-:Y:S02]  /*5ec0*/  FFMA.FTZ R26, R24, R21, R23 ;  /* 0x00000015181a7223 */ /* 0x000fe40000010017 */
[----:B------:R-:W-:Y:S02]  /*5ed0*/  FMUL.FTZ R30, R27, -1.4426950216293334961 ;  /* 0xbfb8aa3b1b1e7820 */ /* 0x000fe40000410000 */
[----:B------:R-:W-:-:S04]  /*5ee0*/  FMUL.FTZ R33, R26, -1.4426950216293334961 ;  /* 0xbfb8aa3b1a217820 */ /* 0x000fc80000410000 */
[----:B------:R-:W1:Y:S08]  /*5ef0*/  MUFU.EX2 R30, R30 ;  /* 0x0000001e001e7308 */ /* 0x000e700000000800 */
[----:B------:R-:W3:Y:S01]  /*5f00*/  MUFU.EX2 R33, R33 ;  /* 0x0000002100217308 */ /* 0x000ee20000000800 */
[----:B-1----:R-:W-:-:S07]  /*5f10*/  FADD.FTZ R31, R30, 1 ;  /* 0x3f8000001e1f7421 */ /* 0x002fce0000010000 */
[----:B------:R-:W1:Y:S01]  /*5f20*/  MUFU.RCP R32, R31 ;  /* 0x0000001f00207308 */ /* 0x000e620000001000 */
[----:B---3--:R-:W-:-:S07]  /*5f30*/  FADD.FTZ R34, R33, 1 ;  /* 0x3f80000021227421 */ /* 0x008fce0000010000 */
[----:B------:R-:W3:Y:S01]  /*5f40*/  MUFU.RCP R35, R34 ;  /* 0x0000002200237308 */ /* 0x000ee20000001000 */
[----:B-1----:R-:W-:Y:S02]  /*5f50*/  FMUL.FTZ R29, R29, R32 ;  /* 0x000000201d1d7220 */ /* 0x002fe40000410000 */
[----:B------:R-:W-:-:S04]  /*5f60*/  FADD.FTZ R32, -R32, 1 ;  /* 0x3f80000020207421 */ /* 0x000fc80000010100 */
[----:B------:R-:W-:Y:S02]  /*5f70*/  FFMA.FTZ R32, R27, R32, 1 ;  /* 0x3f8000001b207423 */ /* 0x000fe40000010020 */
[----:B0--3--:R-:W-:Y:S02]  /*5f80*/  FADD.FTZ R37, -R35, 1 ;  /* 0x3f80000023257421 */ /* 0x009fe40000010100 */
[----:B------:R-:W-:Y:S02]  /*5f90*/  FMUL.FTZ R56, R56, R35 ;  /* 0x0000002338387220 */ /* 0x000fe40000410000 */
[----:B------:R-:W-:Y:S02]  /*5fa0*/  FFMA.FTZ R37, R26, R37, 1 ;  /* 0x3f8000001a257423 */ /* 0x000fe40000010025 */
[----:B------:R-:W-:Y:S02]  /*5fb0*/  FMUL.FTZ R29, R29, R32 ;  /* 0x000000201d1d7220 */ /* 0x000fe40000410000 */
[----:B------:R-:W-:-:S02]  /*5fc0*/  FMUL.FTZ R56, R56, R37 ;  /* 0x0000002538387220 */ /* 0x000fc40000410000 */
.L_x_136:
[----:B-1----:R-:W-:Y:S01]  /*5fd0*/  BSSY B0, `(.L_x_137) ;  /* 0x0000012000007945 */ /* 0x002fe20003800000 */
[----:B------:R-:W-:Y:S05]  /*5fe0*/  @!P1 BRA `(.L_x_138) ;  /* 0x0000010000009947 */ /* 0x000fea0003800000 */
[--C-:B--2---:R-:W-:Y:S02]  /*5ff0*/  FFMA.FTZ R25, R25, UR4, R28.reuse ;  /* 0x0000000419197c23 */ /* 0x104fe4000801001c */
[----:B------:R-:W-:-:S02]  /*6000*/  FFMA.FTZ R24, R24, UR4, R28 ;  /* 0x0000000418187c23 */ /* 0x000fc4000801001c */
[----:B------:R-:W-:Y:S01]  /*6010*/  FFMA.FTZ R29, R29, R20, -R25 ;  /* 0x000000141d1d7223 */ /* 0x000fe20000010819 */
[----:B------:R-:W-:Y:S01]  /*6020*/  MOV R25, R19 ;  /* 0x0000001300197202 */ /* 0x000fe20000000f00 */
[----:B------:R-:W-:Y:S01]  /*6030*/  FFMA.FTZ R56, R56, R21, -R24 ;  /* 0x0000001538387223 */ /* 0x000fe20000010818 */
[----:B------:R-:W-:Y:S01]  /*6040*/  MOV R24, R16 ;  /* 0x0000001000187202 */ /* 0x000fe20000000f00 */
[----:B------:R-:W-:Y:S02]  /*6050*/  IMAD R27, R93, c[0x0][0x1d8], RZ ;  /* 0x000076005d1b7a24 */ /* 0x000fe400078e02ff */
[----:B------:R-:W-:Y:S02]  /*6060*/  FMUL.FTZ R30, R29, UR5 ;  /* 0x000000051d1e7c20 */ /* 0x000fe40008410000 */
[----:B------:R-:W-:-:S04]  /*6070*/  IMAD.WIDE.U32 R24, R2, c[0x0][0x1d8], R24 ;  /* 0x0000760002187a25 */ /* 0x000fc800078e0018 */
[----:B------:R-:W-:Y:S01]  /*6080*/  IMAD R27, R2, c[0x0][0x1dc], R27 ;  /* 0x00007700021b7a24 */ /* 0x000fe200078e021b */
[----:B------:R-:W-:Y:S01]  /*6090*/  LEA R26, P0, R24, c[0x0][0x160], 0x1 ;  /* 0x00005800181a7a11 */ /* 0x000fe200078008ff */
[----:B------:R-:W-:-:S03]  /*60a0*/  FMUL.FTZ R29, R56, UR5 ;  /* 0x00000005381d7c20 */ /* 0x000fc60008410000 */
[----:B------:R-:W-:Y:S02]  /*60b0*/  IADD3 R27, R25, R27, RZ ;  /* 0x0000001b191b7210 */ /* 0x000fe40007ffe0ff */
[----:B------:R-:W-:Y:S02]  /*60c0*/  F2FP.BF16.PACK_AB R29, R29, R30 ;  /* 0x0000001e1d1d723e */ /* 0x000fe400000010ff */
[----:B------:R-:W-:-:S05]  /*60d0*/  LEA.HI.X R27, R24, c[0x0][0x164], R27, 0x1, P0 ;  /* 0x00005900181b7a11 */ /* 0x000fca00000f0c1b */
[----:B------:R1:W-:Y:S02]  /*60e0*/  STG.E [R26.64], R29 ;  /* 0x0000001d1a007986 */ /* 0x0003e4000c10190e */
.L_x_138:
[----:B------:R-:W-:Y:S05]  /*60f0*/  BSYNC B0 ;  /* 0x0000000000007941 */ /* 0x000fea0003800000 */
.L_x_137:
[--C-:B------:R-:W-:Y:S02]  /*6100*/  PRMT R24, RZ, 0x5410, R40.reuse ;  /* 0x00005410ff187816 */ /* 0x100fe40000000028 */
[----:B------:R-:W-:Y:S02]  /*6110*/  PRMT R40, RZ, 0x7610, R40 ;  /* 0x00007610ff287816 */ /* 0x000fe40000000028 */
[----:B------:R-:W-:Y:S01]  /*6120*/  ISETP.GE.U32.AND P2, PT, R74, c[0x0][0x1e0], PT ;  /* 0x000078004a007a0c */ /* 0x000fe20003f46070 */
[----:B------:R-:W-:Y:S01]  /*6130*/  FADD.FTZ R24, R24, -UR16 ;  /* 0x8000001018187e21 */ /* 0x000fe20008010000 */
[----:B------:R-:W-:Y:S01]  /*6140*/  ISETP.GE.AND.EX P0, PT, R78, c[0x0][0x1e4], PT, P5 ;  /* 0x000079004e007a0c */ /* 0x000fe20003f06350 */
[----:B------:R-:W-:Y:S01]  /*6150*/  FADD.FTZ R40, R40, -UR16 ;  /* 0x8000001028287e21 */ /* 0x000fe20008010000 */
[----:B------:R-:W-:Y:S01]  /*6160*/  ISETP.GT.U32.OR P3, PT, R0, 0x27f, P3 ;  /* 0x0000027f0000780c */ /* 0x000fe20001f64470 */
[----:B------:R-:W-:Y:S01]  /*6170*/  FMUL.FTZ R25, R24, UR5 ;  /* 0x0000000518197c20 */ /* 0x000fe20008410000 */
[--C-:B-1----:R-:W-:Y:S01]  /*6180*/  PRMT R27, RZ, 0x5410, R55.reuse ;  /* 0x00005410ff1b7816 */ /* 0x102fe20000000037 */
[----:B------:R-:W-:Y:S01]  /*6190*/  FMUL.FTZ R24, R40, UR5 ;  /* 0x0000000528187c20 */ /* 0x000fe20008410000 */
[----:B------:R-:W-:Y:S01]  /*61a0*/  PRMT R30, RZ, 0x7610, R55 ;  /* 0x00007610ff1e7816 */ /* 0x000fe20000000037 */
[----:B------:R-:W-:Y:S07]  /*61b0*/  @!P4 BRA `(.L_x_139) ;  /* 0x000001200000c947 */ /* 0x000fee0003800000 */
[----:B------:R-:W-:Y:S02]  /*61c0*/  FFMA.FTZ R29, R25, R20, R22 ;  /* 0x00000014191d7223 */ /* 0x000fe40000010016 */
[----:B------:R-:W-:-:S02]  /*61d0*/  FFMA.FTZ R26, R24, R21, R23 ;  /* 0x00000015181a7223 */ /* 0x000fc40000010017 */
        /* <DEDUP_REMOVED lines=8> */
[----:B01----:R-:W-:Y:S02]  /*6260*/  FADD.FTZ R36, -R32, 1 ;  /* 0x3f80000020247421 */ /* 0x003fe40000010100 */
[----:B------:R-:W-:Y:S02]  /*6270*/  FMUL.FTZ R27, R27, R32 ;  /* 0x000000201b1b7220 */ /* 0x000fe40000410000 */
[----:B------:R-:W-:Y:S02]  /*6280*/  FFMA.FTZ R36, R29, R36, 1 ;  /* 0x3f8000001d247423 */ /* 0x000fe40000010024 */
[----:B---3--:R-:W-:Y:S02]  /*6290*/  FADD.FTZ R37, -R35, 1 ;  /* 0x3f80000023257421 */ /* 0x008fe40000010100 */
[----:B------:R-:W-:Y:S02]  /*62a0*/  FMUL.FTZ R30, R30, R35 ;  /* 0x000000231e1e7220 */ /* 0x000fe40000410000 */
[----:B------:R-:W-:-:S02]  /*62b0*/  FFMA.FTZ R37, R26, R37, 1 ;  /* 0x3f8000001a257423 */ /* 0x000fc40000010025 */
[----:B------:R-:W-:Y:S02]  /*62c0*/  FMUL.FTZ R27, R27, R36 ;  /* 0x000000241b1b7220 */ /* 0x000fe40000410000 */
[----:B------:R-:W-:Y:S02]  /*62d0*/  FMUL.FTZ R30, R30, R37 ;  /* 0x000000251e1e7220 */ /* 0x000fe40000410000 */
.L_x_139:
[----:B------:R-:W-:Y:S01]  /*62e0*/  BSSY B0, `(.L_x_140) ;  /* 0x0000012000007945 */ /* 0x000fe20003800000 */
[----:B------:R-:W-:Y:S05]  /*62f0*/  @P3 BRA `(.L_x_141) ;  /* 0x0000010000003947 */ /* 0x000fea0003800000 */
[--C-:B--2---:R-:W-:Y:S02]  /*6300*/  FFMA.FTZ R25, R25, UR4, R28.reuse ;  /* 0x0000000419197c23 */ /* 0x104fe4000801001c */
[----:B------:R-:W-:Y:S02]  /*6310*/  FFMA.FTZ R24, R24, UR4, R28 ;  /* 0x0000000418187c23 */ /* 0x000fe4000801001c */
        /* <DEDUP_REMOVED lines=14> */
.L_x_141:
[----:B------:R-:W-:Y:S05]  /*6400*/  BSYNC B0 ;  /* 0x0000000000007941 */ /* 0x000fea0003800000 */
.L_x_140:
[--C-:B------:R-:W-:Y:S02]  /*6410*/  PRMT R24, RZ, 0x5410, R3.reuse ;  /* 0x00005410ff187816 */ /* 0x100fe40000000003 */
[----:B------:R-:W-:Y:S02]  /*6420*/  PRMT R3, RZ, 0x7610, R3 ;  /* 0x00007610ff037816 */ /* 0x000fe40000000003 */
[----:B------:R-:W-:Y:S01]  /*6430*/  ISETP.GE.U32.AND P3, PT, R73, c[0x0][0x1e0], PT ;  /* 0x0000780049007a0c */ /* 0x000fe20003f66070 */
[----:B------:R-:W-:Y:S01]  /*6440*/  FADD.FTZ R24, R24, -UR16 ;  /* 0x8000001018187e21 */ /* 0x000fe20008010000 */
[----:B------:R-:W-:Y:S01]  /*6450*/  ISETP.GE.AND.EX P2, PT, R79, c[0x0][0x1e4], PT, P2 ;  /* 0x000079004f007a0c */ /* 0x000fe20003f46320 */
[----:B------:R-:W-:Y:S01]  /*6460*/  FADD.FTZ R25, R3, -UR16 ;  /* 0x8000001003197e21 */ /* 0x000fe20008010000 */
[--C-:B------:R-:W-:Y:S01]  /*6470*/  PRMT R3, RZ, 0x5410, R54.reuse ;  /* 0x00005410ff037816 */ /* 0x100fe20000000036 */
[----:B------:R-:W-:Y:S01]  /*6480*/  FMUL.FTZ R35, R24, UR5 ;  /* 0x0000000518237c20 */ /* 0x000fe20008410000 */
[----:B------:R-:W-:Y:S01]  /*6490*/  ISETP.GT.U32.OR P0, PT, R0, 0x27f, P0 ;  /* 0x0000027f0000780c */ /* 0x000fe20000704470 */
[----:B------:R-:W-:Y:S01]  /*64a0*/  FMUL.FTZ R34, R25, UR5 ;  /* 0x0000000519227c20 */ /* 0x000fe20008410000 */
[----:B------:R-:W-:Y:S01]  /*64b0*/  PRMT R54, RZ, 0x7610, R54 ;  /* 0x00007610ff367816 */ /* 0x000fe20000000036 */
[----:B------:R-:W-:Y:S09]  /*64c0*/  @!P4 BRA `(.L_x_142) ;  /* 0x000001200000c947 */ /* 0x000ff20003800000 */
[----:B------:R-:W-:Y:S02]  /*64d0*/  FFMA.FTZ R25, R34, R21, R23 ;  /* 0x0000001522197223 */ /* 0x000fe40000010017 */
[----:B------:R-:W-:-:S02]  /*64e0*/  FFMA.FTZ R24, R35, R20, R22 ;  /* 0x0000001423187223 */ /* 0x000fc40000010016 */
[----:B-1----:R-:W-:Y:S02]  /*64f0*/  FMUL.FTZ R29, R25, -1.4426950216293334961 ;  /* 0xbfb8aa3b191d7820 */ /* 0x002fe40000410000 */
[----:B------:R-:W-:-:S04]  /*6500*/  FMUL.FTZ R26, R24, -1.4426950216293334961 ;  /* 0xbfb8aa3b181a7820 */ /* 0x000fc80000410000 */
[----:B------:R-:W1:Y:S08]  /*6510*/  MUFU.EX2 R29, R29 ;  /* 0x0000001d001d7308 */ /* 0x000e700000000800 */
[----:B------:R-:W3:Y:S01]  /*6520*/  MUFU.EX2 R26, R26 ;  /* 0x0000001a001a7308 */ /* 0x000ee20000000800 */
[----:B-1----:R-:W-:-:S07]  /*6530*/  FADD.FTZ R31, R29, 1 ;  /* 0x3f8000001d1f7421 */ /* 0x002fce0000010000 */
[----:B------:R-:W1:Y:S01]  /*6540*/  MUFU.RCP R31, R31 ;  /* 0x0000001f001f7308 */ /* 0x000e620000001000 */
[----:B---3--:R-:W-:-:S07]  /*6550*/  FADD.FTZ R27, R26, 1 ;  /* 0x3f8000001a1b7421 */ /* 0x008fce0000010000 */
[----:B------:R-:W3:Y:S01]  /*6560*/  MUFU.RCP R30, R27 ;  /* 0x0000001b001e7308 */ /* 0x000ee20000001000 */
[----:B-1----:R-:W-:Y:S02]  /*6570*/  FADD.FTZ R32, -R31, 1 ;  /* 0x3f8000001f207421 */ /* 0x002fe40000010100 */
[----:B------:R-:W-:Y:S02]  /*6580*/  FMUL.FTZ R54, R54, R31 ;  /* 0x0000001f36367220 */ /* 0x000fe40000410000 */
[----:B------:R-:W-:Y:S02]  /*6590*/  FFMA.FTZ R25, R25, R32, 1 ;  /* 0x3f80000019197423 */ /* 0x000fe40000010020 */
[----:B---3--:R-:W-:Y:S02]  /*65a0*/  FADD.FTZ R33, -R30, 1 ;  /* 0x3f8000001e217421 */ /* 0x008fe40000010100 */
[----:B------:R-:W-:Y:S02]  /*65b0*/  FMUL.FTZ R3, R3, R30 ;  /* 0x0000001e03037220 */ /* 0x000fe40000410000 */
[----:B------:R-:W-:-:S02]  /*65c0*/  FFMA.FTZ R24, R24, R33, 1 ;  /* 0x3f80000018187423 */ /* 0x000fc40000010021 */
[----:B------:R-:W-:Y:S02]  /*65d0*/  FMUL.FTZ R54, R54, R25 ;  /* 0x0000001936367220 */ /* 0x000fe40000410000 */
[----:B------:R-:W-:Y:S02]  /*65e0*/  FMUL.FTZ R3, R3, R24 ;  /* 0x0000001803037220 */ /* 0x000fe40000410000 */
.L_x_142:
        /* <DEDUP_REMOVED lines=10> */
[C---:B-1----:R-:W-:Y:S02]  /*6690*/  IMAD R27, R75.reuse, c[0x0][0x1dc], R78 ;  /* 0x000077004b1b7a24 */ /* 0x042fe400078e024e */
[----:B------:R-:W-:-:S04]  /*66a0*/  IMAD.WIDE.U32 R24, R75, c[0x0][0x1d8], R24 ;  /* 0x000076004b187a25 */ /* 0x000fc800078e0018 */
[----:B------:R-:W-:Y:S01]  /*66b0*/  FMUL.FTZ R3, R54, UR5 ;  /* 0x0000000536037c20 */ /* 0x000fe20008410000 */
[----:B------:R-:W-:Y:S02]  /*66c0*/  IADD3 R27, R25, R27, RZ ;  /* 0x0000001b191b7210 */ /* 0x000fe40007ffe0ff */
[C---:B------:R-:W-:Y:S02]  /*66d0*/  LEA R26, P0, R24.reuse, c[0x0][0x160], 0x1 ;  /* 0x00005800181a7a11 */ /* 0x040fe400078008ff */
[----:B------:R-:W-:Y:S02]  /*66e0*/  F2FP.BF16.PACK_AB R3, R3, R30 ;  /* 0x0000001e0303723e */ /* 0x000fe400000010ff */
[----:B------:R-:W-:-:S05]  /*66f0*/  LEA.HI.X R27, R24, c[0x0][0x164], R27, 0x1, P0 ;  /* 0x00005900181b7a11 */ /* 0x000fca00000f0c1b */
[----:B------:R1:W-:Y:S04]  /*6700*/  STG.E [R26.64], R3 ;  /* 0x000000031a007986 */ /* 0x0003e8000c10190e */
.L_x_144:
[----:B------:R-:W-:Y:S05]  /*6710*/  BSYNC B0 ;  /* 0x0000000000007941 */ /* 0x000fea0003800000 */
.L_x_143:
[--C-:B-1----:R-:W-:Y:S02]  /*6720*/  PRMT R3, RZ, 0x5410, R38.reuse ;  /* 0x00005410ff037816 */ /* 0x102fe40000000026 */
[----:B------:R-:W-:Y:S02]  /*6730*/  PRMT R38, RZ, 0x7610, R38 ;  /* 0x00007610ff267816 */ /* 0x000fe40000000026 */
[----:B------:R-:W-:Y:S01]  /*6740*/  ISETP.GE.U32.AND P0, PT, R72, c[0x0][0x1e0], PT ;  /* 0x0000780048007a0c */ /* 0x000fe20003f06070 */
[----:B------:R-:W-:Y:S01]  /*6750*/  FADD.FTZ R25, R3, -UR16 ;  /* 0x8000001003197e21 */ /* 0x000fe20008010000 */
[----:B------:R-:W-:Y:S01]  /*6760*/  ISETP.GE.AND.EX P3, PT, R80, c[0x0][0x1e4], PT, P3 ;  /* 0x0000790050007a0c */ /* 0x000fe20003f66330 */
[----:B------:R-:W-:Y:S01]  /*6770*/  FADD.FTZ R38, R38, -UR16 ;  /* 0x8000001026267e21 */ /* 0x000fe20008010000 */
[----:B------:R-:W-:Y:S01]  /*6780*/  ISETP.GT.U32.OR P2, PT, R0, 0x27f, P2 ;  /* 0x0000027f0000780c */ /* 0x000fe20001744470 */
[----:B0-----:R-:W-:Y:S01]  /*6790*/  FMUL.FTZ R37, R25, UR5 ;  /* 0x0000000519257c20 */ /* 0x001fe20008410000 */
[--C-:B------:R-:W-:Y:S01]  /*67a0*/  PRMT R3, RZ, 0x5410, R53.reuse ;  /* 0x00005410ff037816 */ /* 0x100fe20000000035 */
[----:B------:R-:W-:Y:S01]  /*67b0*/  FMUL.FTZ R38, R38, UR5 ;  /* 0x0000000526267c20 */ /* 0x000fe20008410000 */
        /* <DEDUP_REMOVED lines=20> */
.L_x_145:
        /* <DEDUP_REMOVED lines=18> */
.L_x_147:
[----:B------:R-:W-:Y:S05]  /*6a20*/  BSYNC B0 ;  /* 0x0000000000007941 */ /* 0x000fea0003800000 */
.L_x_146:
[--C-:B0-----:R-:W-:Y:S02]  /*6a30*/  PRMT R3, RZ, 0x5410, R4.reuse ;  /* 0x00005410ff037816 */ /* 0x101fe40000000004 */
[----:B------:R-:W-:Y:S02]  /*6a40*/  PRMT R4, RZ, 0x7610, R4 ;  /* 0x00007610ff047816 */ /* 0x000fe40000000004 */
[----:B------:R-:W-:Y:S01]  /*6a50*/  ISETP.GE.U32.AND P2, PT, R71, c[0x0][0x1e0], PT ;  /* 0x0000780047007a0c */ /* 0x000fe20003f46070 */
[----:B------:R-:W-:Y:S01]  /*6a60*/  FADD.FTZ R24, R3, -UR16 ;  /* 0x8000001003187e21 */ /* 0x000fe20008010000 */
[--C-:B------:R-:W-:Y:S01]  /*6a70*/  PRMT R3, RZ, 0x5410, R52.reuse ;  /* 0x00005410ff037816 */ /* 0x100fe20000000034 */
[----:B------:R-:W-:Y:S01]  /*6a80*/  FADD.FTZ R4, R4, -UR16 ;  /* 0x8000001004047e21 */ /* 0x000fe20008010000 */
[----:B------:R-:W-:Y:S01]  /*6a90*/  ISETP.GE.AND.EX P0, PT, R82, c[0x0][0x1e4], PT, P0 ;  /* 0x0000790052007a0c */ /* 0x000fe20003f06300 */
[----:B------:R-:W-:Y:S01]  /*6aa0*/  FMUL.FTZ R35, R24, UR5 ;  /* 0x0000000518237c20 */ /* 0x000fe20008410000 */
[----:B------:R-:W-:Y:S01]  /*6ab0*/  ISETP.GT.U32.OR P3, PT, R0, 0x27f, P3 ;  /* 0x0000027f0000780c */ /* 0x000fe20001f64470 */
[----:B------:R-:W-:Y:S01]  /*6ac0*/  FMUL.FTZ R30, R4, UR5 ;  /* 0x00000005041e7c20 */ /* 0x000fe20008410000 */
        /* <DEDUP_REMOVED lines=20> */
.L_x_148:
[----:B------:R-:W-:Y:S01]  /*6c10*/  BSSY B0, `(.L_x_149) ;  /* 0x0000012000007945 */ /* 0x000fe20003800000 */
[----:B------:R-:W-:Y:S05]  /*6c20*/  @P3 BRA `(.L_x_150) ;  /* 0x0000010000003947 */ /* 0x000fea0003800000 */
[--C-:B--2---:R-:W-:Y:S01]  /*6c30*/  FFMA.FTZ R4, R35, UR4, R28.reuse ;  /* 0x0000000423047c23 */ /* 0x104fe2000801001c */
[----:B------:R-:W-:Y:S01]  /*6c40*/  MOV R25, R19 ;  /* 0x0000001300197202 */ /* 0x000fe20000000f00 */
[----:B------:R-:W-:Y:S02]  /*6c50*/  FFMA.FTZ R24, R30, UR4, R28 ;  /* 0x000000041e187c23 */ /* 0x000fe4000801001c */
[----:B------:R-:W-:Y:S02]  /*6c60*/  FFMA.FTZ R4, R3, R20, -R4 ;  /* 0x0000001403047223 */ /* 0x000fe40000010804 */
        /* <DEDUP_REMOVED lines=12> */
.L_x_150:
[----:B------:R-:W-:Y:S05]  /*6d30*/  BSYNC B0 ;  /* 0x0000000000007941 */ /* 0x000fea0003800000 */
.L_x_149:
[--C-:B0-----:R-:W-:Y:S02]  /*6d40*/  PRMT R3, RZ, 0x5410, R5.reuse ;  /* 0x00005410ff037816 */ /* 0x101fe40000000005 */
[----:B------:R-:W-:Y:S02]  /*6d50*/  PRMT R5, RZ, 0x7610, R5 ;  /* 0x00007610ff057816 */ /* 0x000fe40000000005 */
[----:B------:R-:W-:Y:S01]  /*6d60*/  ISETP.GE.U32.AND P3, PT, R70, c[0x0][0x1e0], PT ;  /* 0x0000780046007a0c */ /* 0x000fe20003f66070 */
[----:B------:R-:W-:Y:S01]  /*6d70*/  FADD.FTZ R24, R3, -UR16 ;  /* 0x8000001003187e21 */ /* 0x000fe20008010000 */
[----:B------:R-:W-:Y:S01]  /*6d80*/  ISETP.GE.AND.EX P2, PT, R87, c[0x0][0x1e4], PT, P2 ;  /* 0x0000790057007a0c */ /* 0x000fe20003f46320 */
[----:B------:R-:W-:Y:S01]  /*6d90*/  FADD.FTZ R5, R5, -UR16 ;  /* 0x8000001005057e21 */ /* 0x000fe20008010000 */
[----:B------:R-:W-:Y:S01]  /*6da0*/  ISETP.GT.U32.OR P0, PT, R0, 0x27f, P0 ;  /* 0x0000027f0000780c */ /* 0x000fe20000704470 */
[----:B------:R-:W-:Y:S01]  /*6db0*/  FMUL.FTZ R33, R24, UR5 ;  /* 0x0000000518217c20 */ /* 0x000fe20008410000 */
        /* <DEDUP_REMOVED lines=22> */
.L_x_151:
        /* <DEDUP_REMOVED lines=18> */
.L_x_153:
[----:B------:R-:W-:Y:S05]  /*7040*/  BSYNC B0 ;  /* 0x0000000000007941 */ /* 0x000fea0003800000 */
.L_x_152:
        /* <DEDUP_REMOVED lines=30> */
.L_x_154:
        /* <DEDUP_REMOVED lines=8> */
[----:B------:R-:W-:-:S04]  /*72b0*/  IMAD R6, R87, c[0x0][0x1d8], RZ ;  /* 0x0000760057067a24 */ /* 0x000fc800078e02ff */
[C---:B------:R-:W-:Y:S02]  /*72c0*/  IMAD R25, R71.reuse, c[0x0][0x1dc], R6 ;  /* 0x0000770047197a24 */ /* 0x040fe400078e0206 */
[----:B------:R-:W-:-:S04]  /*72d0*/  IMAD.WIDE.U32 R4, R71, c[0x0][0x1d8], R4 ;  /* 0x0000760047047a25 */ /* 0x000fc800078e0004 */
[----:B------:R-:W-:Y:S01]  /*72e0*/  FMUL.FTZ R6, R3, UR5 ;  /* 0x0000000503067c20 */ /* 0x000fe20008410000 */
[----:B------:R-:W-:Y:S01]  /*72f0*/  IADD3 R25, R5, R25, RZ ;  /* 0x0000001905197210 */ /* 0x000fe20007ffe0ff */
[----:B------:R-:W-:Y:S01]  /*7300*/  FMUL.FTZ R3, R50, UR5 ;  /* 0x0000000532037c20 */ /* 0x000fe20008410000 */
[----:B------:R-:W-:-:S04]  /*7310*/  LEA R24, P2, R4, c[0x0][0x160], 0x1 ;  /* 0x0000580004187a11 */ /* 0x000fc800078408ff */
[----:B------:R-:W-:Y:S02]  /*7320*/  LEA.HI.X R25, R4, c[0x0][0x164], R25, 0x1, P2 ;  /* 0x0000590004197a11 */ /* 0x000fe400010f0c19 */
[----:B------:R-:W-:-:S05]  /*7330*/  F2FP.BF16.PACK_AB R3, R3, R6 ;  /* 0x000000060303723e */ /* 0x000fca00000010ff */
[----:B------:R0:W-:Y:S02]  /*7340*/  STG.E [R24.64], R3 ;  /* 0x0000000318007986 */ /* 0x0001e4000c10190e */
.L_x_156:
[----:B------:R-:W-:Y:S05]  /*7350*/  BSYNC B0 ;  /* 0x0000000000007941 */ /* 0x000fea0003800000 */
.L_x_155:
        /* <DEDUP_REMOVED lines=30> */
.L_x_157:
        /* <DEDUP_REMOVED lines=18> */
.L_x_159:
[----:B------:R-:W-:Y:S05]  /*7660*/  BSYNC B0 ;  /* 0x0000000000007941 */ /* 0x000fea0003800000 */
.L_x_158:
        /* <DEDUP_REMOVED lines=30> */
.L_x_160:
        /* <DEDUP_REMOVED lines=18> */
.L_x_162:
[----:B------:R-:W-:Y:S05]  /*7970*/  BSYNC B0 ;  /* 0x0000000000007941 */ /* 0x000fea0003800000 */
.L_x_161:
        /* <DEDUP_REMOVED lines=30> */
.L_x_163:
        /* <DEDUP_REMOVED lines=18> */
.L_x_165:
[----:B------:R-:W-:Y:S05]  /*7c80*/  BSYNC B0 ;  /* 0x0000000000007941 */ /* 0x000fea0003800000 */
.L_x_164:
        /* <DEDUP_REMOVED lines=30> */
.L_x_166:
        /* <DEDUP_REMOVED lines=18> */
.L_x_168:
[----:B------:R-:W-:Y:S05]  /*7f90*/  BSYNC B0 ;  /* 0x0000000000007941 */ /* 0x000fea0003800000 */
.L_x_167:
        /* <DEDUP_REMOVED lines=30> */
.L_x_169:
        /* <DEDUP_REMOVED lines=18> */
.L_x_171:
[----:B------:R-:W-:Y:S05]  /*82a0*/  BSYNC B0 ;  /* 0x0000000000007941 */ /* 0x000fea0003800000 */
.L_x_170:
[--C-:B0-----:R-:W-:Y:S02]  /*82b0*/  PRMT R3, RZ, 0x5410, R12.reuse ;  /* 0x00005410ff037816 */ /* 0x101fe4000000000c */
[----:B------:R-:W-:Y:S02]  /*82c0*/  PRMT R12, RZ, 0x7610, R12 ;  /* 0x00007610ff0c7816 */ /* 0x000fe4000000000c */
[----:B------:R-:W-:Y:S01]  /*82d0*/  ISETP.GE.U32.AND P0, PT, R63, c[0x0][0x1e0], PT ;  /* 0x000078003f007a0c */ /* 0x000fe20003f06070 */
[----:B------:R-:W-:Y:S01]  /*82e0*/  FADD.FTZ R4, R3, -UR16 ;  /* 0x8000001003047e21 */ /* 0x000fe20008010000 */
[--C-:B------:R-:W-:Y:S01]  /*82f0*/  PRMT R3, RZ, 0x5410, R44.reuse ;  /* 0x00005410ff037816 */ /* 0x100fe2000000002c */
[----:B------:R-:W-:Y:S01]  /*8300*/  FADD.FTZ R12, R12, -UR16 ;  /* 0x800000100c0c7e21 */ /* 0x000fe20008010000 */
[----:B------:R-:W-:Y:S01]  /*8310*/  ISETP.GT.U32.OR P2, PT, R0, 0x27f, P2 ;  /* 0x0000027f0000780c */ /* 0x000fe20001744470 */
[----:B------:R-:W-:Y:S01]  /*8320*/  FMUL.FTZ R27, R4, UR5 ;  /* 0x00000005041b7c20 */ /* 0x000fe20008410000 */
[----:B------:R-:W-:Y:S01]  /*8330*/  PRMT R44, RZ, 0x7610, R44 ;  /* 0x00007610ff2c7816 */ /* 0x000fe2000000002c */
[----:B------:R-:W-:Y:S01]  /*8340*/  FMUL.FTZ R24, R12, UR5 ;  /* 0x000000050c187c20 */ /* 0x000fe20008410000 */
[----:B------:R-:W-:Y:S08]  /*8350*/  @!P4 BRA `(.L_x_172) ;  /* 0x000001200000c947 */ /* 0x000ff00003800000 */
        /* <DEDUP_REMOVED lines=18> */
.L_x_172:
        /* <DEDUP_REMOVED lines=18> */
.L_x_174:
[----:B------:R-:W-:Y:S05]  /*85a0*/  BSYNC B0 ;  /* 0x0000000000007941 */ /* 0x000fea0003800000 */
.L_x_173:
[--C-:B0-----:R-:W-:Y:S02]  /*85b0*/  PRMT R3, RZ, 0x5410, R13.reuse ;  /* 0x00005410ff037816 */ /* 0x101fe4000000000d */
[----:B------:R-:W-:Y:S02]  /*85c0*/  PRMT R13, RZ, 0x7610, R13 ;  /* 0x00007610ff0d7816 */ /* 0x000fe4000000000d */
[----:B------:R-:W-:Y:S01]  /*85d0*/  ISETP.GE.U32.AND P2, PT, R62, c[0x0][0x1e0], PT ;  /* 0x000078003e007a0c */ /* 0x000fe20003f46070 */
[----:B------:R-:W-:Y:S01]  /*85e0*/  FADD.FTZ R5, R3, -UR16 ;  /* 0x8000001003057e21 */ /* 0x000fe20008010000 */
[----:B------:R-:W-:Y:S01]  /*85f0*/  ISETP.GE.AND.EX P3, PT, R84, c[0x0][0x1e4], PT, P3 ;  /* 0x0000790054007a0c */ /* 0x000fe20003f66330 */
[----:B------:R-:W-:Y:S01]  /*8600*/  FADD.FTZ R13, R13, -UR16 ;  /* 0x800000100d0d7e21 */ /* 0x000fe20008010000 */
[----:B------:R-:W-:Y:S01]  /*8610*/  ISETP.GE.AND.EX P0, PT, R83, c[0x0][0x1e4], PT, P0 ;  /* 0x0000790053007a0c */ /* 0x000fe20003f06300 */
[----:B------:R-:W-:Y:S01]  /*8620*/  FMUL.FTZ R25, R5, UR5 ;  /* 0x0000000505197c20 */ /* 0x000fe20008410000 */
[----:B------:R-:W-:Y:S01]  /*8630*/  ISETP.GE.AND.EX P2, PT, R81, c[0x0][0x1e4], PT, P2 ;  /* 0x0000790051007a0c */ /* 0x000fe20003f46320 */
[----:B------:R-:W-:Y:S01]  /*8640*/  FMUL.FTZ R24, R13, UR5 ;  /* 0x000000050d187c20 */ /* 0x000fe20008410000 */
[----:B------:R-:W-:-:S02]  /*8650*/  ISETP.GT.U32.OR P3, PT, R0, 0x27f, P3 ;  /* 0x0000027f0000780c */ /* 0x000fc40001f64470 */
[--C-:B------:R-:W-:Y:S02]  /*8660*/  PRMT R3, RZ, 0x5410, R43.reuse ;  /* 0x00005410ff037816 */ /* 0x100fe4000000002b */
[----:B------:R-:W-:Y:S01]  /*8670*/  PRMT R4, RZ, 0x7610, R43 ;  /* 0x00007610ff047816 */ /* 0x000fe2000000002b */
[----:B------:R-:W-:Y:S07]  /*8680*/  @!P4 BRA `(.L_x_175) ;  /* 0x000001200000c947 */ /* 0x000fee0003800000 */
        /* <DEDUP_REMOVED lines=18> */
.L_x_175:
        /* <DEDUP_REMOVED lines=18> */
.L_x_177:
[----:B------:R-:W-:Y:S05]  /*88d0*/  BSYNC B0 ;  /* 0x0000000000007941 */ /* 0x000fea0003800000 */
.L_x_176:
[--C-:B0-----:R-:W-:Y:S02]  /*88e0*/  PRMT R4, RZ, 0x5410, R14.reuse ;  /* 0x00005410ff047816 */ /* 0x101fe4000000000e */
[----:B------:R-:W-:Y:S02]  /*88f0*/  PRMT R14, RZ, 0x7610, R14 ;  /* 0x00007610ff0e7816 */ /* 0x000fe4000000000e */
[--C-:B------:R-:W-:Y:S01]  /*8900*/  PRMT R3, RZ, 0x5410, R42.reuse ;  /* 0x00005410ff037816 */ /* 0x100fe2000000002a */
[----:B------:R-:W-:Y:S01]  /*8910*/  FADD.FTZ R4, R4, -UR16 ;  /* 0x8000001004047e21 */ /* 0x000fe20008010000 */
[----:B------:R-:W-:Y:S01]  /*8920*/  ISETP.GT.U32.OR P0, PT, R0, 0x27f, P0 ;  /* 0x0000027f0000780c */ /* 0x000fe20000704470 */
[----:B------:R-:W-:Y:S01]  /*8930*/  FADD.FTZ R14, R14, -UR16 ;  /* 0x800000100e0e7e21 */ /* 0x000fe20008010000 */
[----:B------:R-:W-:Y:S01]  /*8940*/  ISETP.GT.U32.OR P2, PT, R0, 0x27f, P2 ;  /* 0x0000027f0000780c */ /* 0x000fe20001744470 */
        /* <DEDUP_REMOVED lines=23> */
.L_x_178:
        /* <DEDUP_REMOVED lines=18> */
.L_x_180:
[----:B------:R-:W-:Y:S05]  /*8be0*/  BSYNC B0 ;  /* 0x0000000000007941 */ /* 0x000fea0003800000 */
.L_x_179:
[----:B------:R-:W-:Y:S01]  /*8bf0*/  PRMT R15, RZ, 0x7610, R15 ;  /* 0x00007610ff0f7816 */ /* 0x000fe2000000000f */
[----:B------:R-:W-:Y:S01]  /*8c00*/  FADD.FTZ R24, R24, -UR16 ;  /* 0x8000001018187e21 */ /* 0x000fe20008010000 */
[--C-:B0-----:R-:W-:Y:S02]  /*8c10*/  PRMT R3, RZ, 0x5410, R41.reuse ;  /* 0x00005410ff037816 */ /* 0x101fe40000000029 */
        /* <DEDUP_REMOVED lines=23> */
.L_x_181:
[----:B------:R-:W-:Y:S01]  /*8d90*/  BSSY B0, `(.L_x_182) ;  /* 0x0000011000007945 */ /* 0x000fe20003800000 */
[----:B------:R-:W-:Y:S05]  /*8da0*/  @P2 BRA `(.L_x_183) ;  /* 0x000000f000002947 */ /* 0x000fea0003800000 */
[--C-:B--2---:R-:W-:Y:S01]  /*8db0*/  FFMA.FTZ R5, R13, UR4, R28.reuse ;  /* 0x000000040d057c23 */ /* 0x104fe2000801001c */
[----:B------:R-:W-:Y:S01]  /*8dc0*/  MOV R17, R19 ;  /* 0x0000001300117202 */ /* 0x000fe20000000f00 */
[----:B------:R-:W-:Y:S02]  /*8dd0*/  FFMA.FTZ R28, R12, UR4, R28 ;  /* 0x000000040c1c7c23 */ /* 0x000fe4000801001c */
        /* <DEDUP_REMOVED lines=12> */
.L_x_183:
[----:B------:R-:W-:Y:S05]  /*8ea0*/  BSYNC B0 ;  /* 0x0000000000007941 */ /* 0x000fea0003800000 */
.L_x_182:
[----:B--2---:R-:W-:Y:S01]  /*8eb0*/  ULDC UR4, c[0x0][0x10] ;  /* 0x0000040000047ab9 */ /* 0x004fe20000000800 */
[----:B------:R-:W-:Y:S01]  /*8ec0*/  IADD3 R59, R59, 0x1, RZ ;  /* 0x000000013b3b7810 */ /* 0x000fe20007ffe0ff */
[----:B------:R-:W-:-:S04]  /*8ed0*/  UIADD3 UR7, UR7, UR4, URZ ;  /* 0x0000000407077290 */ /* 0x000fc8000fffe03f */
[----:B------:R-:W-:-:S06]  /*8ee0*/  UISETP.GE.AND UP0, UPT, UR7, UR6, UPT ;  /* 0x000000060700728c */ /* 0x000fcc000bf06270 */
[----:B------:R-:W-:-:S13]  /*8ef0*/  PLOP3.LUT P0, PT, PT, PT, UP0, 0x80, 0x0 ;  /* 0x000000000000781c */ /* 0x000fda0003f0f008 */
[----:B------:R-:W-:Y:S01]  /*8f00*/  @P0 CALL.REL.NOINC `(.L_x_101) ;  /* 0x0000001000000944 */ /* 0x000fe20003c00000 */
[----:B------:R-:W-:Y:S05]  /*8f10*/  BRA `(.L_x_184) ;  /* 0xffff745000007947 */ /* 0x000fea000383ffff */
.L_x_101:
[----:B-1----:R-:W-:Y:S01]  /*8f20*/  ISETP.NE.AND P1, PT, R0, RZ, PT ;  /* 0x000000ff0000720c */ /* 0x002fe20003f25270 */
[----:B------:R-:W-:Y:S01]  /*8f30*/  HFMA2.MMA R25, -RZ, RZ, 0, 2.384185791015625e-07 ;  /* 0x00000004ff197435 */ /* 0x000fe200000001ff */
[----:B------:R-:W-:Y:S01]  /*8f40*/  MOV R6, c[0x0][0xc] ;  /* 0x0000030000067a02 */ /* 0x000fe20000000f00 */
[----:B------:R-:W-:Y:S01]  /*8f50*/  BSSY B0, `(.L_x_185) ;  /* 0x000000f000007945 */ /* 0x000fe20003800000 */
[----:B0-----:R-:W-:Y:S02]  /*8f60*/  MOV R4, c[0x0][0x10] ;  /* 0x0000040000047a02 */ /* 0x001fe40000000f00 */
[----:B------:R-:W-:Y:S02]  /*8f70*/  ISETP.NE.AND P0, PT, R6, 0x1, PT ;  /* 0x000000010600780c */ /* 0x000fe40003f05270 */
[----:B------:R-:W-:-:S04]  /*8f80*/  SHF.L.U32 R2, R4, 0x1, RZ ;  /* 0x0000000104027819 */ /* 0x000fc800000006ff */
[----:B------:R-:W-:-:S05]  /*8f90*/  SEL R2, R2, RZ, P0 ;  /* 0x000000ff02027207 */ /* 0x000fca0000000000 */
[----:B------:R-:W-:Y:S01]  /*8fa0*/  IMAD.WIDE.U32 R2, R2, R25, c[0x0][0x1a8] ;  /* 0x00006a0002027625 */ /* 0x000fe200078e0019 */
[----:B------:R-:W-:Y:S05]  /*8fb0*/  @P1 BRA `(.L_x_186) ;  /* 0x0000008000001947 */ /* 0x000fea0003800000 */
[----:B------:R-:W-:Y:S06]  /*8fc0*/  MEMBAR.ALL.GPU ;  /* 0x0000000000007992 */ /* 0x000fec000000a000 */
[----:B------:R-:W0:Y:S01]  /*8fd0*/  S2R R7, SR_LANEID ;  /* 0x0000000000077919 */ /* 0x000e220000000000 */
[----:B------:R-:W-:Y:S01]  /*8fe0*/  VOTEU.ANY UR4, UPT, PT ;  /* 0x0000000000047886 */ /* 0x000fe200038e0100 */
[----:B------:R-:W-:-:S00]  /*8ff0*/  ERRBAR ;  /* 0x00000000000079ab */ /* 0x000fc00000000000 */
[----:B------:R-:W-:Y:S01]  /*9000*/  UFLO.U32 UR5, UR4 ;  /* 0x00000004000572bd */ /* 0x000fe200080e0000 */
[----:B------:R-:W1:Y:S05]  /*9010*/  POPC R5, UR4 ;  /* 0x0000000400057d09 */ /* 0x000e6a0008000000 */
[----:B0-----:R-:W-:-:S13]  /*9020*/  ISETP.EQ.U32.AND P0, PT, R7, UR5, PT ;  /* 0x0000000507007c0c */ /* 0x001fda000bf02070 */
[----:B-1----:R0:W-:Y:S02]  /*9030*/  @P0 RED.E.ADD.S32.STRONG.GPU [R2.64], R5 ;  /* 0x000000050200098e */ /* 0x0021e4000c10e38e */
.L_x_186:
[----:B------:R-:W-:Y:S05]  /*9040*/  BSYNC B0 ;  /* 0x0000000000007941 */ /* 0x000fea0003800000 */
.L_x_185:
[----:B------:R-:W1:Y:S01]  /*9050*/  S2UR UR4, SR_CTAID.X ;  /* 0x00000000000479c3 */ /* 0x000e620000002500 */
[----:B0-----:R-:W-:Y:S02]  /*9060*/  IADD3 R5, R6, -0x1, RZ ;  /* 0xffffffff06057810 */ /* 0x001fe40007ffe0ff */
[----:B------:R-:W-:-:S05]  /*9070*/  IADD3 R4, R4, -0x1, RZ ;  /* 0xffffffff04047810 */ /* 0x000fca0007ffe0ff */
[----:B------:R-:W0:Y:S01]  /*9080*/  S2UR UR5, SR_CTAID.Y ;  /* 0x00000000000579c3 */ /* 0x000e220000002600 */
[----:B-1----:R-:W-:-:S04]  /*9090*/  ISETP.NE.AND P0, PT, R5, UR4, PT ;  /* 0x0000000405007c0c */ /* 0x002fc8000bf05270 */
[----:B0-----:R-:W-:-:S13]  /*90a0*/  ISETP.NE.OR P0, PT, R4, UR5, P0 ;  /* 0x0000000504007c0c */ /* 0x001fda0008705670 */
[----:B------:R-:W-:Y:S05]  /*90b0*/  @P0 EXIT ;  /* 0x000000000000094d */ /* 0x000fea0003800000 */
[----:B------:R-:W-:Y:S05]  /*90c0*/  @P1 BRA `(.L_x_187) ;  /* 0x0000008000001947 */ /* 0x000fea0003800000 */
[----:B------:R-:W-:-:S05]  /*90d0*/  IMAD R4, R6, c[0x0][0x10], RZ ;  /* 0x0000040006047a24 */ /* 0x000fca00078e02ff */
[----:B------:R-:W-:-:S13]  /*90e0*/  ISETP.NE.AND P0, PT, R4, -0x1, PT ;  /* 0xffffffff0400780c */ /* 0x000fda0003f05270 */
[----:B------:R-:W-:Y:S05]  /*90f0*/  @!P0 BRA `(.L_x_187) ;  /* 0x0000005000008947 */ /* 0x000fea0003800000 */
.L_x_188:
[----:B------:R-:W2:Y:S01]  /*9100*/  LDG.E.STRONG.GPU R5, [R2.64] ;  /* 0x0000000e02057981 */ /* 0x000ea2000c1ef900 */
[----:B------:R-:W-:Y:S01]  /*9110*/  YIELD ;  /* 0x0000000000007946 */ /* 0x000fe20003800000 */
[----:B--2---:R-:W-:Y:S01]  /*9120*/  ISETP.NE.AND P0, PT, R5, R4, PT ;  /* 0x000000040500720c */ /* 0x004fe20003f05270 */
[----:B------:R-:W-:-:S12]  /*9130*/  CCTL.IVALL ;  /* 0x00000000ff00798f */ /* 0x000fd80002000000 */
[----:B------:R-:W-:Y:S05]  /*9140*/  @P0 BRA `(.L_x_188) ;  /* 0xffffffb000000947 */ /* 0x000fea000383ffff */
.L_x_187:
        /* <DEDUP_REMOVED lines=25> */
.L_x_189:
        /* <DEDUP_REMOVED lines=23> */
.L_x_190:
        /* <DEDUP_REMOVED lines=11> */
.L_x_5152:


//--------------------- .text._Z35group_norm_nhwc_bwd_one_pass_kernelI11Bf16IOFp32WLi512ELi80ELi640EEv26Group_norm_nhwc_bwd_params --------------------------
	.section	.text._Z35group_norm_nhwc_bwd_one_pass_kernelI11Bf16IOFp32WLi512ELi80ELi640EEv26Group_norm_nhwc_bwd_params,"ax",@progbits
	.sectioninfo	@"SHI_REGISTERS=96"
	.align	128
        .global         _Z35group_norm_nhwc_bwd_one_pass_kernelI11Bf16IOFp32WLi512ELi80ELi640EEv26Group_norm_nhwc_bwd_params
        .type           _Z35group_norm_nhwc_bwd_one_pass_kernelI11Bf16IOFp32WLi512ELi80ELi640EEv26Group_norm_nhwc_bwd_params,@function
        .size           _Z35group_norm_nhwc_bwd_one_pass_kernelI11Bf16IOFp32WLi512ELi80ELi640EEv26Group_norm_nhwc_bwd_params,(.L_x_5153 - _Z35group_norm_nhwc_bwd_one_pass_kernelI11Bf16IOFp32WLi512ELi80ELi640EEv26Group_norm_nhwc_bwd_params)
        .other          _Z35group_norm_nhwc_bwd_one_pass_kernelI11Bf16IOFp32WLi512ELi80ELi640EEv26Group_norm_nhwc_bwd_params,@"STO_CUDA_ENTRY STV_DEFAULT"
_Z35group_norm_nhwc_bwd_one_pass_kernelI11Bf16IOFp32WLi512ELi80ELi640EEv26Group_norm_nhwc_bwd_params:
.text._Z35group_norm_nhwc_bwd_one_pass_kernelI11Bf16IOFp32WLi512ELi80ELi640EEv26Group_norm_nhwc_bwd_params:
[----:B------:R-:W-:Y:S02]  /*0000*/  MOV R1, c[0x0][0x28] ;  /* 0x00000a0000017a02 */ /* 0x000fe40000000f00 */
[----:B------:R-:W0:Y:S01]  /*0010*/  S2UR UR9, SR_CTAID.Y ;  /* 0x00000000000979c3 */ /* 0x000e220000002600 */
[----:B------:R-:W-:Y:S01]  /*0020*/  ULDC UR8, c[0x0][0x1f0] ;  /* 0x00007c0000087ab9 */ /* 0x000fe20000000800 */
[----:B------:R-:W1:Y:S01]  /*0030*/  S2R R0, SR_TID.X ;  /* 0x0000000000007919 */ /* 0x000e620000002100 */
[----:B------:R-:W-:Y:S01]  /*0040*/  ULDC UR4, c[0x0][0x1c0] ;  /* 0x0000700000047ab9 */ /* 0x000fe20000000800 */
[----:B------:R-:W-:Y:S01]  /*0050*/  IADD3 R1, R1, -0x8, RZ ;  /* 0xfffffff801017810 */ /* 0x000fe20007ffe0ff */
[----:B------:R-:W-:Y:S02]  /*0060*/  UIMAD UR8, UR8, UR4, URZ ;  /* 0x00000004080872a4 */ /* 0x000fe4000f8e023f */
[----:B------:R-:W-:Y:S02]  /*0070*/  ULDC.64 UR18, c[0x0][0x118] ;  /* 0x0000460000127ab9 */ /* 0x000fe40000000a00 */
[----:B0-----:R-:W-:-:S06]  /*0080*/  UISETP.GE.AND UP0, UPT, UR9, UR8, UPT ;  /* 0x000000080900728c */ /* 0x001fcc000bf06270 */
[----:B------:R-:W-:-:S13]  /*0090*/  PLOP3.LUT P0, PT, PT, PT, UP0, 0x80, 0x0 ;  /* 0x000000000000781c */ /* 0x000fda0003f0f008 */
[----:B------:R-:W-:Y:S05]  /*00a0*/  @P0 BRA `(.L_x_191) ;  /* 0x00010c1000000947 */ /* 0x000fea0003800000 */
[----:B-1----:R-:W0:Y:S01]  /*00b0*/  S2UR UR20, SR_CTAID.X ;  /* 0x00000000001479c3 */ /* 0x002e220000002500 */
[----:B------:R-:W-:Y:S01]  /*00c0*/  IMAD.WIDE.U32 R2, R0, -0x33333333, RZ ;  /* 0xcccccccd00027825 */ /* 0x000fe200078e00ff */
[----:B------:R-:W-:Y:S02]  /*00d0*/  UMOV UR13, 0x3 ;  /* 0x00000003000d7882 */ /* 0x000fe40000000000 */
[----:B------:R-:W-:Y:S02]  /*00e0*/  ULDC.64 UR6, c[0x0][0x1d8] ;  /* 0x0000760000067ab9 */ /* 0x000fe40000000a00 */
[----:B------:R-:W-:Y:S01]  /*00f0*/  SHF.R.U32.HI R5, RZ, 0x5, R3 ;  /* 0x00000005ff057819 */ /* 0x000fe20000011603 */
[----:B------:R-:W-:Y:S01]  /*0100*/  UIMAD.WIDE.U32 UR4, UR13, UR6, URZ ;  /* 0x000000060d0472a5 */ /* 0x000fe2000f8e003f */
[--C-:B------:R-:W-:Y:S01]  /*0110*/  SHF.R.S32.HI R3, RZ, 0x1f, R0.reuse ;  /* 0x0000001fff037819 */ /* 0x100fe20000011400 */
[----:B------:R-:W-:Y:S02]  /*0120*/  UIMAD UR13, UR13, UR7, URZ ;  /* 0x000000070d0d72a4 */ /* 0x000fe4000f8e023f */
[----:B------:R-:W-:Y:S01]  /*0130*/  ULEA.HI UR10, UP0, UR7, UR6, URZ, 0x1 ;  /* 0x00000006070a7291 */ /* 0x000fe2000f81083f */
[----:B------:R-:W-:Y:S01]  /*0140*/  LEA.HI R3, R3, R0, RZ, 0x5 ;  /* 0x0000000003037211 */ /* 0x000fe200078f28ff */
[----:B------:R-:W-:Y:S01]  /*0150*/  UIADD3 UR13, UR5, UR13, URZ ;  /* 0x0000000d050d7290 */ /* 0x000fe2000fffe03f */
[----:B------:R-:W-:Y:S01]  /*0160*/  IMAD R86, R5, -0x28, R0 ;  /* 0xffffffd805567824 */ /* 0x000fe200078e0200 */
[----:B------:R-:W-:Y:S01]  /*0170*/  UIADD3.X UR12, URZ, UR7, URZ, UP0, !UPT ;  /* 0x000000073f0c7290 */ /* 0x000fe200087fe43f */
[----:B------:R-:W-:Y:S01]  /*0180*/  SHF.R.S32.HI R3, RZ, 0x5, R3 ;  /* 0x00000005ff037819 */ /* 0x000fe20000011403 */
[----:B------:R-:W-:-:S02]  /*0190*/  ULEA.HI UR11, UP0, UR13, UR4, URZ, 0x1 ;  /* 0x000000040d0b7291 */ /* 0x000fc4000f81083f */
[----:B------:R-:W-:Y:S01]  /*01a0*/  USHF.R.S64 UR10, UR10, 0x1, UR12 ;  /* 0x000000010a0a7899 */ /* 0x000fe2000800100c */
[----:B------:R-:W-:Y:S01]  /*01b0*/  SHF.L.U32 R86, R86, 0x1, RZ ;  /* 0x0000000156567819 */ /* 0x000fe200000006ff */
[----:B------:R1:W-:Y:S01]  /*01c0*/  STL [R1], R3 ;  /* 0x0000000301007387 */ /* 0x0003e20000100800 */
[----:B------:R-:W-:Y:S01]  /*01d0*/  UIADD3.X UR13, URZ, UR13, URZ, UP0, !UPT ;  /* 0x0000000d3f0d7290 */ /* 0x000fe200087fe43f */
[----:B0-----:R-:W-:Y:S01]  /*01e0*/  MOV R2, UR20 ;  /* 0x0000001400027c02 */ /* 0x001fe20008000f00 */
[----:B------:R-:W-:Y:S02]  /*01f0*/  USHF.R.S32.HI UR12, URZ, 0x1, UR12 ;  /* 0x000000013f0c7899 */ /* 0x000fe4000801140c */
[----:B------:R-:W-:Y:S02]  /*0200*/  USHF.R.S64 UR11, UR11, 0x1, UR13 ;  /* 0x000000010b0b7899 */ /* 0x000fe4000800100d */
[----:B------:R-:W-:Y:S01]  /*0210*/  IMAD R2, R2, c[0x0][0x1fc], R5 ;  /* 0x00007f0002027a24 */ /* 0x000fe200078e0205 */
[----:B------:R-:W-:-:S02]  /*0220*/  USHF.R.S32.HI UR13, URZ, 0x1, UR13 ;  /* 0x000000013f0d7899 */ /* 0x000fc4000801140d */
[----:B------:R-:W-:Y:S02]  /*0230*/  ULDC.U8 UR21, c[0x0][0x1f4] ;  /* 0x00007d0000157ab9 */ /* 0x000fe40000000000 */
[C---:B-1----:R-:W-:Y:S01]  /*0240*/  IADD3 R3, R2.reuse, 0x20, RZ ;  /* 0x0000002002037810 */ /* 0x042fe20007ffe0ff */
[----:B------:R-:W-:Y:S01]  /*0250*/  USHF.L.U64.HI UR12, UR10, 0x2, UR12 ;  /* 0x000000020a0c7899 */ /* 0x000fe2000801020c */
[C---:B------:R-:W-:Y:S01]  /*0260*/  IADD3 R3, R2.reuse, 0x40, RZ ;  /* 0x0000004002037810 */ /* 0x040fe20007ffe0ff */
[----:B------:R-:W-:Y:S01]  /*0270*/  USHF.L.U64.HI UR13, UR11, 0x2, UR13 ;  /* 0x000000020b0d7899 */ /* 0x000fe2000801020d */
[C---:B------:R-:W-:Y:S01]  /*0280*/  IADD3 R3, R2.reuse, 0x70, RZ ;  /* 0x0000007002037810 */ /* 0x040fe20007ffe0ff */
[----:B------:R-:W-:Y:S01]  /*0290*/  UMOV UR4, URZ ;  /* 0x0000003f00047c82 */ /* 0x000fe20008000000 */
[----:B------:R-:W-:Y:S02]  /*02a0*/  ISETP.GE.U32.AND P1, PT, R2, c[0x0][0x1e0], PT ;  /* 0x0000780002007a0c */ /* 0x000fe40003f26070 */
[----:B------:R-:W-:-:S02]  /*02b0*/  SHF.R.S32.HI R4, RZ, 0x1f, R2 ;  /* 0x0000001fff047819 */ /* 0x000fc40000011402 */
[C---:B------:R-:W-:Y:S02]  /*02c0*/  IADD3 R5, R2.reuse, 0x30, RZ ;  /* 0x0000003002057810 */ /* 0x040fe40007ffe0ff */
[C---:B------:R-:W-:Y:S02]  /*02d0*/  IADD3 R3, R2.reuse, 0xa0, RZ ;  /* 0x000000a002037810 */ /* 0x040fe40007ffe0ff */
[C---:B------:R-:W-:Y:S02]  /*02e0*/  IADD3 R6, R2.reuse, 0x10, RZ ;  /* 0x0000001002067810 */ /* 0x040fe40007ffe0ff */
[C---:B------:R-:W-:Y:S02]  /*02f0*/  IADD3 R5, R2.reuse, 0x60, RZ ;  /* 0x0000006002057810 */ /* 0x040fe40007ffe0ff */
[C---:B------:R-:W-:Y:S02]  /*0300*/  IADD3 R3, R2.reuse, 0xd0, RZ ;  /* 0x000000d002037810 */ /* 0x040fe40007ffe0ff */
        /* <DEDUP_REMOVED lines=9> */
[----:B------:R-:W-:Y:S02]  /*03a0*/  ISETP.GE.AND.EX P1, PT, R4, c[0x0][0x1e4], PT, P1 ;  /* 0x0000790004007a0c */ /* 0x000fe40003f26310 */
        /* <DEDUP_REMOVED lines=15> */
.L_x_338:
[----:B------:R-:W-:Y:S01]  /*04a0*/  IABS R5, c[0x0][0x1f0] ;  /* 0x00007c0000057a13 */ /* 0x000fe20000000000 */
[----:B---3--:R-:W-:Y:S01]  /*04b0*/  UMOV UR6, URZ ;  /* 0x0000003f00067c82 */ /* 0x008fe20008000000 */
[----:B0-----:R-:W-:Y:S01]  /*04c0*/  IABS R6, UR9 ;  /* 0x0000000900067c13 */ /* 0x001fe20008000000 */
[----:B------:R-:W-:Y:S01]  /*04d0*/  UISETP.GE.AND UP1, UPT, UR9, URZ, UPT ;  /* 0x0000003f0900728c */ /* 0x000fe2000bf26270 */
[----:B------:R-:W0:Y:S01]  /*04e0*/  R2UR UR16, R5 ;  /* 0x00000000051073c2 */ /* 0x000e2200000e0000 */
[C---:B------:R-:W-:Y:S01]  /*04f0*/  IADD3 R7, R2.reuse, 0x10, RZ ;  /* 0x0000001002077810 */ /* 0x040fe20007ffe0ff */
[----:B------:R-:W-:Y:S01]  /*0500*/  HFMA2.MMA R53, -RZ, RZ, 0, 0 ;  /* 0x00000000ff357435 */ /* 0x000fe200000001ff */
[----:B------:R-:W-:-:S02]  /*0510*/  IADD3 R12, R2, 0x20, RZ ;  /* 0x00000020020c7810 */ /* 0x000fc40007ffe0ff */
[----:B------:R-:W-:Y:S02]  /*0520*/  ISETP.GE.U32.AND P0, PT, R7, c[0x0][0x1e0], PT ;  /* 0x0000780007007a0c */ /* 0x000fe40003f06070 */
[----:B------:R-:W-:Y:S01]  /*0530*/  SHF.R.S32.HI R8, RZ, 0x1f, R7 ;  /* 0x0000001fff087819 */ /* 0x000fe20000011407 */
[----:B------:R-:W1:Y:S01]  /*0540*/  R2UR UR14, R6 ;  /* 0x00000000060e73c2 */ /* 0x000e6200000e0000 */
[----:B------:R-:W-:Y:S02]  /*0550*/  IADD3 R17, R2, 0x30, RZ ;  /* 0x0000003002117810 */ /* 0x000fe40007ffe0ff */
[----:B------:R-:W-:Y:S02]  /*0560*/  ISETP.GE.AND.EX P0, PT, R8, c[0x0][0x1e4], PT, P0 ;  /* 0x0000790008007a0c */ /* 0x000fe40003f06300 */
[----:B------:R-:W-:Y:S02]  /*0570*/  IADD3 R16, R2, 0x40, RZ ;  /* 0x0000004002107810 */ /* 0x000fe40007ffe0ff */
[----:B------:R-:W-:-:S02]  /*0580*/  ISETP.GT.U32.OR P0, PT, R0, 0x27f, P0 ;  /* 0x0000027f0000780c */ /* 0x000fc40000704470 */
[----:B------:R-:W-:Y:S02]  /*0590*/  ISETP.GE.U32.AND P5, PT, R12, c[0x0][0x1e0], PT ;  /* 0x000078000c007a0c */ /* 0x000fe40003fa6070 */
[----:B------:R-:W-:Y:S02]  /*05a0*/  SHF.R.S32.HI R10, RZ, 0x1f, R12 ;  /* 0x0000001fff0a7819 */ /* 0x000fe4000001140c */
[----:B------:R-:W-:Y:S02]  /*05b0*/  ISETP.GE.U32.AND P4, PT, R17, c[0x0][0x1e0], PT ;  /* 0x0000780011007a0c */ /* 0x000fe40003f86070 */
[----:B------:R-:W-:Y:S01]  /*05c0*/  ISETP.GE.U32.AND P3, PT, R16, c[0x0][0x1e0], PT ;  /* 0x0000780010007a0c */ /* 0x000fe20003f66070 */
[----:B0-----:R-:W0:Y:S01]  /*05d0*/  I2F.RP R3, UR16 ;  /* 0x0000001000037d06 */ /* 0x001e220008209400 */
[----:B------:R-:W-:Y:S02]  /*05e0*/  SHF.R.S32.HI R9, RZ, 0x1f, R16 ;  /* 0x0000001fff097819 */ /* 0x000fe40000011410 */
[----:B------:R-:W-:-:S02]  /*05f0*/  ISETP.GE.AND.EX P5, PT, R10, c[0x0][0x1e4], PT, P5 ;  /* 0x000079000a007a0c */ /* 0x000fc40003fa6350 */
[----:B------:R-:W-:Y:S02]  /*0600*/  ISETP.GE.AND.EX P3, PT, R9, c[0x0][0x1e4], PT, P3 ;  /* 0x0000790009007a0c */ /* 0x000fe40003f66330 */
[C---:B------:R-:W-:Y:S02]  /*0610*/  ISETP.GT.U32.OR P5, PT, R0.reuse, 0x27f, P5 ;  /* 0x0000027f0000780c */ /* 0x040fe40002fa4470 */
[----:B------:R-:W-:Y:S02]  /*0620*/  ISETP.GT.U32.OR P3, PT, R0, 0x27f, P3 ;  /* 0x0000027f0000780c */ /* 0x000fe40001f64470 */
[C---:B------:R-:W-:Y:S02]  /*0630*/  IADD3 R24, R2.reuse, 0x50, RZ ;  /* 0x0000005002187810 */ /* 0x040fe40007ffe0ff */
[----:B------:R-:W-:Y:S02]  /*0640*/  IADD3 R14, R2, 0x60, RZ ;  /* 0x00000060020e7810 */ /* 0x000fe40007ffe0ff */
[----:B------:R-:W-:Y:S01]  /*0650*/  SHF.R.S32.HI R26, RZ, 0x1f, R24 ;  /* 0x0000001fff1a7819 */ /* 0x000fe20000011418 */
[----:B0-----:R-:W0:Y:S01]  /*0660*/  MUFU.RCP R3, R3 ;  /* 0x0000000300037308 */ /* 0x001e220000001000 */
[----:B------:R-:W-:-:S05]  /*0670*/  SHF.R.S32.HI R25, RZ, 0x1f, R14 ;  /* 0x0000001fff197819 */ /* 0x000fca000001140e */
[----:B------:R-:W-:-:S04]  /*0680*/  @!P3 IMAD R9, R9, c[0x0][0x1d8], RZ ;  /* 0x000076000909ba24 */ /* 0x000fc800078e02ff */
[----:B------:R-:W-:Y:S01]  /*0690*/  @!P3 IMAD R23, R16, c[0x0][0x1dc], R9 ;  /* 0x000077001017ba24 */ /* 0x000fe200078e0209 */
[----:B0-----:R-:W-:Y:S02]  /*06a0*/  IADD3 R4, R3, 0xffffffe, RZ ;  /* 0x0ffffffe03047810 */ /* 0x001fe40007ffe0ff */
[----:B------:R-:W-:-:S04]  /*06b0*/  SHF.R.S32.HI R3, RZ, 0x1f, R86 ;  /* 0x0000001fff037819 */ /* 0x000fc80000011456 */
[----:B------:R-:W0:Y:S02]  /*06c0*/  F2I.FTZ.U32.TRUNC.NTZ R4, R4 ;  /* 0x0000000400047305 */ /* 0x000e24000021f000 */
[----:B0-----:R-:W0:Y:S02]  /*06d0*/  R2UR UR7, R4 ;  /* 0x00000000040773c2 */ /* 0x001e2400000e0000 */
[----:B0-----:R-:W-:-:S04]  /*06e0*/  UIADD3 UR5, URZ, -UR7, URZ ;  /* 0x800000073f057290 */ /* 0x001fc8000fffe03f */
[----:B------:R-:W-:-:S04]  /*06f0*/  UIMAD UR5, UR5, UR16, URZ ;  /* 0x00000010050572a4 */ /* 0x000fc8000f8e023f */
[----:B------:R-:W-:-:S04]  /*0700*/  UIMAD.WIDE.U32 UR6, UR7, UR5, UR6 ;  /* 0x00000005070672a5 */ /* 0x000fc8000f8e0006 */
[----:B-1----:R-:W-:-:S04]  /*0710*/  UIMAD.WIDE.U32 UR6, UR7, UR14, URZ ;  /* 0x0000000e070672a5 */ /* 0x002fc8000f8e003f */
[----:B------:R-:W-:-:S04]  /*0720*/  UIADD3 UR5, -UR7, URZ, URZ ;  /* 0x0000003f07057290 */ /* 0x000fc8000fffe13f */
[----:B------:R-:W-:-:S03]  /*0730*/  UIMAD UR5, UR16, UR5, UR14 ;  /* 0x00000005100572a4 */ /* 0x000fc6000f8e020e */
[----:B------:R-:W-:Y:S02]  /*0740*/  ULDC UR14, c[0x0][0x1f0] ;  /* 0x00007c00000e7ab9 */ /* 0x000fe40000000800 */
[----:B------:R-:W-:Y:S02]  /*0750*/  UISETP.GT.U32.AND UP0, UPT, UR16, UR5, UPT ;  /* 0x000000051000728c */ /* 0x000fe4000bf04070 */
[----:B------:R-:W-:-:S09]  /*0760*/  ULOP3.LUT UR15, UR9, UR14, URZ, 0x3c, !UPT ;  /* 0x0000000e090f7292 */ /* 0x000fd2000f8e3c3f */
[----:B------:R-:W-:Y:S02]  /*0770*/  @!UP0 UIADD3 UR5, UR5, -UR16, URZ ;  /* 0x8000001005058290 */ /* 0x000fe4000fffe03f */
[----:B------:R-:W-:Y:S02]  /*0780*/  @!UP0 UIADD3 UR7, UR7, 0x1, URZ ;  /* 0x0000000107078890 */ /* 0x000fe4000fffe03f */
[----:B------:R-:W-:Y:S02]  /*0790*/  UISETP.GE.U32.AND UP2, UPT, UR5, UR16, UPT ;  /* 0x000000100500728c */ /* 0x000fe4000bf46070 */
[----:B------:R-:W-:Y:S02]  /*07a0*/  UIADD3 UR6, UR5, -UR16, URZ ;  /* 0x8000001005067290 */ /* 0x000fe4000fffe03f */
[----:B------:R-:W-:Y:S02]  /*07b0*/  UISETP.GT.U32.AND UP3, UPT, UR16, UR5, UPT ;  /* 0x000000051000728c */ /* 0x000fe4000bf64070 */
[----:B------:R-:W-:-:S02]  /*07c0*/  UISETP.GE.AND UP0, UPT, UR15, URZ, UPT ;  /* 0x0000003f0f00728c */ /* 0x000fc4000bf06270 */
[----:B------:R-:W-:Y:S02]  /*07d0*/  USEL UR5, UR6, UR5, !UP3 ;  /* 0x0000000506057287 */ /* 0x000fe4000d800000 */
[----:B------:R-:W-:Y:S02]  /*07e0*/  ULOP3.LUT UR6, URZ, UR14, URZ, 0x33, !UPT ;  /* 0x0000000e3f067292 */ /* 0x000fe4000f8e333f */
[----:B------:R-:W-:Y:S02]  /*07f0*/  @UP2 UIADD3 UR7, UR7, 0x1, URZ ;  /* 0x0000000107072890 */ /* 0x000fe4000fffe03f */
[----:B------:R-:W-:Y:S02]  /*0800*/  UISETP.NE.AND UP2, UPT, URZ, UR14, UPT ;  /* 0x0000000e3f00728c */ /* 0x000fe4000bf45270 */
[----:B------:R-:W-:Y:S02]  /*0810*/  @!UP1 UIADD3 UR5, -UR5, URZ, URZ ;  /* 0x0000003f05059290 */ /* 0x000fe4000fffe13f */
[----:B------:R-:W-:-:S02]  /*0820*/  @!UP0 UIADD3 UR7, -UR7, URZ, URZ ;  /* 0x0000003f07078290 */ /* 0x000fc4000fffe13f */
[----:B------:R-:W-:Y:S02]  /*0830*/  USEL UR14, UR6, UR5, !UP2 ;  /* 0x00000005060e7287 */ /* 0x000fe4000d000000 */
[----:B------:R-:W-:Y:S02]  /*0840*/  USEL UR6, UR6, UR7, !UP2 ;  /* 0x0000000706067287 */ /* 0x000fe4000d000000 */
[----:B------:R-:W-:Y:S02]  /*0850*/  UIMAD UR15, UR14, 0x50, URZ ;  /* 0x000000500e0f78a4 */ /* 0x000fe4000f8e023f */
[----:B------:R-:W-:Y:S02]  /*0860*/  USHF.R.S32.HI UR5, URZ, 0x1f, UR6 ;  /* 0x0000001f3f057899 */ /* 0x000fe40008011406 */
[----:B------:R-:W-:Y:S02]  /*0870*/  ULDC.64 UR16, c[0x0][0x1e8] ;  /* 0x00007a0000107ab9 */ /* 0x000fe40000000a00 */
[----:B------:R-:W-:Y:S01]  /*0880*/  MOV R4, UR15 ;  /* 0x0000000f00047c02 */ /* 0x000fe20008000f00 */
[----:B------:R-:W-:Y:S01]  /*0890*/  UIMAD UR5, UR5, UR16, URZ ;  /* 0x00000010050572a4 */ /* 0x000fe2000f8e023f */
[----:B------:R-:W-:-:S03]  /*08a0*/  IADD3 R18, P2, R86, UR15, RZ ;  /* 0x0000000f56127c10 */ /* 0x000fc6000ff5e0ff */
[----:B------:R-:W-:Y:S01]  /*08b0*/  UIMAD UR5, UR6, UR17, UR5 ;  /* 0x00000011060572a4 */ /* 0x000fe2000f8e0205 */
[----:B------:R-:W-:Y:S02]  /*08c0*/  LEA.HI.X.SX32 R19, R4, R3, 0x1, P2 ;  /* 0x0000000304137211 */ /* 0x000fe400010f0eff */
[----:B------:R-:W-:-:S05]  /*08d0*/  MOV R3, UR6 ;  /* 0x0000000600037c02 */ /* 0x000fca0008000f00 */
[----:B------:R-:W-:-:S04]  /*08e0*/  IMAD.WIDE.U32 R18, R3, c[0x0][0x1e8], R18 ;  /* 0x00007a0003127a25 */ /* 0x000fc800078e0012 */
[----:B------:R-:W-:Y:S01]  /*08f0*/  @!P0 IMAD R3, R8, c[0x0][0x1d8], RZ ;  /* 0x0000760008038a24 */ /* 0x000fe200078e02ff */
[----:B------:R-:W-:Y:S02]  /*0900*/  IADD3 R21, R19, UR5, RZ ;  /* 0x0000000513157c10 */ /* 0x000fe4000fffe0ff */
[----:B------:R-:W-:Y:S01]  /*0910*/  @!P0 MOV R20, R18 ;  /* 0x0000001200148202 */ /* 0x000fe20000000f00 */
[C---:B------:R-:W-:Y:S01]  /*0920*/  @!P0 IMAD R3, R7.reuse, c[0x0][0x1dc], R3 ;  /* 0x0000770007038a24 */ /* 0x040fe200078e0203 */
[----:B------:R-:W-:Y:S02]  /*0930*/  SHF.R.S32.HI R8, RZ, 0x1f, R17 ;  /* 0x0000001fff087819 */ /* 0x000fe40000011411 */
[-C--:B------:R-:W-:Y:S01]  /*0940*/  @!P5 MOV R11, R21.reuse ;  /* 0x00000015000bd202 */ /* 0x080fe20000000f00 */
[----:B------:R-:W-:Y:S01]  /*0950*/  @!P0 IMAD.WIDE.U32 R4, R7, c[0x0][0x1d8], R20 ;  /* 0x0000760007048a25 */ /* 0x000fe200078e0014 */
[----:B------:R-:W-:Y:S02]  /*0960*/  ISETP.GE.AND.EX P4, PT, R8, c[0x0][0x1e4], PT, P4 ;  /* 0x0000790008007a0c */ /* 0x000fe40003f86340 */
[----:B------:R-:W-:-:S02]  /*0970*/  @!P3 MOV R9, R21 ;  /* 0x000000150009b202 */ /* 0x000fc40000000f00 */
[----:B------:R-:W-:Y:S02]  /*0980*/  @!P0 IADD3 R3, R5, R3, RZ ;  /* 0x0000000305038210 */ /* 0x000fe40007ffe0ff */
[----:B------:R-:W-:Y:S02]  /*0990*/  @!P0 SHF.L.U32 R6, R4, 0x1, RZ ;  /* 0x0000000104068819 */ /* 0x000fe400000006ff */
[----:B------:R-:W-:Y:S02]  /*09a0*/  ISETP.GT.U32.OR P4, PT, R0, 0x27f, P4 ;  /* 0x0000027f0000780c */ /* 0x000fe40002784470 */
[----:B------:R-:W-:Y:S02]  /*09b0*/  @!P0 SHF.L.U64.HI R3, R4, 0x1, R3 ;  /* 0x0000000104038819 */ /* 0x000fe40000010203 */
[C---:B------:R-:W-:Y:S02]  /*09c0*/  @!P0 IADD3 R4, P6, R6.reuse, c[0x0][0x180], RZ ;  /* 0x0000600006048a10 */ /* 0x040fe40007fde0ff */
[----:B------:R-:W-:-:S02]  /*09d0*/  @!P0 IADD3 R6, P2, R6, c[0x0][0x178], RZ ;  /* 0x00005e0006068a10 */ /* 0x000fc40007f5e0ff */
[C---:B------:R-:W-:Y:S02]  /*09e0*/  @!P0 IADD3.X R5, R3.reuse, c[0x0][0x184], RZ, P6, !PT ;  /* 0x0000610003058a10 */ /* 0x040fe400037fe4ff */
[----:B------:R-:W-:Y:S01]  /*09f0*/  @!P0 IADD3.X R7, R3, c[0x0][0x17c], RZ, P2, !PT ;  /* 0x00005f0003078a10 */ /* 0x000fe200017fe4ff */
[----:B------:R-:W-:Y:S01]  /*0a00*/  @!P5 IMAD R3, R10, c[0x0][0x1d8], RZ ;  /* 0x000076000a03da24 */ /* 0x000fe200078e02ff */
[----:B------:R-:W-:Y:S01]  /*0a10*/  ISETP.GE.U32.AND P6, PT, R24, c[0x0][0x1e0], PT ;  /* 0x0000780018007a0c */ /* 0x000fe20003fc6070 */
[----:B------:R-:W-:Y:S01]  /*0a20*/  @!P4 IMAD R8, R8, c[0x0][0x1d8], RZ ;  /* 0x000076000808ca24 */ /* 0x000fe200078e02ff */
[-C--:B------:R-:W-:Y:S01]  /*0a30*/  @!P5 MOV R10, R18.reuse ;  /* 0x00000012000ad202 */ /* 0x080fe20000000f00 */
[----:B------:R-:W-:Y:S01]  /*0a40*/  @!P5 IMAD R3, R12, c[0x0][0x1dc], R3 ;  /* 0x000077000c03da24 */ /* 0x000fe200078e0203 */
[----:B------:R-:W-:Y:S01]  /*0a50*/  ISETP.GE.U32.AND P2, PT, R14, c[0x0][0x1e0], PT ;  /* 0x000078000e007a0c */ /* 0x000fe20003f46070 */
[----:B------:R-:W-:Y:S01]  /*0a60*/  @!P4 IMAD R15, R17, c[0x0][0x1dc], R8 ;  /* 0x00007700110fca24 */ /* 0x000fe200078e0208 */
[----:B------:R-:W-:Y:S01]  /*0a70*/  ISETP.GE.AND.EX P6, PT, R26, c[0x0][0x1e4], PT, P6 ;  /* 0x000079001a007a0c */ /* 0x000fe20003fc6360 */
[----:B------:R-:W-:Y:S01]  /*0a80*/  @!P5 IMAD.WIDE.U32 R10, R12, c[0x0][0x1d8], R10 ;  /* 0x000076000c0ada25 */ /* 0x000fe200078e000a */
[----:B------:R-:W-:Y:S01]  /*0a90*/  @!P4 MOV R12, R18 ;  /* 0x00000012000cc202 */ /* 0x000fe20000000f00 */
[----:B------:R0:W5:Y:S01]  /*0aa0*/  @!P0 LDG.E R53, [R4.64] ;  /* 0x0000001204358981 */ /* 0x000162000c1e1900 */
[----:B------:R-:W-:-:S02]  /*0ab0*/  @!P4 MOV R13, R21 ;  /* 0x00000015000dc202 */ /* 0x000fc40000000f00 */
[----:B------:R-:W-:Y:S02]  /*0ac0*/  ISETP.GE.AND.EX P2, PT, R25, c[0x0][0x1e4], PT, P2 ;  /* 0x0000790019007a0c */ /* 0x000fe40003f46320 */
[----:B------:R-:W-:Y:S01]  /*0ad0*/  @!P3 MOV R8, R18 ;  /* 0x000000120008b202 */ /* 0x000fe20000000f00 */
[----:B------:R-:W-:Y:S01]  /*0ae0*/  @!P4 IMAD.WIDE.U32 R12, R17, c[0x0][0x1d8], R12 ;  /* 0x00007600110cca25 */ /* 0x000fe200078e000c */
[C---:B------:R-:W-:Y:S02]  /*0af0*/  ISETP.GT.U32.OR P6, PT, R0.reuse, 0x27f, P6 ;  /* 0x0000027f0000780c */ /* 0x040fe400037c4470 */
[----:B------:R-:W-:Y:S01]  /*0b00*/  ISETP.GT.U32.OR P2, PT, R0, 0x27f, P2 ;  /* 0x0000027f0000780c */ /* 0x000fe20001744470 */
[----:B------:R-:W-:Y:S01]  /*0b10*/  @!P3 IMAD.WIDE.U32 R8, R16, c[0x0][0x1d8], R8 ;  /* 0x000076001008ba25 */ /* 0x000fe200078e0008 */
[----:B------:R-:W-:Y:S02]  /*0b20*/  @!P5 IADD3 R3, R11, R3, RZ ;  /* 0x000000030b03d210 */ /* 0x000fe40007ffe0ff */
[----:B------:R-:W-:-:S02]  /*0b30*/  @!P4 IADD3 R11, R13, R15, RZ ;  /* 0x0000000f0d0bc210 */ /* 0x000fc40007ffe0ff */
[----:B------:R-:W-:Y:S02]  /*0b40*/  @!P5 SHF.L.U64.HI R22, R10, 0x1, R3 ;  /* 0x000000010a16d819 */ /* 0x000fe40000010203 */
[----:B------:R-:W-:Y:S02]  /*0b50*/  @!P3 IADD3 R3, R9, R23, RZ ;  /* 0x000000170903b210 */ /* 0x000fe40007ffe0ff */
[C---:B------:R-:W-:Y:S02]  /*0b60*/  @!P4 SHF.L.U32 R15, R12.reuse, 0x1, RZ ;  /* 0x000000010c0fc819 */ /* 0x040fe400000006ff */
[----:B------:R-:W-:Y:S02]  /*0b70*/  @!P4 SHF.L.U64.HI R16, R12, 0x1, R11 ;  /* 0x000000010c10c819 */ /* 0x000fe4000001020b */
[C---:B------:R-:W-:Y:S02]  /*0b80*/  @!P3 SHF.L.U32 R12, R8.reuse, 0x1, RZ ;  /* 0x00000001080cb819 */ /* 0x040fe400000006ff */
[----:B------:R-:W-:Y:S01]  /*0b90*/  @!P3 SHF.L.U64.HI R3, R8, 0x1, R3 ;  /* 0x000000010803b819 */ /* 0x000fe20000010203 */
[----:B------:R-:W-:Y:S01]  /*0ba0*/  @!P6 IMAD R8, R26, c[0x0][0x1d8], RZ ;  /* 0x000076001a08ea24 */ /* 0x000fe200078e02ff */
[----:B0-----:R-:W-:-:S02]  /*0bb0*/  @!P6 MOV R4, R18 ;  /* 0x000000120004e202 */ /* 0x001fc40000000f00 */
[-C--:B------:R-:W-:Y:S02]  /*0bc0*/  @!P6 MOV R5, R21.reuse ;  /* 0x000000150005e202 */ /* 0x080fe40000000f00 */
[----:B------:R-:W-:Y:S01]  /*0bd0*/  @!P5 SHF.L.U32 R17, R10, 0x1, RZ ;  /* 0x000000010a11d819 */ /* 0x000fe200000006ff */
[----:B------:R-:W-:Y:S01]  /*0be0*/  @!P2 IMAD R10, R25, c[0x0][0x1d8], RZ ;  /* 0x00007600190aaa24 */ /* 0x000fe200078e02ff */
[----:B------:R-:W-:Y:S01]  /*0bf0*/  CS2R R62, SRZ ;  /* 0x00000000003e7805 */ /* 0x000fe2000001ff00 */
[C---:B------:R-:W-:Y:S02]  /*0c00*/  @!P6 IMAD R9, R24.reuse, c[0x0][0x1dc], R8 ;  /* 0x000077001809ea24 */ /* 0x040fe400078e0208 */
[----:B------:R-:W-:Y:S01]  /*0c10*/  @!P6 IMAD.WIDE.U32 R4, R24, c[0x0][0x1d8], R4 ;  /* 0x000076001804ea25 */ /* 0x000fe200078e0004 */
[----:B------:R-:W-:Y:S02]  /*0c20*/  @!P2 MOV R11, R21 ;  /* 0x00000015000ba202 */ /* 0x000fe40000000f00 */
[----:B------:R0:W5:Y:S01]  /*0c30*/  @!P0 LDG.E R63, [R6.64] ;  /* 0x00000012063f8981 */ /* 0x000162000c1e1900 */
[----:B------:R-:W-:Y:S01]  /*0c40*/  @!P2 IMAD R23, R14, c[0x0][0x1dc], R10 ;  /* 0x000077000e17aa24 */ /* 0x000fe200078e020a */
[----:B------:R-:W-:-:S02]  /*0c50*/  @!P2 MOV R10, R18 ;  /* 0x00000012000aa202 */ /* 0x000fc40000000f00 */
[----:B------:R-:W-:Y:S02]  /*0c60*/  @!P6 IADD3 R9, R5, R9, RZ ;  /* 0x000000090509e210 */ /* 0x000fe40007ffe0ff */
[C---:B------:R-:W-:Y:S01]  /*0c70*/  @!P5 IADD3 R8, P0, R17.reuse, c[0x0][0x180], RZ ;  /* 0x000060001108da10 */ /* 0x040fe20007f1e0ff */
[----:B------:R-:W-:Y:S01]  /*0c80*/  @!P2 IMAD.WIDE.U32 R10, R14, c[0x0][0x1d8], R10 ;  /* 0x000076000e0aaa25 */ /* 0x000fe200078e000a */
[C---:B------:R-:W-:Y:S02]  /*0c90*/  @!P6 SHF.L.U64.HI R14, R4.reuse, 0x1, R9 ;  /* 0x00000001040ee819 */ /* 0x040fe40000010209 */
[----:B------:R-:W-:Y:S02]  /*0ca0*/  @!P6 SHF.L.U32 R13, R4, 0x1, RZ ;  /* 0x00000001040de819 */ /* 0x000fe400000006ff */
[----:B------:R-:W-:Y:S02]  /*0cb0*/  @!P5 IADD3.X R9, R22, c[0x0][0x184], RZ, P0, !PT ;  /* 0x000061001609da10 */ /* 0x000fe400007fe4ff */
[----:B------:R-:W-:Y:S01]  /*0cc0*/  @!P5 IADD3 R4, P0, R17, c[0x0][0x178], RZ ;  /* 0x00005e001104da10 */ /* 0x000fe20007f1e0ff */
[----:B------:R-:W-:Y:S01]  /*0cd0*/  CS2R R50, SRZ ;  /* 0x0000000000327805 */ /* 0x000fe2000001ff00 */
[----:B0-----:R-:W-:-:S02]  /*0ce0*/  @!P2 IADD3 R7, R11, R23, RZ ;  /* 0x000000170b07a210 */ /* 0x001fc40007ffe0ff */
[----:B------:R-:W-:Y:S02]  /*0cf0*/  @!P5 IADD3.X R5, R22, c[0x0][0x17c], RZ, P0, !PT ;  /* 0x00005f001605da10 */ /* 0x000fe400007fe4ff */
[C---:B------:R-:W-:Y:S01]  /*0d00*/  @!P4 IADD3 R6, P0, R15.reuse, c[0x0][0x180], RZ ;  /* 0x000060000f06ca10 */ /* 0x040fe20007f1e0ff */
[----:B------:R0:W5:Y:S01]  /*0d10*/  @!P5 LDG.E R50, [R8.64] ;  /* 0x000000120832d981 */ /* 0x000162000c1e1900 */
[C---:B------:R-:W-:Y:S02]  /*0d20*/  @!P2 SHF.L.U32 R11, R10.reuse, 0x1, RZ ;  /* 0x000000010a0ba819 */ /* 0x040fe400000006ff */
[----:B------:R-:W-:Y:S02]  /*0d30*/  @!P2 SHF.L.U64.HI R10, R10, 0x1, R7 ;  /* 0x000000010a0aa819 */ /* 0x000fe40000010207 */
[----:B------:R-:W-:Y:S01]  /*0d40*/  @!P4 IADD3.X R7, R16, c[0x0][0x184], RZ, P0, !PT ;  /* 0x000061001007ca10 */ /* 0x000fe200007fe4ff */
[----:B------:R-:W-:Y:S01]  /*0d50*/  CS2R R64, SRZ ;  /* 0x0000000000407805 */ /* 0x000fe2000001ff00 */
[----:B------:R-:W-:Y:S01]  /*0d60*/  CS2R R66, SRZ ;  /* 0x0000000000427805 */ /* 0x000fe2000001ff00 */
[----:B0-----:R-:W-:-:S02]  /*0d70*/  @!P4 IADD3 R8, P0, R15, c[0x0][0x178], RZ ;  /* 0x00005e000f08ca10 */ /* 0x001fc40007f1e0ff */
[----:B------:R0:W5:Y:S02]  /*0d80*/  @!P4 LDG.E R51, [R6.64] ;  /* 0x000000120633c981 */ /* 0x000164000c1e1900 */
[----:B------:R-:W-:Y:S02]  /*0d90*/  @!P4 IADD3.X R9, R16, c[0x0][0x17c], RZ, P0, !PT ;  /* 0x00005f001009ca10 */ /* 0x000fe400007fe4ff */
[----:B------:R1:W5:Y:S04]  /*0da0*/  @!P5 LDG.E R65, [R4.64] ;  /* 0x000000120441d981 */ /* 0x000368000c1e1900 */
[----:B------:R2:W5:Y:S01]  /*0db0*/  @!P4 LDG.E R67, [R8.64] ;  /* 0x000000120843c981 */ /* 0x000562000c1e1900 */
[C---:B0-----:R-:W-:Y:S01]  /*0dc0*/  @!P3 IADD3 R6, P4, R12.reuse, c[0x0][0x178], RZ ;  /* 0x00005e000c06ba10 */ /* 0x041fe20007f9e0ff */
[----:B------:R-:W-:Y:S01]  /*0dd0*/  CS2R R48, SRZ ;  /* 0x0000000000307805 */ /* 0x000fe2000001ff00 */
[----:B-1----:R-:W-:Y:S01]  /*0de0*/  @!P3 IADD3 R4, P0, R12, c[0x0][0x180], RZ ;  /* 0x000060000c04ba10 */ /* 0x002fe20007f1e0ff */
[----:B------:R-:W-:Y:S01]  /*0df0*/  CS2R R68, SRZ ;  /* 0x0000000000447805 */ /* 0x000fe2000001ff00 */
[----:B------:R-:W-:-:S02]  /*0e00*/  @!P3 IADD3.X R7, R3, c[0x0][0x17c], RZ, P4, !PT ;  /* 0x00005f000307ba10 */ /* 0x000fc400027fe4ff */
[----:B------:R-:W-:Y:S02]  /*0e10*/  @!P3 IADD3.X R5, R3, c[0x0][0x184], RZ, P0, !PT ;  /* 0x000061000305ba10 */ /* 0x000fe400007fe4ff */
[C---:B------:R-:W-:Y:S01]  /*0e20*/  IADD3 R29, R2.reuse, 0x80, RZ ;  /* 0x00000080021d7810 */ /* 0x040fe20007ffe0ff */
[----:B------:R0:W5:Y:S01]  /*0e30*/  @!P3 LDG.E R69, [R6.64] ;  /* 0x000000120645b981 */ /* 0x000162000c1e1900 */
[C---:B------:R-:W-:Y:S02]  /*0e40*/  IADD3 R28, R2.reuse, 0x90, RZ ;  /* 0x00000090021c7810 */ /* 0x040fe40007ffe0ff */
[----:B--2---:R-:W-:Y:S01]  /*0e50*/  @!P6 IADD3 R8, P5, R13, c[0x0][0x180], RZ ;  /* 0x000060000d08ea10 */ /* 0x004fe20007fbe0ff */
[----:B------:R1:W5:Y:S01]  /*0e60*/  @!P3 LDG.E R48, [R4.64] ;  /* 0x000000120430b981 */ /* 0x000362000c1e1900 */
[----:B------:R-:W-:Y:S02]  /*0e70*/  IADD3 R30, R2, 0x70, RZ ;  /* 0x00000070021e7810 */ /* 0x000fe40007ffe0ff */
[----:B------:R-:W-:-:S02]  /*0e80*/  ISETP.GE.U32.AND P4, PT, R29, c[0x0][0x1e0], PT ;  /* 0x000078001d007a0c */ /* 0x000fc40003f86070 */
[----:B------:R-:W-:Y:S02]  /*0e90*/  ISETP.GE.U32.AND P3, PT, R28, c[0x0][0x1e0], PT ;  /* 0x000078001c007a0c */ /* 0x000fe40003f66070 */
[----:B------:R-:W-:Y:S02]  /*0ea0*/  SHF.R.S32.HI R32, RZ, 0x1f, R29 ;  /* 0x0000001fff207819 */ /* 0x000fe4000001141d */
[----:B------:R-:W-:Y:S02]  /*0eb0*/  SHF.R.S32.HI R31, RZ, 0x1f, R28 ;  /* 0x0000001fff1f7819 */ /* 0x000fe4000001141c */
[----:B------:R-:W-:Y:S02]  /*0ec0*/  @!P6 IADD3.X R9, R14, c[0x0][0x184], RZ, P5, !PT ;  /* 0x000061000e09ea10 */ /* 0x000fe40002ffe4ff */
[----:B------:R-:W-:Y:S02]  /*0ed0*/  ISETP.GE.U32.AND P5, PT, R30, c[0x0][0x1e0], PT ;  /* 0x000078001e007a0c */ /* 0x000fe40003fa6070 */
[----:B-1----:R-:W-:Y:S01]  /*0ee0*/  @!P6 IADD3 R4, P0, R13, c[0x0][0x178], RZ ;  /* 0x00005e000d04ea10 */ /* 0x002fe20007f1e0ff */
[----:B------:R-:W-:Y:S01]  /*0ef0*/  CS2R R70, SRZ ;  /* 0x0000000000467805 */ /* 0x000fe2000001ff00 */
[----:B------:R-:W-:Y:S01]  /*0f00*/  SHF.R.S32.HI R33, RZ, 0x1f, R30 ;  /* 0x0000001fff217819 */ /* 0x000fe2000001141e */
[----:B------:R1:W5:Y:S01]  /*0f10*/  @!P6 LDG.E R49, [R8.64] ;  /* 0x000000120831e981 */ /* 0x000362000c1e1900 */
[----:B------:R-:W-:-:S02]  /*0f20*/  ISETP.GE.AND.EX P4, PT, R32, c[0x0][0x1e4], PT, P4 ;  /* 0x0000790020007a0c */ /* 0x000fc40003f86340 */
[----:B------:R-:W-:Y:S02]  /*0f30*/  ISETP.GE.AND.EX P3, PT, R31, c[0x0][0x1e4], PT, P3 ;  /* 0x000079001f007a0c */ /* 0x000fe40003f66330 */
[----:B------:R-:W-:Y:S02]  /*0f40*/  @!P6 IADD3.X R5, R14, c[0x0][0x17c], RZ, P0, !PT ;  /* 0x00005f000e05ea10 */ /* 0x000fe400007fe4ff */
[----:B------:R-:W-:Y:S02]  /*0f50*/  ISETP.GE.AND.EX P5, PT, R33, c[0x0][0x1e4], PT, P5 ;  /* 0x0000790021007a0c */ /* 0x000fe40003fa6350 */
[C---:B------:R-:W-:Y:S01]  /*0f60*/  ISETP.GT.U32.OR P4, PT, R0.reuse, 0x27f, P4 ;  /* 0x0000027f0000780c */ /* 0x040fe20002784470 */
[----:B------:R2:W5:Y:S01]  /*0f70*/  @!P6 LDG.E R71, [R4.64] ;  /* 0x000000120447e981 */ /* 0x000562000c1e1900 */
[C---:B------:R-:W-:Y:S02]  /*0f80*/  ISETP.GT.U32.OR P3, PT, R0.reuse, 0x27f, P3 ;  /* 0x0000027f0000780c */ /* 0x040fe40001f64470 */
[----:B------:R-:W-:-:S02]  /*0f90*/  ISETP.GT.U32.OR P5, PT, R0, 0x27f, P5 ;  /* 0x0000027f0000780c */ /* 0x000fc40002fa4470 */
[----:B------:R-:W-:Y:S02]  /*0fa0*/  IADD3 R25, R2, 0xa0, RZ ;  /* 0x000000a002197810 */ /* 0x000fe40007ffe0ff */
[C---:B--2---:R-:W-:Y:S02]  /*0fb0*/  @!P2 IADD3 R4, P6, R11.reuse, c[0x0][0x180], RZ ;  /* 0x000060000b04aa10 */ /* 0x044fe40007fde0ff */
[----:B0-----:R-:W-:Y:S02]  /*0fc0*/  @!P2 IADD3 R6, P0, R11, c[0x0][0x178], RZ ;  /* 0x00005e000b06aa10 */ /* 0x001fe40007f1e0ff */
[----:B------:R-:W-:Y:S02]  /*0fd0*/  @!P2 IADD3.X R5, R10, c[0x0][0x184], RZ, P6, !PT ;  /* 0x000061000a05aa10 */ /* 0x000fe400037fe4ff */
[----:B------:R-:W-:Y:S02]  /*0fe0*/  ISETP.GE.U32.AND P6, PT, R25, c[0x0][0x1e0], PT ;  /* 0x0000780019007a0c */ /* 0x000fe40003fc6070 */
[----:B------:R-:W-:Y:S01]  /*0ff0*/  SHF.R.S32.HI R27, RZ, 0x1f, R25 ;  /* 0x0000001fff1b7819 */ /* 0x000fe20000011419 */
[----:B-1----:R-:W-:Y:S01]  /*1000*/  @!P4 IMAD R8, R32, c[0x0][0x1d8], RZ ;  /* 0x000076002008ca24 */ /* 0x002fe200078e02ff */
[----:B------:R-:W-:Y:S01]  /*1010*/  IADD3 R24, R2, 0xb0, RZ ;  /* 0x000000b002187810 */ /* 0x000fe20007ffe0ff */
[----:B------:R-:W-:Y:S01]  /*1020*/  @!P3 IMAD R9, R31, c[0x0][0x1d8], RZ ;  /* 0x000076001f09ba24 */ /* 0x000fe200078e02ff */
[----:B------:R-:W-:-:S02]  /*1030*/  @!P2 IADD3.X R7, R10, c[0x0][0x17c], RZ, P0, !PT ;  /* 0x00005f000a07aa10 */ /* 0x000fc400007fe4ff */
[----:B------:R-:W-:Y:S01]  /*1040*/  ISETP.GE.AND.EX P6, PT, R27, c[0x0][0x1e4], PT, P6 ;  /* 0x000079001b007a0c */ /* 0x000fe20003fc6360 */
[----:B------:R-:W-:Y:S01]  /*1050*/  @!P4 IMAD R15, R29, c[0x0][0x1dc], R8 ;  /* 0x000077001d0fca24 */ /* 0x000fe200078e0208 */
[----:B------:R-:W-:Y:S01]  /*1060*/  ISETP.GE.U32.AND P0, PT, R24, c[0x0][0x1e0], PT ;  /* 0x0000780018007a0c */ /* 0x000fe20003f06070 */
[----:B------:R-:W-:Y:S01]  /*1070*/  @!P3 IMAD R23, R28, c[0x0][0x1dc], R9 ;  /* 0x000077001c17ba24 */ /* 0x000fe200078e0209 */
[----:B------:R-:W-:Y:S01]  /*1080*/  SHF.R.S32.HI R26, RZ, 0x1f, R24 ;  /* 0x0000001fff1a7819 */ /* 0x000fe20000011418 */
[----:B------:R-:W-:Y:S01]  /*1090*/  @!P5 IMAD R3, R33, c[0x0][0x1d8], RZ ;  /* 0x000076002103da24 */ /* 0x000fe200078e02ff */
[-C--:B------:R-:W-:Y:S02]  /*10a0*/  @!P5 MOV R10, R18.reuse ;  /* 0x00000012000ad202 */ /* 0x080fe40000000f00 */
[----:B------:R-:W-:Y:S02]  /*10b0*/  @!P5 MOV R11, R21 ;  /* 0x00000015000bd202 */ /* 0x000fe40000000f00 */
[----:B------:R-:W-:-:S02]  /*10c0*/  @!P4 MOV R12, R18 ;  /* 0x00000012000cc202 */ /* 0x000fc40000000f00 */
[-C--:B------:R-:W-:Y:S02]  /*10d0*/  @!P4 MOV R13, R21.reuse ;  /* 0x00000015000dc202 */ /* 0x080fe40000000f00 */
[----:B------:R-:W-:Y:S02]  /*10e0*/  @!P3 MOV R8, R18 ;  /* 0x000000120008b202 */ /* 0x000fe40000000f00 */
[----:B------:R-:W-:Y:S02]  /*10f0*/  @!P3 MOV R9, R21 ;  /* 0x000000150009b202 */ /* 0x000fe40000000f00 */
[----:B------:R-:W-:Y:S02]  /*1100*/  ISETP.GT.U32.OR P6, PT, R0, 0x27f, P6 ;  /* 0x0000027f0000780c */ /* 0x000fe400037c4470 */
[----:B------:R-:W-:Y:S01]  /*1110*/  ISETP.GE.AND.EX P0, PT, R26, c[0x0][0x1e4], PT, P0 ;  /* 0x000079001a007a0c */ /* 0x000fe20003f06300 */
[C---:B------:R-:W-:Y:S02]  /*1120*/  @!P5 IMAD R3, R30.reuse, c[0x0][0x1dc], R3 ;  /* 0x000077001e03da24 */ /* 0x040fe400078e0203 */
[----:B------:R-:W-:Y:S01]  /*1130*/  @!P5 IMAD.WIDE.U32 R10, R30, c[0x0][0x1d8], R10 ;  /* 0x000076001e0ada25 */ /* 0x000fe200078e000a */
[----:B------:R-:W-:-:S03]  /*1140*/  ISETP.GT.U32.OR P0, PT, R0, 0x27f, P0 ;  /* 0x0000027f0000780c */ /* 0x000fc60000704470 */
[----:B------:R-:W-:Y:S01]  /*1150*/  @!P4 IMAD.WIDE.U32 R12, R29, c[0x0][0x1d8], R12 ;  /* 0x000076001d0cca25 */ /* 0x000fe200078e000c */
[----:B------:R-:W-:-:S03]  /*1160*/  CS2R R46, SRZ ;  /* 0x00000000002e7805 */ /* 0x000fc6000001ff00 */
[----:B------:R-:W-:Y:S01]  /*1170*/  @!P3 IMAD.WIDE.U32 R8, R28, c[0x0][0x1d8], R8 ;  /* 0x000076001c08ba25 */ /* 0x000fe200078e0008 */
[----:B------:R-:W-:Y:S02]  /*1180*/  @!P5 IADD3 R17, R11, R3, RZ ;  /* 0x000000030b11d210 */ /* 0x000fe40007ffe0ff */
[----:B------:R-:W-:Y:S01]  /*1190*/  @!P4 IADD3 R13, R13, R15, RZ ;  /* 0x0000000f0d0dc210 */ /* 0x000fe20007ffe0ff */
[----:B------:R0:W5:Y:S01]  /*11a0*/  @!P2 LDG.E R46, [R4.64] ;  /* 0x00000012042ea981 */ /* 0x000162000c1e1900 */
[----:B------:R-:W-:Y:S02]  /*11b0*/  @!P3 IADD3 R3, R9, R23, RZ ;  /* 0x000000170903b210 */ /* 0x000fe40007ffe0ff */
[C---:B------:R-:W-:Y:S02]  /*11c0*/  @!P4 SHF.L.U32 R16, R12.reuse, 0x1, RZ ;  /* 0x000000010c10c819 */ /* 0x040fe400000006ff */
[----:B------:R-:W-:Y:S02]  /*11d0*/  @!P4 SHF.L.U64.HI R13, R12, 0x1, R13 ;  /* 0x000000010c0dc819 */ /* 0x000fe4000001020d */
[----:B------:R-:W-:-:S02]  /*11e0*/  @!P3 SHF.L.U32 R12, R8, 0x1, RZ ;  /* 0x00000001080cb819 */ /* 0x000fc400000006ff */
[----:B------:R-:W-:Y:S01]  /*11f0*/  @!P3 SHF.L.U64.HI R3, R8, 0x1, R3 ;  /* 0x000000010803b819 */ /* 0x000fe20000010203 */
[----:B------:R-:W-:Y:S01]  /*1200*/  @!P6 IMAD R8, R27, c[0x0][0x1d8], RZ ;  /* 0x000076001b08ea24 */ /* 0x000fe200078e02ff */
[----:B0-----:R-:W-:Y:S02]  /*1210*/  @!P6 MOV R4, R18 ;  /* 0x000000120004e202 */ /* 0x001fe40000000f00 */
[-C--:B------:R-:W-:Y:S01]  /*1220*/  @!P6 MOV R5, R21.reuse ;  /* 0x000000150005e202 */ /* 0x080fe20000000f00 */
[----:B------:R-:W-:Y:S01]  /*1230*/  CS2R R72, SRZ ;  /* 0x0000000000487805 */ /* 0x000fe2000001ff00 */
[C---:B------:R-:W-:Y:S01]  /*1240*/  @!P5 SHF.L.U32 R22, R10.reuse, 0x1, RZ ;  /* 0x000000010a16d819 */ /* 0x040fe200000006ff */
[C---:B------:R-:W-:Y:S01]  /*1250*/  @!P6 IMAD R9, R25.reuse, c[0x0][0x1dc], R8 ;  /* 0x000077001909ea24 */ /* 0x040fe200078e0208 */
[----:B------:R-:W-:Y:S01]  /*1260*/  @!P5 SHF.L.U64.HI R17, R10, 0x1, R17 ;  /* 0x000000010a11d819 */ /* 0x000fe20000010211 */
[----:B------:R-:W-:Y:S02]  /*1270*/  @!P0 IMAD R10, R26, c[0x0][0x1d8], RZ ;  /* 0x000076001a0a8a24 */ /* 0x000fe400078e02ff */
[----:B------:R-:W-:Y:S01]  /*1280*/  @!P6 IMAD.WIDE.U32 R4, R25, c[0x0][0x1d8], R4 ;  /* 0x000076001904ea25 */ /* 0x000fe200078e0004 */
[----:B------:R0:W5:Y:S01]  /*1290*/  @!P2 LDG.E R73, [R6.64] ;  /* 0x000000120649a981 */ /* 0x000162000c1e1900 */
[----:B------:R-:W-:-:S02]  /*12a0*/  @!P0 MOV R11, R21 ;  /* 0x00000015000b8202 */ /* 0x000fc40000000f00 */
[----:B------:R-:W-:Y:S01]  /*12b0*/  @!P0 IMAD R23, R24, c[0x0][0x1dc], R10 ;  /* 0x0000770018178a24 */ /* 0x000fe200078e020a */
[----:B------:R-:W-:Y:S02]  /*12c0*/  @!P0 MOV R10, R18 ;  /* 0x00000012000a8202 */ /* 0x000fe40000000f00 */
[----:B------:R-:W-:Y:S02]  /*12d0*/  @!P6 IADD3 R9, R5, R9, RZ ;  /* 0x000000090509e210 */ /* 0x000fe40007ffe0ff */
[----:B------:R-:W-:Y:S01]  /*12e0*/  @!P5 IADD3 R8, P2, R22, c[0x0][0x180], RZ ;  /* 0x000060001608da10 */ /* 0x000fe20007f5e0ff */
[----:B------:R-:W-:Y:S01]  /*12f0*/  @!P0 IMAD.WIDE.U32 R10, R24, c[0x0][0x1d8], R10 ;  /* 0x00007600180a8a25 */ /* 0x000fe200078e000a */
[C---:B------:R-:W-:Y:S02]  /*1300*/  @!P6 SHF.L.U64.HI R14, R4.reuse, 0x1, R9 ;  /* 0x00000001040ee819 */ /* 0x040fe40000010209 */
[----:B------:R-:W-:Y:S02]  /*1310*/  @!P6 SHF.L.U32 R15, R4, 0x1, RZ ;  /* 0x00000001040fe819 */ /* 0x000fe400000006ff */
[----:B------:R-:W-:-:S02]  /*1320*/  @!P5 IADD3.X R9, R17, c[0x0][0x184], RZ, P2, !PT ;  /* 0x000061001109da10 */ /* 0x000fc400017fe4ff */
[----:B------:R-:W-:Y:S02]  /*1330*/  @!P5 IADD3 R4, P2, R22, c[0x0][0x178], RZ ;  /* 0x00005e001604da10 */ /* 0x000fe40007f5e0ff */
[----:B0-----:R-:W-:Y:S01]  /*1340*/  @!P0 IADD3 R7, R11, R23, RZ ;  /* 0x000000170b078210 */ /* 0x001fe20007ffe0ff */
[----:B------:R-:W-:Y:S01]  /*1350*/  CS2R R74, SRZ ;  /* 0x00000000004a7805 */ /* 0x000fe2000001ff00 */
[----:B------:R-:W-:Y:S01]  /*1360*/  @!P5 IADD3.X R5, R17, c[0x0][0x17c], RZ, P2, !PT ;  /* 0x00005f001105da10 */ /* 0x000fe200017fe4ff */
[----:B------:R0:W5:Y:S01]  /*1370*/  @!P5 LDG.E R47, [R8.64] ;  /* 0x00000012082fd981 */ /* 0x000162000c1e1900 */
[----:B------:R-:W-:Y:S02]  /*1380*/  @!P4 IADD3 R6, P2, R16, c[0x0][0x180], RZ ;  /* 0x000060001006ca10 */ /* 0x000fe40007f5e0ff */
[C---:B------:R-:W-:Y:S01]  /*1390*/  @!P0 SHF.L.U32 R11, R10.reuse, 0x1, RZ ;  /* 0x000000010a0b8819 */ /* 0x040fe200000006ff */
[----:B------:R-:W-:Y:S01]  /*13a0*/  CS2R R44, SRZ ;  /* 0x00000000002c7805 */ /* 0x000fe2000001ff00 */
[----:B------:R-:W-:Y:S01]  /*13b0*/  @!P0 SHF.L.U64.HI R10, R10, 0x1, R7 ;  /* 0x000000010a0a8819 */ /* 0x000fe20000010207 */
[----:B------:R-:W-:Y:S01]  /*13c0*/  CS2R R76, SRZ ;  /* 0x00000000004c7805 */ /* 0x000fe2000001ff00 */
[----:B------:R-:W-:Y:S01]  /*13d0*/  @!P4 IADD3.X R7, R13, c[0x0][0x184], RZ, P2, !PT ;  /* 0x000061000d07ca10 */ /* 0x000fe200017fe4ff */
[----:B------:R1:W5:Y:S01]  /*13e0*/  @!P5 LDG.E R75, [R4.64] ;  /* 0x00000012044bd981 */ /* 0x000362000c1e1900 */
[----:B0-----:R-:W-:-:S03]  /*13f0*/  @!P4 IADD3 R8, P2, R16, c[0x0][0x178], RZ ;  /* 0x00005e001008ca10 */ /* 0x001fc60007f5e0ff */
[----:B------:R0:W5:Y:S01]  /*1400*/  @!P4 LDG.E R44, [R6.64] ;  /* 0x00000012062cc981 */ /* 0x000162000c1e1900 */
[----:B------:R-:W-:Y:S02]  /*1410*/  @!P4 IADD3.X R9, R13, c[0x0][0x17c], RZ, P2, !PT ;  /* 0x00005f000d09ca10 */ /* 0x000fe400017fe4ff */
[----:B-1----:R-:W-:-:S03]  /*1420*/  @!P3 IADD3 R4, P2, R12, c[0x0][0x180], RZ ;  /* 0x000060000c04ba10 */ /* 0x002fc60007f5e0ff */
[----:B------:R1:W5:Y:S01]  /*1430*/  @!P4 LDG.E R77, [R8.64] ;  /* 0x00000012084dc981 */ /* 0x000362000c1e1900 */
[C---:B------:R-:W-:Y:S02]  /*1440*/  @!P3 IADD3.X R5, R3.reuse, c[0x0][0x184], RZ, P2, !PT ;  /* 0x000061000305ba10 */ /* 0x040fe400017fe4ff */
[----:B0-----:R-:W-:Y:S01]  /*1450*/  @!P3 IADD3 R6, P4, R12, c[0x0][0x178], RZ ;  /* 0x00005e000c06ba10 */ /* 0x001fe20007f9e0ff */
[----:B------:R-:W-:Y:S01]  /*1460*/  CS2R R78, SRZ ;  /* 0x00000000004e7805 */ /* 0x000fe2000001ff00 */
[C---:B------:R-:W-:Y:S01]  /*1470*/  IADD3 R29, R2.reuse, 0xd0, RZ ;  /* 0x000000d0021d7810 */ /* 0x040fe20007ffe0ff */
[----:B------:R0:W5:Y:S01]  /*1480*/  @!P3 LDG.E R45, [R4.64] ;  /* 0x00000012042db981 */ /* 0x000162000c1e1900 */
[----:B------:R-:W-:Y:S02]  /*1490*/  @!P3 IADD3.X R7, R3, c[0x0][0x17c], RZ, P4, !PT ;  /* 0x00005f000307ba10 */ /* 0x000fe400027fe4ff */
[C---:B-1----:R-:W-:Y:S02]  /*14a0*/  @!P6 IADD3 R8, P5, R15.reuse, c[0x0][0x180], RZ ;  /* 0x000060000f08ea10 */ /* 0x042fe40007fbe0ff */
[----:B------:R-:W-:Y:S01]  /*14b0*/  IADD3 R28, R2, 0xe0, RZ ;  /* 0x000000e0021c7810 */ /* 0x000fe20007ffe0ff */
[----:B------:R-:W-:Y:S01]  /*14c0*/  CS2R R42, SRZ ;  /* 0x00000000002a7805 */ /* 0x000fe2000001ff00 */
[----:B------:R-:W-:Y:S01]  /*14d0*/  CS2R R80, SRZ ;  /* 0x0000000000507805 */ /* 0x000fe2000001ff00 */
[----:B0-----:R-:W-:Y:S01]  /*14e0*/  @!P6 IADD3 R4, P2, R15, c[0x0][0x178], RZ ;  /* 0x00005e000f04ea10 */ /* 0x001fe20007f5e0ff */
[----:B------:R0:W5:Y:S01]  /*14f0*/  @!P3 LDG.E R79, [R6.64] ;  /* 0x00000012064fb981 */ /* 0x000162000c1e1900 */
[----:B------:R-:W-:-:S02]  /*1500*/  @!P6 IADD3.X R9, R14, c[0x0][0x184], RZ, P5, !PT ;  /* 0x000061000e09ea10 */ /* 0x000fc40002ffe4ff */
[----:B------:R-:W-:Y:S02]  /*1510*/  ISETP.GE.U32.AND P4, PT, R29, c[0x0][0x1e0], PT ;  /* 0x000078001d007a0c */ /* 0x000fe40003f86070 */
[----:B------:R-:W-:Y:S01]  /*1520*/  @!P6 IADD3.X R5, R14, c[0x0][0x17c], RZ, P2, !PT ;  /* 0x00005f000e05ea10 */ /* 0x000fe200017fe4ff */
[----:B------:R1:W5:Y:S01]  /*1530*/  @!P6 LDG.E R42, [R8.64] ;  /* 0x00000012082ae981 */ /* 0x000362000c1e1900 */
[----:B------:R-:W-:Y:S02]  /*1540*/  SHF.R.S32.HI R32, RZ, 0x1f, R29 ;  /* 0x0000001fff207819 */ /* 0x000fe4000001141d */
[----:B------:R-:W-:Y:S01]  /*1550*/  IADD3 R30, R2, 0xc0, RZ ;  /* 0x000000c0021e7810 */ /* 0x000fe20007ffe0ff */
[----:B------:R2:W5:Y:S01]  /*1560*/  @!P6 LDG.E R81, [R4.64] ;  /* 0x000000120451e981 */ /* 0x000562000c1e1900 */
[----:B------:R-:W-:Y:S02]  /*1570*/  ISETP.GE.U32.AND P3, PT, R28, c[0x0][0x1e0], PT ;  /* 0x000078001c007a0c */ /* 0x000fe40003f66070 */
[----:B------:R-:W-:-:S02]  /*1580*/  SHF.R.S32.HI R31, RZ, 0x1f, R28 ;  /* 0x0000001fff1f7819 */ /* 0x000fc4000001141c */
[----:B------:R-:W-:Y:S02]  /*1590*/  ISETP.GE.AND.EX P4, PT, R32, c[0x0][0x1e4], PT, P4 ;  /* 0x0000790020007a0c */ /* 0x000fe40003f86340 */
[----:B------:R-:W-:Y:S02]  /*15a0*/  ISETP.GE.U32.AND P5, PT, R30, c[0x0][0x1e0], PT ;  /* 0x000078001e007a0c */ /* 0x000fe40003fa6070 */
[----:B------:R-:W-:Y:S02]  /*15b0*/  SHF.R.S32.HI R33, RZ, 0x1f, R30 ;  /* 0x0000001fff217819 */ /* 0x000fe4000001141e */
[----:B------:R-:W-:Y:S02]  /*15c0*/  ISETP.GE.AND.EX P3, PT, R31, c[0x0][0x1e4], PT, P3 ;  /* 0x000079001f007a0c */ /* 0x000fe40003f66330 */
[----:B--2---:R-:W-:Y:S02]  /*15d0*/  @!P0 IADD3 R4, P6, R11, c[0x0][0x180], RZ ;  /* 0x000060000b048a10 */ /* 0x004fe40007fde0ff */
[----:B------:R-:W-:-:S02]  /*15e0*/  IADD3 R25, R2, 0xf0, RZ ;  /* 0x000000f002197810 */ /* 0x000fc40007ffe0ff */
[C---:B------:R-:W-:Y:S02]  /*15f0*/  ISETP.GT.U32.OR P4, PT, R0.reuse, 0x27f, P4 ;  /* 0x0000027f0000780c */ /* 0x040fe40002784470 */
[----:B------:R-:W-:Y:S02]  /*1600*/  ISETP.GE.AND.EX P5, PT, R33, c[0x0][0x1e4], PT, P5 ;  /* 0x0000790021007a0c */ /* 0x000fe40003fa6350 */
[----:B------:R-:W-:Y:S02]  /*1610*/  ISETP.GT.U32.OR P3, PT, R0, 0x27f, P3 ;  /* 0x0000027f0000780c */ /* 0x000fe40001f64470 */
[----:B------:R-:W-:Y:S02]  /*1620*/  @!P0 IADD3.X R5, R10, c[0x0][0x184], RZ, P6, !PT ;  /* 0x000061000a058a10 */ /* 0x000fe400037fe4ff */
[----:B0-----:R-:W-:Y:S02]  /*1630*/  @!P0 IADD3 R6, P2, R11, c[0x0][0x178], RZ ;  /* 0x00005e000b068a10 */ /* 0x001fe40007f5e0ff */
[----:B------:R-:W-:Y:S01]  /*1640*/  ISETP.GE.U32.AND P6, PT, R25, c[0x0][0x1e0], PT ;  /* 0x0000780019007a0c */ /* 0x000fe20003fc6070 */
[----:B------:R0:W5:Y:S01]  /*1650*/  @!P0 LDG.E R43, [R4.64] ;  /* 0x00000012042b8981 */ /* 0x000162000c1e1900 */
[----:B------:R-:W-:-:S02]  /*1660*/  SHF.R.S32.HI R27, RZ, 0x1f, R25 ;  /* 0x0000001fff1b7819 */ /* 0x000fc40000011419 */
[----:B------:R-:W-:Y:S02]  /*1670*/  IADD3 R24, R2, 0x100, RZ ;  /* 0x0000010002187810 */ /* 0x000fe40007ffe0ff */
[----:B------:R-:W-:Y:S02]  /*1680*/  ISETP.GT.U32.OR P5, PT, R0, 0x27f, P5 ;  /* 0x0000027f0000780c */ /* 0x000fe40002fa4470 */
[----:B------:R-:W-:Y:S02]  /*1690*/  @!P0 IADD3.X R7, R10, c[0x0][0x17c], RZ, P2, !PT ;  /* 0x00005f000a078a10 */ /* 0x000fe400017fe4ff */
[----:B------:R-:W-:Y:S02]  /*16a0*/  ISETP.GE.AND.EX P6, PT, R27, c[0x0][0x1e4], PT, P6 ;  /* 0x000079001b007a0c */ /* 0x000fe40003fc6360 */
[----:B------:R-:W-:Y:S02]  /*16b0*/  ISETP.GE.U32.AND P2, PT, R24, c[0x0][0x1e0], PT ;  /* 0x0000780018007a0c */ /* 0x000fe40003f46070 */
[----:B------:R-:W-:-:S02]  /*16c0*/  SHF.R.S32.HI R26, RZ, 0x1f, R24 ;  /* 0x0000001fff1a7819 */ /* 0x000fc40000011418 */
[----:B------:R-:W-:Y:S02]  /*16d0*/  ISETP.GT.U32.OR P6, PT, R0, 0x27f, P6 ;  /* 0x0000027f0000780c */ /* 0x000fe400037c4470 */
[----:B------:R-:W-:Y:S01]  /*16e0*/  ISETP.GE.AND.EX P2, PT, R26, c[0x0][0x1e4], PT, P2 ;  /* 0x000079001a007a0c */ /* 0x000fe20003f46320 */
[----:B------:R-:W-:Y:S01]  /*16f0*/  @!P4 IMAD R15, R32, c[0x0][0x1d8], RZ ;  /* 0x00007600200fca24 */ /* 0x000fe200078e02ff */
[-C--:B------:R-:W-:Y:S02]  /*1700*/  @!P4 MOV R12, R18.reuse ;  /* 0x00000012000cc202 */ /* 0x080fe40000000f00 */
[-C--:B------:R-:W-:Y:S01]  /*1710*/  @!P4 MOV R13, R21.reuse ;  /* 0x00000015000dc202 */ /* 0x080fe20000000f00 */
[----:B------:R-:W-:Y:S01]  /*1720*/  @!P3 IMAD R3, R31, c[0x0][0x1d8], RZ ;  /* 0x000076001f03ba24 */ /* 0x000fe200078e02ff */
[----:B-1----:R-:W-:Y:S02]  /*1730*/  @!P3 MOV R8, R18 ;  /* 0x000000120008b202 */ /* 0x002fe40000000f00 */
[----:B------:R-:W-:-:S02]  /*1740*/  @!P3 MOV R9, R21 ;  /* 0x000000150009b202 */ /* 0x000fc40000000f00 */
[----:B------:R-:W-:Y:S01]  /*1750*/  ISETP.GT.U32.OR P2, PT, R0, 0x27f, P2 ;  /* 0x0000027f0000780c */ /* 0x000fe20001744470 */
[C---:B------:R-:W-:Y:S01]  /*1760*/  @!P4 IMAD R15, R29.reuse, c[0x0][0x1dc], R15 ;  /* 0x000077001d0fca24 */ /* 0x040fe200078e020f */
[----:B------:R-:W-:Y:S01]  /*1770*/  @!P5 MOV R10, R18 ;  /* 0x00000012000ad202 */ /* 0x000fe20000000f00 */
[----:B------:R-:W-:Y:S01]  /*1780*/  @!P4 IMAD.WIDE.U32 R12, R29, c[0x0][0x1d8], R12 ;  /* 0x000076001d0cca25 */ /* 0x000fe200078e000c */
[----:B------:R-:W-:-:S03]  /*1790*/  @!P5 MOV R11, R21 ;  /* 0x00000015000bd202 */ /* 0x000fc60000000f00 */
[----:B------:R-:W-:Y:S02]  /*17a0*/  @!P5 IMAD R14, R33, c[0x0][0x1d8], RZ ;  /* 0x00007600210eda24 */ /* 0x000fe400078e02ff */
[C---:B------:R-:W-:Y:S02]  /*17b0*/  @!P3 IMAD R3, R28.reuse, c[0x0][0x1dc], R3 ;  /* 0x000077001c03ba24 */ /* 0x040fe400078e0203 */
[----:B------:R-:W-:Y:S01]  /*17c0*/  @!P3 IMAD.WIDE.U32 R8, R28, c[0x0][0x1d8], R8 ;  /* 0x000076001c08ba25 */ /* 0x000fe200078e0008 */
[----:B------:R-:W-:Y:S02]  /*17d0*/  @!P4 IADD3 R13, R13, R15, RZ ;  /* 0x0000000f0d0dc210 */ /* 0x000fe40007ffe0ff */
[----:B0-----:R-:W-:Y:S01]  /*17e0*/  @!P6 MOV R4, R18 ;  /* 0x000000120004e202 */ /* 0x001fe20000000f00 */
[C---:B------:R-:W-:Y:S01]  /*17f0*/  @!P5 IMAD R14, R30.reuse, c[0x0][0x1dc], R14 ;  /* 0x000077001e0eda24 */ /* 0x040fe200078e020e */
[----:B------:R-:W-:Y:S01]  /*1800*/  @!P3 IADD3 R3, R9, R3, RZ ;  /* 0x000000030903b210 */ /* 0x000fe20007ffe0ff */
[----:B------:R-:W-:Y:S01]  /*1810*/  @!P5 IMAD.WIDE.U32 R10, R30, c[0x0][0x1d8], R10 ;  /* 0x000076001e0ada25 */ /* 0x000fe200078e000a */
[----:B------:R-:W-:Y:S01]  /*1820*/  @!P6 MOV R5, R21 ;  /* 0x000000150005e202 */ /* 0x000fe20000000f00 */
[----:B------:R-:W-:-:S02]  /*1830*/  CS2R R82, SRZ ;  /* 0x0000000000527805 */ /* 0x000fc4000001ff00 */
[----:B------:R-:W-:Y:S01]  /*1840*/  @!P6 IMAD R15, R27, c[0x0][0x1d8], RZ ;  /* 0x000076001b0fea24 */ /* 0x000fe200078e02ff */
[C---:B------:R-:W-:Y:S02]  /*1850*/  @!P4 SHF.L.U32 R16, R12.reuse, 0x1, RZ ;  /* 0x000000010c10c819 */ /* 0x040fe400000006ff */
[----:B------:R-:W-:Y:S01]  /*1860*/  @!P4 SHF.L.U64.HI R13, R12, 0x1, R13 ;  /* 0x000000010c0dc819 */ /* 0x000fe2000001020d */
[----:B------:R-:W-:Y:S01]  /*1870*/  @!P6 IMAD R15, R25, c[0x0][0x1dc], R15 ;  /* 0x00007700190fea24 */ /* 0x000fe200078e020f */
[----:B------:R-:W-:Y:S01]  /*1880*/  @!P5 IADD3 R17, R11, R14, RZ ;  /* 0x0000000e0b11d210 */ /* 0x000fe20007ffe0ff */
[----:B------:R-:W-:Y:S01]  /*1890*/  @!P6 IMAD.WIDE.U32 R4, R25, c[0x0][0x1d8], R4 ;  /* 0x000076001904ea25 */ /* 0x000fe200078e0004 */
[C---:B------:R-:W-:Y:S01]  /*18a0*/  @!P3 SHF.L.U32 R12, R8.reuse, 0x1, RZ ;  /* 0x00000001080cb819 */ /* 0x040fe200000006ff */
[----:B------:R0:W5:Y:S01]  /*18b0*/  @!P0 LDG.E R83, [R6.64] ;  /* 0x0000001206538981 */ /* 0x000162000c1e1900 */
[----:B------:R-:W-:Y:S01]  /*18c0*/  @!P3 SHF.L.U64.HI R3, R8, 0x1, R3 ;  /* 0x000000010803b819 */ /* 0x000fe20000010203 */
[----:B------:R-:W-:Y:S01]  /*18d0*/  @!P2 IMAD R8, R26, c[0x0][0x1d8], RZ ;  /* 0x000076001a08aa24 */ /* 0x000fe200078e02ff */
[----:B------:R-:W-:-:S02]  /*18e0*/  @!P5 SHF.L.U32 R22, R10, 0x1, RZ ;  /* 0x000000010a16d819 */ /* 0x000fc400000006ff */
[----:B------:R-:W-:Y:S02]  /*18f0*/  @!P5 SHF.L.U64.HI R17, R10, 0x1, R17 ;  /* 0x000000010a11d819 */ /* 0x000fe40000010211 */
[----:B------:R-:W-:Y:S02]  /*1900*/  @!P2 MOV R10, R18 ;  /* 0x00000012000aa202 */ /* 0x000fe40000000f00 */
[----:B------:R-:W-:Y:S01]  /*1910*/  @!P2 MOV R11, R21 ;  /* 0x00000015000ba202 */ /* 0x000fe20000000f00 */
[----:B0-----:R-:W-:Y:S01]  /*1920*/  @!P2 IMAD R6, R24, c[0x0][0x1dc], R8 ;  /* 0x000077001806aa24 */ /* 0x001fe200078e0208 */
[----:B------:R-:W-:Y:S02]  /*1930*/  @!P6 IADD3 R15, R5, R15, RZ ;  /* 0x0000000f050fe210 */ /* 0x000fe40007ffe0ff */
[----:B------:R-:W-:Y:S01]  /*1940*/  @!P5 IADD3 R8, P0, R22, c[0x0][0x180], RZ ;  /* 0x000060001608da10 */ /* 0x000fe20007f1e0ff */
[----:B------:R-:W-:Y:S01]  /*1950*/  @!P2 IMAD.WIDE.U32 R10, R24, c[0x0][0x1d8], R10 ;  /* 0x00007600180aaa25 */ /* 0x000fe200078e000a */
[----:B------:R-:W-:-:S02]  /*1960*/  @!P6 SHF.L.U32 R14, R4, 0x1, RZ ;  /* 0x00000001040ee819 */ /* 0x000fc400000006ff */
[----:B------:R-:W-:Y:S02]  /*1970*/  @!P6 SHF.L.U64.HI R15, R4, 0x1, R15 ;  /* 0x00000001040fe819 */ /* 0x000fe4000001020f */
[----:B------:R-:W-:Y:S02]  /*1980*/  @!P5 IADD3.X R9, R17, c[0x0][0x184], RZ, P0, !PT ;  /* 0x000061001109da10 */ /* 0x000fe400007fe4ff */
[----:B------:R-:W-:Y:S01]  /*1990*/  @!P5 IADD3 R4, P0, R22, c[0x0][0x178], RZ ;  /* 0x00005e001604da10 */ /* 0x000fe20007f1e0ff */
[----:B------:R-:W-:Y:S01]  /*19a0*/  CS2R R40, SRZ ;  /* 0x0000000000287805 */ /* 0x000fe2000001ff00 */
[----:B------:R-:W-:Y:S02]  /*19b0*/  @!P2 IADD3 R7, R11, R6, RZ ;  /* 0x000000060b07a210 */ /* 0x000fe40007ffe0ff */
[----:B------:R-:W-:Y:S02]  /*19c0*/  @!P5 IADD3.X R5, R17, c[0x0][0x17c], RZ, P0, !PT ;  /* 0x00005f001105da10 */ /* 0x000fe400007fe4ff */
[----:B------:R-:W-:Y:S01]  /*19d0*/  @!P4 IADD3 R6, P0, R16, c[0x0][0x180], RZ ;  /* 0x000060001006ca10 */ /* 0x000fe20007f1e0ff */
[----:B------:R0:W5:Y:S01]  /*19e0*/  @!P5 LDG.E R40, [R8.64] ;  /* 0x000000120828d981 */ /* 0x000162000c1e1900 */
[----:B------:R-:W-:-:S02]  /*19f0*/  @!P2 SHF.L.U32 R11, R10, 0x1, RZ ;  /* 0x000000010a0ba819 */ /* 0x000fc400000006ff */
[----:B------:R-:W-:Y:S02]  /*1a00*/  @!P2 SHF.L.U64.HI R10, R10, 0x1, R7 ;  /* 0x000000010a0aa819 */ /* 0x000fe40000010207 */
[----:B------:R-:W-:Y:S01]  /*1a10*/  @!P4 IADD3.X R7, R13, c[0x0][0x184], RZ, P0, !PT ;  /* 0x000061000d07ca10 */ /* 0x000fe200007fe4ff */
[----:B------:R-:W-:Y:S01]  /*1a20*/  CS2R R84, SRZ ;  /* 0x0000000000547805 */ /* 0x000fe2000001ff00 */
[----:B0-----:R-:W-:-:S03]  /*1a30*/  @!P4 IADD3 R8, P0, R16, c[0x0][0x178], RZ ;  /* 0x00005e001008ca10 */ /* 0x001fc60007f1e0ff */
[----:B------:R0:W5:Y:S01]  /*1a40*/  @!P4 LDG.E R41, [R6.64] ;  /* 0x000000120629c981 */ /* 0x000162000c1e1900 */
[----:B------:R-:W-:-:S03]  /*1a50*/  @!P4 IADD3.X R9, R13, c[0x0][0x17c], RZ, P0, !PT ;  /* 0x00005f000d09ca10 */ /* 0x000fc600007fe4ff */
[----:B------:R1:W5:Y:S04]  /*1a60*/  @!P5 LDG.E R85, [R4.64] ;  /* 0x000000120455d981 */ /* 0x000368000c1e1900 */
[----:B------:R2:W5:Y:S01]  /*1a70*/  @!P4 LDG.E R84, [R8.64] ;  /* 0x000000120854c981 */ /* 0x000562000c1e1900 */
[C---:B0-----:R-:W-:Y:S01]  /*1a80*/  @!P3 IADD3 R6, P4, R12.reuse, c[0x0][0x178], RZ ;  /* 0x00005e000c06ba10 */ /* 0x041fe20007f9e0ff */
[----:B------:R-:W-:Y:S01]  /*1a90*/  CS2R R38, SRZ ;  /* 0x0000000000267805 */ /* 0x000fe2000001ff00 */
[----:B-1----:R-:W-:Y:S02]  /*1aa0*/  @!P3 IADD3 R4, P0, R12, c[0x0][0x180], RZ ;  /* 0x000060000c04ba10 */ /* 0x002fe40007f1e0ff */
[----:B------:R-:W-:Y:S02]  /*1ab0*/  IADD3 R28, R2, 0x120, RZ ;  /* 0x00000120021c7810 */ /* 0x000fe40007ffe0ff */
[----:B--2---:R-:W-:-:S02]  /*1ac0*/  @!P6 IADD3 R8, P5, R14, c[0x0][0x180], RZ ;  /* 0x000060000e08ea10 */ /* 0x004fc40007fbe0ff */
[C---:B------:R-:W-:Y:S02]  /*1ad0*/  @!P3 IADD3.X R5, R3.reuse, c[0x0][0x184], RZ, P0, !PT ;  /* 0x000061000305ba10 */ /* 0x040fe400007fe4ff */
[----:B------:R-:W-:Y:S02]  /*1ae0*/  @!P3 IADD3.X R7, R3, c[0x0][0x17c], RZ, P4, !PT ;  /* 0x00005f000307ba10 */ /* 0x000fe400027fe4ff */
[C---:B------:R-:W-:Y:S01]  /*1af0*/  IADD3 R29, R2.reuse, 0x110, RZ ;  /* 0x00000110021d7810 */ /* 0x040fe20007ffe0ff */
[----:B------:R0:W5:Y:S01]  /*1b00*/  @!P3 LDG.E R38, [R4.64] ;  /* 0x000000120426b981 */ /* 0x000162000c1e1900 */
[----:B------:R-:W-:Y:S02]  /*1b10*/  IADD3 R27, R2, 0x130, RZ ;  /* 0x00000130021b7810 */ /* 0x000fe40007ffe0ff */
[----:B------:R-:W-:Y:S01]  /*1b20*/  ISETP.GE.U32.AND P4, PT, R28, c[0x0][0x1e0], PT ;  /* 0x000078001c007a0c */ /* 0x000fe20003f86070 */
[----:B------:R1:W5:Y:S01]  /*1b30*/  @!P3 LDG.E R82, [R6.64] ;  /* 0x000000120652b981 */ /* 0x000362000c1e1900 */
[----:B------:R-:W-:-:S02]  /*1b40*/  SHF.R.S32.HI R31, RZ, 0x1f, R28 ;  /* 0x0000001fff1f7819 */ /* 0x000fc4000001141c */
[----:B------:R-:W-:Y:S02]  /*1b50*/  @!P6 IADD3.X R9, R15, c[0x0][0x184], RZ, P5, !PT ;  /* 0x000061000f09ea10 */ /* 0x000fe40002ffe4ff */
[----:B------:R-:W-:Y:S02]  /*1b60*/  ISETP.GE.U32.AND P5, PT, R29, c[0x0][0x1e0], PT ;  /* 0x000078001d007a0c */ /* 0x000fe40003fa6070 */
[----:B------:R-:W-:Y:S01]  /*1b70*/  SHF.R.S32.HI R32, RZ, 0x1f, R29 ;  /* 0x0000001fff207819 */ /* 0x000fe2000001141d */
[----:B------:R2:W5:Y:S01]  /*1b80*/  @!P6 LDG.E R39, [R8.64] ;  /* 0x000000120827e981 */ /* 0x000562000c1e1900 */
[----:B------:R-:W-:Y:S02]  /*1b90*/  ISETP.GE.U32.AND P3, PT, R27, c[0x0][0x1e0], PT ;  /* 0x000078001b007a0c */ /* 0x000fe40003f66070 */
[----:B------:R-:W-:Y:S02]  /*1ba0*/  SHF.R.S32.HI R30, RZ, 0x1f, R27 ;  /* 0x0000001fff1e7819 */ /* 0x000fe4000001141b */
[----:B0-----:R-:W-:-:S02]  /*1bb0*/  @!P6 IADD3 R4, P0, R14, c[0x0][0x178], RZ ;  /* 0x00005e000e04ea10 */ /* 0x001fc40007f1e0ff */
[----:B------:R-:W-:Y:S02]  /*1bc0*/  ISETP.GE.AND.EX P4, PT, R31, c[0x0][0x1e4], PT, P4 ;  /* 0x000079001f007a0c */ /* 0x000fe40003f86340 */
[----:B------:R-:W-:Y:S02]  /*1bd0*/  ISETP.GE.AND.EX P5, PT, R32, c[0x0][0x1e4], PT, P5 ;  /* 0x0000790020007a0c */ /* 0x000fe40003fa6350 */
[----:B------:R-:W-:Y:S02]  /*1be0*/  ISETP.GE.AND.EX P3, PT, R30, c[0x0][0x1e4], PT, P3 ;  /* 0x000079001e007a0c */ /* 0x000fe40003f66330 */
[----:B------:R-:W-:Y:S02]  /*1bf0*/  @!P6 IADD3.X R5, R15, c[0x0][0x17c], RZ, P0, !PT ;  /* 0x00005f000f05ea10 */ /* 0x000fe400007fe4ff */
[C---:B------:R-:W-:Y:S02]  /*1c00*/  ISETP.GT.U32.OR P4, PT, R0.reuse, 0x27f, P4 ;  /* 0x0000027f0000780c */ /* 0x040fe40002784470 */
[----:B-1----:R-:W-:Y:S01]  /*1c10*/  @!P2 IADD3 R6, P0, R11, c[0x0][0x180], RZ ;  /* 0x000060000b06aa10 */ /* 0x002fe20007f1e0ff */
[----:B------:R0:W5:Y:S01]  /*1c20*/  @!P6 LDG.E R80, [R4.64] ;  /* 0x000000120450e981 */ /* 0x000162000c1e1900 */
[----:B------:R-:W-:-:S02]  /*1c30*/  ISETP.GT.U32.OR P5, PT, R0, 0x27f, P5 ;  /* 0x0000027f0000780c */ /* 0x000fc40002fa4470 */
[----:B------:R-:W-:Y:S02]  /*1c40*/  IADD3 R24, R2, 0x140, RZ ;  /* 0x0000014002187810 */ /* 0x000fe40007ffe0ff */
[----:B------:R-:W-:Y:S02]  /*1c50*/  ISETP.GT.U32.OR P3, PT, R0, 0x27f, P3 ;  /* 0x0000027f0000780c */ /* 0x000fe40001f64470 */
[----:B------:R-:W-:Y:S02]  /*1c60*/  @!P2 IADD3.X R7, R10, c[0x0][0x184], RZ, P0, !PT ;  /* 0x000061000a07aa10 */ /* 0x000fe400007fe4ff */
[----:B------:R-:W-:Y:S02]  /*1c70*/  ISETP.GE.U32.AND P0, PT, R24, c[0x0][0x1e0], PT ;  /* 0x0000780018007a0c */ /* 0x000fe40003f06070 */
[----:B------:R-:W-:Y:S02]  /*1c80*/  SHF.R.S32.HI R26, RZ, 0x1f, R24 ;  /* 0x0000001fff1a7819 */ /* 0x000fe40000011418 */
[----:B0-----:R-:W-:-:S02]  /*1c90*/  @!P2 IADD3 R4, P6, R11, c[0x0][0x178], RZ ;  /* 0x00005e000b04aa10 */ /* 0x001fc40007fde0ff */
[----:B------:R-:W-:Y:S01]  /*1ca0*/  ISETP.GE.AND.EX P0, PT, R26, c[0x0][0x1e4], PT, P0 ;  /* 0x000079001a007a0c */ /* 0x000fe20003f06300 */
[----:B------:R-:W-:Y:S01]  /*1cb0*/  @!P4 IMAD R15, R31, c[0x0][0x1d8], RZ ;  /* 0x000076001f0fca24 */ /* 0x000fe200078e02ff */
[----:B------:R-:W-:Y:S02]  /*1cc0*/  IADD3 R23, R2, 0x150, RZ ;  /* 0x0000015002177810 */ /* 0x000fe40007ffe0ff */
[-C--:B------:R-:W-:Y:S02]  /*1cd0*/  @!P4 MOV R12, R18.reuse ;  /* 0x00000012000cc202 */ /* 0x080fe40000000f00 */
[----:B------:R-:W-:Y:S02]  /*1ce0*/  @!P4 MOV R13, R21 ;  /* 0x00000015000dc202 */ /* 0x000fe40000000f00 */
[----:B------:R-:W-:Y:S02]  /*1cf0*/  @!P2 IADD3.X R5, R10, c[0x0][0x17c], RZ, P6, !PT ;  /* 0x00005f000a05aa10 */ /* 0x000fe400037fe4ff */
[----:B------:R-:W-:Y:S01]  /*1d00*/  ISETP.GT.U32.OR P0, PT, R0, 0x27f, P0 ;  /* 0x0000027f0000780c */ /* 0x000fe20000704470 */
[----:B------:R-:W-:Y:S01]  /*1d10*/  @!P5 IMAD R3, R32, c[0x0][0x1d8], RZ ;  /* 0x000076002003da24 */ /* 0x000fe200078e02ff */
[----:B------:R-:W-:-:S02]  /*1d20*/  @!P5 MOV R10, R18 ;  /* 0x00000012000ad202 */ /* 0x000fc40000000f00 */
[-C--:B------:R-:W-:Y:S01]  /*1d30*/  @!P5 MOV R11, R21.reuse ;  /* 0x00000015000bd202 */ /* 0x080fe20000000f00 */
[----:B------:R-:W-:Y:S01]  /*1d40*/  @!P3 IMAD R14, R30, c[0x0][0x1d8], RZ ;  /* 0x000076001e0eba24 */ /* 0x000fe200078e02ff */
[----:B--2---:R-:W-:Y:S02]  /*1d50*/  @!P3 MOV R8, R18 ;  /* 0x000000120008b202 */ /* 0x004fe40000000f00 */
[----:B------:R-:W-:Y:S01]  /*1d60*/  @!P3 MOV R9, R21 ;  /* 0x000000150009b202 */ /* 0x000fe20000000f00 */
[C---:B------:R-:W-:Y:S01]  /*1d70*/  @!P4 IMAD R15, R28.reuse, c[0x0][0x1dc], R15 ;  /* 0x000077001c0fca24 */ /* 0x040fe200078e020f */
[----:B------:R-:W-:Y:S01]  /*1d80*/  ISETP.GE.U32.AND P6, PT, R23, c[0x0][0x1e0], PT ;  /* 0x0000780017007a0c */ /* 0x000fe20003fc6070 */
[----:B------:R-:W-:Y:S01]  /*1d90*/  @!P4 IMAD.WIDE.U32 R12, R28, c[0x0][0x1d8], R12 ;  /* 0x000076001c0cca25 */ /* 0x000fe200078e000c */
[----:B------:R-:W-:Y:S01]  /*1da0*/  SHF.R.S32.HI R25, RZ, 0x1f, R23 ;  /* 0x0000001fff197819 */ /* 0x000fe20000011417 */
[----:B------:R-:W-:Y:S01]  /*1db0*/  CS2R R36, SRZ ;  /* 0x0000000000247805 */ /* 0x000fe2000001ff00 */
[----:B------:R0:W5:Y:S01]  /*1dc0*/  @!P2 LDG.E R78, [R4.64] ;  /* 0x00000012044ea981 */ /* 0x000162000c1e1900 */
[----:B------:R-:W-:Y:S01]  /*1dd0*/  @!P5 IMAD R3, R29, c[0x0][0x1dc], R3 ;  /* 0x000077001d03da24 */ /* 0x000fe200078e0203 */
[----:B------:R-:W-:Y:S01]  /*1de0*/  ISETP.GE.AND.EX P6, PT, R25, c[0x0][0x1e4], PT, P6 ;  /* 0x0000790019007a0c */ /* 0x000fe20003fc6360 */
[----:B------:R-:W-:Y:S01]  /*1df0*/  @!P5 IMAD.WIDE.U32 R10, R29, c[0x0][0x1d8], R10 ;  /* 0x000076001d0ada25 */ /* 0x000fe200078e000a */
[----:B------:R-:W-:Y:S01]  /*1e00*/  @!P4 IADD3 R15, R13, R15, RZ ;  /* 0x0000000f0d0fc210 */ /* 0x000fe20007ffe0ff */
[----:B------:R1:W5:Y:S02]  /*1e10*/  @!P2 LDG.E R36, [R6.64] ;  /* 0x000000120624a981 */ /* 0x000364000c1e1900 */
[----:B------:R-:W-:-:S02]  /*1e20*/  @!P3 IMAD R14, R27, c[0x0][0x1dc], R14 ;  /* 0x000077001b0eba24 */ /* 0x000fc400078e020e */
[----:B------:R-:W-:Y:S01]  /*1e30*/  @!P3 IMAD.WIDE.U32 R8, R27, c[0x0][0x1d8], R8 ;  /* 0x000076001b08ba25 */ /* 0x000fe200078e0008 */
[----:B------:R-:W-:Y:S02]  /*1e40*/  @!P5 IADD3 R3, R11, R3, RZ ;  /* 0x000000030b03d210 */ /* 0x000fe40007ffe0ff */
[----:B------:R-:W-:Y:S02]  /*1e50*/  ISETP.GT.U32.OR P6, PT, R0, 0x27f, P6 ;  /* 0x0000027f0000780c */ /* 0x000fe400037c4470 */
[----:B------:R-:W-:Y:S02]  /*1e60*/  @!P3 IADD3 R11, R9, R14, RZ ;  /* 0x0000000e090bb210 */ /* 0x000fe40007ffe0ff */
[----:B------:R-:W-:Y:S01]  /*1e70*/  @!P4 SHF.L.U64.HI R14, R12, 0x1, R15 ;  /* 0x000000010c0ec819 */ /* 0x000fe2000001020f */
[----:B------:R-:W-:Y:S01]  /*1e80*/  @!P0 IMAD R15, R26, c[0x0][0x1d8], RZ ;  /* 0x000076001a0f8a24 */ /* 0x000fe200078e02ff */
[----:B-1----:R-:W-:Y:S02]  /*1e90*/  @!P0 MOV R6, R18 ;  /* 0x0000001200068202 */ /* 0x002fe40000000f00 */
[----:B------:R-:W-:Y:S01]  /*1ea0*/  @!P0 MOV R7, R21 ;  /* 0x0000001500078202 */ /* 0x000fe20000000f00 */
[----:B------:R-:W-:Y:S01]  /*1eb0*/  @!P0 IMAD R15, R24, c[0x0][0x1dc], R15 ;  /* 0x00007700180f8a24 */ /* 0x000fe200078e020f */
[----:B------:R-:W-:-:S03]  /*1ec0*/  @!P5 SHF.L.U32 R13, R10, 0x1, RZ ;  /* 0x000000010a0dd819 */ /* 0x000fc600000006ff */
[----:B------:R-:W-:Y:S01]  /*1ed0*/  @!P0 IMAD.WIDE.U32 R6, R24, c[0x0][0x1d8], R6 ;  /* 0x0000760018068a25 */ /* 0x000fe200078e0006 */
[----:B------:R-:W-:Y:S02]  /*1ee0*/  @!P5 SHF.L.U64.HI R3, R10, 0x1, R3 ;  /* 0x000000010a03d819 */ /* 0x000fe40000010203 */
[C---:B------:R-:W-:Y:S02]  /*1ef0*/  @!P3 SHF.L.U32 R10, R8.reuse, 0x1, RZ ;  /* 0x00000001080ab819 */ /* 0x040fe400000006ff */
[----:B------:R-:W-:Y:S02]  /*1f00*/  @!P3 SHF.L.U64.HI R11, R8, 0x1, R11 ;  /* 0x00000001080bb819 */ /* 0x000fe4000001020b */
[----:B------:R-:W-:Y:S02]  /*1f10*/  @!P0 IADD3 R15, R7, R15, RZ ;  /* 0x0000000f070f8210 */ /* 0x000fe40007ffe0ff */
[----:B0-----:R-:W-:Y:S02]  /*1f20*/  @!P5 IADD3 R4, P2, R13, c[0x0][0x180], RZ ;  /* 0x000060000d04da10 */ /* 0x001fe40007f5e0ff */
[----:B------:R-:W-:Y:S01]  /*1f30*/  @!P4 SHF.L.U32 R16, R12, 0x1, RZ ;  /* 0x000000010c10c819 */ /* 0x000fe200000006ff */
[----:B------:R-:W-:Y:S01]  /*1f40*/  @!P6 IMAD R12, R25, c[0x0][0x1d8], RZ ;  /* 0x00007600190cea24 */ /* 0x000fe200078e02ff */
[----:B------:R-:W-:-:S02]  /*1f50*/  @!P6 MOV R8, R18 ;  /* 0x000000120008e202 */ /* 0x000fc40000000f00 */
[----:B------:R-:W-:Y:S02]  /*1f60*/  @!P6 MOV R9, R21 ;  /* 0x000000150009e202 */ /* 0x000fe40000000f00 */
[C---:B------:R-:W-:Y:S02]  /*1f70*/  @!P0 SHF.L.U32 R22, R6.reuse, 0x1, RZ ;  /* 0x0000000106168819 */ /* 0x040fe400000006ff */
[----:B------:R-:W-:Y:S02]  /*1f80*/  @!P0 SHF.L.U64.HI R15, R6, 0x1, R15 ;  /* 0x00000001060f8819 */ /* 0x000fe4000001020f */
[----:B------:R-:W-:Y:S01]  /*1f90*/  @!P5 IADD3.X R5, R3, c[0x0][0x184], RZ, P2, !PT ;  /* 0x000061000305da10 */ /* 0x000fe200017fe4ff */
[----:B------:R-:W-:Y:S01]  /*1fa0*/  @!P6 IMAD R12, R23, c[0x0][0x1dc], R12 ;  /* 0x00007700170cea24 */ /* 0x000fe200078e020c */
[----:B------:R-:W-:Y:S01]  /*1fb0*/  @!P5 IADD3 R6, P2, R13, c[0x0][0x178], RZ ;  /* 0x00005e000d06da10 */ /* 0x000fe20007f5e0ff */
[----:B------:R-:W-:Y:S02]  /*1fc0*/  @!P6 IMAD.WIDE.U32 R8, R23, c[0x0][0x1d8], R8 ;  /* 0x000076001708ea25 */ /* 0x000fe400078e0008 */
[----:B------:R0:W5:Y:S01]  /*1fd0*/  @!P5 LDG.E R37, [R4.64] ;  /* 0x000000120425d981 */ /* 0x000162000c1e1900 */
[----:B------:R-:W-:-:S02]  /*1fe0*/  @!P5 IADD3.X R7, R3, c[0x0][0x17c], RZ, P2, !PT ;  /* 0x00005f000307da10 */ /* 0x000fc400017fe4ff */
[----:B------:R-:W-:Y:S01]  /*1ff0*/  @!P6 IADD3 R12, R9, R12, RZ ;  /* 0x0000000c090ce210 */ /* 0x000fe20007ffe0ff */
[----:B------:R-:W-:Y:S01]  /*2000*/  HFMA2.MMA R3, -RZ, RZ, 0, 0 ;  /* 0x00000000ff037435 */ /* 0x000fe200000001ff */
[----:B------:R-:W-:Y:S01]  /*2010*/  @!P6 SHF.L.U32 R13, R8, 0x1, RZ ;  /* 0x00000001080de819 */ /* 0x000fe200000006ff */
[----:B------:R1:W5:Y:S01]  /*2020*/  @!P5 LDG.E R76, [R6.64] ;  /* 0x00000012064cd981 */ /* 0x000362000c1e1900 */
[----:B0-----:R-:W-:Y:S02]  /*2030*/  @!P4 IADD3 R4, P2, R16, c[0x0][0x180], RZ ;  /* 0x000060001004ca10 */ /* 0x001fe40007f5e0ff */
[----:B------:R-:W-:Y:S02]  /*2040*/  @!P6 SHF.L.U64.HI R12, R8, 0x1, R12 ;  /* 0x00000001080ce819 */ /* 0x000fe4000001020c */
[----:B------:R-:W-:Y:S02]  /*2050*/  @!P4 IADD3.X R5, R14, c[0x0][0x184], RZ, P2, !PT ;  /* 0x000061000e05ca10 */ /* 0x000fe400017fe4ff */
[----:B-1----:R-:W-:-:S02]  /*2060*/  @!P4 IADD3 R6, P5, R16, c[0x0][0x178], RZ ;  /* 0x00005e001006ca10 */ /* 0x002fc40007fbe0ff */
[----:B------:R-:W-:Y:S01]  /*2070*/  @!P3 IADD3 R8, P2, R10, c[0x0][0x180], RZ ;  /* 0x000060000a08ba10 */ /* 0x000fe20007f5e0ff */
[----:B------:R0:W5:Y:S01]  /*2080*/  @!P4 LDG.E R3, [R4.64] ;  /* 0x000000120403c981 */ /* 0x000162000c1e1900 */
[----:B------:R-:W-:Y:S02]  /*2090*/  @!P4 IADD3.X R7, R14, c[0x0][0x17c], RZ, P5, !PT ;  /* 0x00005f000e07ca10 */ /* 0x000fe40002ffe4ff */
[----:B------:R-:W-:Y:S02]  /*20a0*/  MOV R17, RZ ;  /* 0x000000ff00117202 */ /* 0x000fe40000000f00 */
[----:B------:R-:W-:Y:S01]  /*20b0*/  @!P3 IADD3.X R9, R11, c[0x0][0x184], RZ, P2, !PT ;  /* 0x000061000b09ba10 */ /* 0x000fe200017fe4ff */
[----:B------:R1:W5:Y:S01]  /*20c0*/  @!P4 LDG.E R74, [R6.64] ;  /* 0x00000012064ac981 */ /* 0x000362000c1e1900 */
[----:B------:R-:W-:-:S03]  /*20d0*/  IADD3 R31, R2, 0x160, RZ ;  /* 0x00000160021f7810 */ /* 0x000fc60007ffe0ff */
[----:B------:R2:W5:Y:S01]  /*20e0*/  @!P3 LDG.E R17, [R8.64] ;  /* 0x000000120811b981 */ /* 0x000562000c1e1900 */
[----:B------:R-:W-:Y:S02]  /*20f0*/  IADD3 R28, R2, 0x180, RZ ;  /* 0x00000180021c7810 */ /* 0x000fe40007ffe0ff */
[----:B-1----:R-:W-:Y:S02]  /*2100*/  @!P3 IADD3 R6, P2, R10, c[0x0][0x178], RZ ;  /* 0x00005e000a06ba10 */ /* 0x002fe40007f5e0ff */
[C---:B------:R-:W-:Y:S02]  /*2110*/  @!P0 IADD3 R10, P5, R22.reuse, c[0x0][0x178], RZ ;  /* 0x00005e00160a8a10 */ /* 0x040fe40007fbe0ff */
[----:B--2---:R-:W-:Y:S02]  /*2120*/  @!P0 IADD3 R8, P4, R22, c[0x0][0x180], RZ ;  /* 0x0000600016088a10 */ /* 0x004fe40007f9e0ff */
[----:B------:R-:W-:Y:S02]  /*2130*/  @!P3 IADD3.X R7, R11, c[0x0][0x17c], RZ, P2, !PT ;  /* 0x00005f000b07ba10 */ /* 0x000fe400017fe4ff */
[----:B------:R-:W-:-:S02]  /*2140*/  @!P0 IADD3.X R9, R15, c[0x0][0x184], RZ, P4, !PT ;  /* 0x000061000f098a10 */ /* 0x000fc400027fe4ff */
[----:B------:R-:W-:Y:S01]  /*2150*/  IADD3 R29, R2, 0x170, RZ ;  /* 0x00000170021d7810 */ /* 0x000fe20007ffe0ff */
[----:B------:R1:W5:Y:S01]  /*2160*/  @!P3 LDG.E R72, [R6.64] ;  /* 0x000000120648b981 */ /* 0x000362000c1e1900 */
[----:B------:R-:W-:Y:S02]  /*2170*/  ISETP.GE.U32.AND P4, PT, R31, c[0x0][0x1e0], PT ;  /* 0x000078001f007a0c */ /* 0x000fe40003f86070 */
[----:B------:R-:W-:Y:S02]  /*2180*/  SHF.R.S32.HI R23, RZ, 0x1f, R31 ;  /* 0x0000001fff177819 */ /* 0x000fe4000001141f */
[----:B------:R-:W-:Y:S02]  /*2190*/  @!P0 IADD3.X R11, R15, c[0x0][0x17c], RZ, P5, !PT ;  /* 0x00005f000f0b8a10 */ /* 0x000fe40002ffe4ff */
[----:B------:R-:W-:Y:S02]  /*21a0*/  ISETP.GE.U32.AND P2, PT, R28, c[0x0][0x1e0], PT ;  /* 0x000078001c007a0c */ /* 0x000fe40003f46070 */
[----:B------:R-:W-:Y:S01]  /*21b0*/  SHF.R.S32.HI R32, RZ, 0x1f, R28 ;  /* 0x0000001fff207819 */ /* 0x000fe2000001141c */
[----:B------:R2:W5:Y:S01]  /*21c0*/  @!P0 LDG.E R70, [R10.64] ;  /* 0x000000120a468981 */ /* 0x000562000c1e1900 */
[----:B------:R-:W-:-:S02]  /*21d0*/  SHF.R.S32.HI R25, RZ, 0x1f, R2 ;  /* 0x0000001fff197819 */ /* 0x000fc40000011402 */
[----:B------:R-:W-:Y:S02]  /*21e0*/  ISETP.GE.U32.AND P3, PT, R29, c[0x0][0x1e0], PT ;  /* 0x000078001d007a0c */ /* 0x000fe40003f66070 */
[----:B------:R-:W-:Y:S02]  /*21f0*/  SHF.R.S32.HI R24, RZ, 0x1f, R29 ;  /* 0x0000001fff187819 */ /* 0x000fe4000001141d */
[----:B------:R-:W-:Y:S02]  /*2200*/  ISETP.GE.AND.EX P4, PT, R23, c[0x0][0x1e4], PT, P4 ;  /* 0x0000790017007a0c */ /* 0x000fe40003f86340 */
[----:B------:R-:W-:Y:S01]  /*2210*/  ISETP.GE.AND.EX P2, PT, R32, c[0x0][0x1e4], PT, P2 ;  /* 0x0000790020007a0c */ /* 0x000fe20003f46320 */
[----:B0-----:R-:W-:Y:S01]  /*2220*/  @P1 IMAD R5, R25, c[0x0][0x1d8], RZ ;  /* 0x0000760019051a24 */ /* 0x001fe200078e02ff */
[----:B--2---:R-:W-:Y:S02]  /*2230*/  @P1 MOV R10, R18 ;  /* 0x00000012000a1202 */ /* 0x004fe40000000f00 */
[----:B------:R-:W-:Y:S01]  /*2240*/  @P1 MOV R11, R21 ;  /* 0x00000015000b1202 */ /* 0x000fe20000000f00 */
[----:B------:R-:W-:Y:S01]  /*2250*/  HFMA2.MMA R4, -RZ, RZ, 0, 0 ;  /* 0x00000000ff047435 */ /* 0x000fe200000001ff */
[----:B------:R-:W-:-:S02]  /*2260*/  ISETP.GE.AND.EX P3, PT, R24, c[0x0][0x1e4], PT, P3 ;  /* 0x0000790018007a0c */ /* 0x000fc40003f66330 */
[C---:B------:R-:W-:Y:S02]  /*2270*/  ISETP.GT.U32.OR P4, PT, R0.reuse, 0x27f, P4 ;  /* 0x0000027f0000780c */ /* 0x040fe40002784470 */
[----:B------:R-:W-:Y:S01]  /*2280*/  ISETP.GT.U32.OR P2, PT, R0, 0x27f, P2 ;  /* 0x0000027f0000780c */ /* 0x000fe20001744470 */
[----:B------:R-:W-:Y:S01]  /*2290*/  @P1 IMAD R5, R2, c[0x0][0x1dc], R5 ;  /* 0x0000770002051a24 */ /* 0x000fe200078e0205 */
[----:B------:R-:W-:Y:S01]  /*22a0*/  ISETP.GT.U32.OR P3, PT, R0, 0x27f, P3 ;  /* 0x0000027f0000780c */ /* 0x000fe20001f64470 */
[C---:B------:R-:W-:Y:S01]  /*22b0*/  @P1 IMAD.WIDE.U32 R10, R2.reuse, c[0x0][0x1d8], R10 ;  /* 0x00007600020a1a25 */ /* 0x040fe200078e000a */
[----:B-1----:R-:W-:Y:S01]  /*22c0*/  @!P6 IADD3 R6, P5, R13, c[0x0][0x180], RZ ;  /* 0x000060000d06ea10 */ /* 0x002fe20007fbe0ff */
[----:B------:R0:W5:Y:S01]  /*22d0*/  @!P0 LDG.E R4, [R8.64] ;  /* 0x0000001208048981 */ /* 0x000162000c1e1900 */
[----:B------:R-:W-:Y:S02]  /*22e0*/  IADD3 R26, R2, 0x190, RZ ;  /* 0x00000190021a7810 */ /* 0x000fe40007ffe0ff */
[----:B------:R-:W-:-:S02]  /*22f0*/  @P1 IADD3 R5, R11, R5, RZ ;  /* 0x000000050b051210 */ /* 0x000fc40007ffe0ff */
[C---:B------:R-:W-:Y:S01]  /*2300*/  @P1 SHF.L.U32 R22, R10.reuse, 0x1, RZ ;  /* 0x000000010a161819 */ /* 0x040fe200000006ff */
[----:B------:R-:W-:Y:S01]  /*2310*/  @!P4 IMAD R23, R23, c[0x0][0x1d8], RZ ;  /* 0x000076001717ca24 */ /* 0x000fe200078e02ff */
[----:B------:R-:W-:Y:S02]  /*2320*/  @P1 SHF.L.U64.HI R16, R10, 0x1, R5 ;  /* 0x000000010a101819 */ /* 0x000fe40000010205 */
[----:B------:R-:W-:Y:S02]  /*2330*/  @!P4 MOV R14, R18 ;  /* 0x00000012000ec202 */ /* 0x000fe40000000f00 */
[----:B0-----:R-:W-:Y:S02]  /*2340*/  @!P6 IADD3 R8, P0, R13, c[0x0][0x178], RZ ;  /* 0x00005e000d08ea10 */ /* 0x001fe40007f1e0ff */
[----:B------:R-:W-:Y:S01]  /*2350*/  @!P4 MOV R15, R21 ;  /* 0x00000015000fc202 */ /* 0x000fe20000000f00 */
[----:B------:R-:W-:Y:S01]  /*2360*/  @!P2 IMAD R5, R32, c[0x0][0x1d8], RZ ;  /* 0x000076002005aa24 */ /* 0x000fe200078e02ff */
[----:B------:R-:W-:-:S02]  /*2370*/  @!P6 IADD3.X R7, R12, c[0x0][0x184], RZ, P5, !PT ;  /* 0x000061000c07ea10 */ /* 0x000fc40002ffe4ff */
[-C--:B------:R-:W-:Y:S02]  /*2380*/  @!P2 MOV R10, R18.reuse ;  /* 0x00000012000aa202 */ /* 0x080fe40000000f00 */
[-C--:B------:R-:W-:Y:S02]  /*2390*/  @!P2 MOV R11, R21.reuse ;  /* 0x00000015000ba202 */ /* 0x080fe40000000f00 */
[----:B------:R-:W-:Y:S02]  /*23a0*/  ISETP.GE.U32.AND P5, PT, R26, c[0x0][0x1e0], PT ;  /* 0x000078001a007a0c */ /* 0x000fe40003fa6070 */
[----:B------:R-:W-:Y:S02]  /*23b0*/  SHF.R.S32.HI R30, RZ, 0x1f, R26 ;  /* 0x0000001fff1e7819 */ /* 0x000fe4000001141a */
[----:B------:R-:W-:Y:S02]  /*23c0*/  IADD3 R25, R2, 0x1a0, RZ ;  /* 0x000001a002197810 */ /* 0x000fe40007ffe0ff */
[----:B------:R-:W-:Y:S01]  /*23d0*/  @!P6 IADD3.X R9, R12, c[0x0][0x17c], RZ, P0, !PT ;  /* 0x00005f000c09ea10 */ /* 0x000fe200007fe4ff */
[----:B------:R-:W-:Y:S01]  /*23e0*/  @!P3 IMAD R24, R24, c[0x0][0x1d8], RZ ;  /* 0x000076001818ba24 */ /* 0x000fe200078e02ff */
[----:B------:R-:W-:Y:S01]  /*23f0*/  @!P3 MOV R12, R18 ;  /* 0x00000012000cb202 */ /* 0x000fe20000000f00 */
[C---:B------:R-:W-:Y:S01]  /*2400*/  @!P4 IMAD R23, R31.reuse, c[0x0][0x1dc], R23 ;  /* 0x000077001f17ca24 */ /* 0x040fe200078e0217 */
[----:B------:R-:W-:Y:S01]  /*2410*/  @!P3 MOV R13, R21 ;  /* 0x00000015000db202 */ /* 0x000fe20000000f00 */
[----:B------:R-:W-:Y:S01]  /*2420*/  @!P4 IMAD.WIDE.U32 R14, R31, c[0x0][0x1d8], R14 ;  /* 0x000076001f0eca25 */ /* 0x000fe200078e000e */
[----:B------:R-:W-:Y:S01]  /*2430*/  ISETP.GE.AND.EX P5, PT, R30, c[0x0][0x1e4], PT, P5 ;  /* 0x000079001e007a0c */ /* 0x000fe20003fa6350 */
[----:B------:R0:W5:Y:S01]  /*2440*/  @!P6 LDG.E R68, [R8.64] ;  /* 0x000000120844e981 */ /* 0x000162000c1e1900 */
[----:B------:R-:W-:Y:S01]  /*2450*/  ISETP.GE.U32.AND P0, PT, R25, c[0x0][0x1e0], PT ;  /* 0x0000780019007a0c */ /* 0x000fe20003f06070 */
[C---:B------:R-:W-:Y:S01]  /*2460*/  @!P2 IMAD R5, R28.reuse, c[0x0][0x1dc], R5 ;  /* 0x000077001c05aa24 */ /* 0x040fe200078e0205 */
[----:B------:R-:W-:Y:S01]  /*2470*/  SHF.R.S32.HI R27, RZ, 0x1f, R25 ;  /* 0x0000001fff1b7819 */ /* 0x000fe20000011419 */
[----:B------:R-:W-:Y:S01]  /*2480*/  @!P2 IMAD.WIDE.U32 R10, R28, c[0x0][0x1d8], R10 ;  /* 0x000076001c0aaa25 */ /* 0x000fe200078e000a */
[----:B------:R-:W-:-:S03]  /*2490*/  ISETP.GT.U32.OR P5, PT, R0, 0x27f, P5 ;  /* 0x0000027f0000780c */ /* 0x000fc60002fa4470 */
[C---:B------:R-:W-:Y:S02]  /*24a0*/  @!P3 IMAD R24, R29.reuse, c[0x0][0x1dc], R24 ;  /* 0x000077001d18ba24 */ /* 0x040fe400078e0218 */
[----:B------:R-:W-:Y:S01]  /*24b0*/  @!P3 IMAD.WIDE.U32 R12, R29, c[0x0][0x1d8], R12 ;  /* 0x000076001d0cba25 */ /* 0x000fe200078e000c */
[----:B------:R-:W-:Y:S02]  /*24c0*/  @!P4 IADD3 R29, R15, R23, RZ ;  /* 0x000000170f1dc210 */ /* 0x000fe40007ffe0ff */
[----:B------:R-:W-:Y:S02]  /*24d0*/  ISETP.GE.AND.EX P0, PT, R27, c[0x0][0x1e4], PT, P0 ;  /* 0x000079001b007a0c */ /* 0x000fe40003f06300 */
[----:B------:R-:W-:Y:S01]  /*24e0*/  @!P2 IADD3 R15, R11, R5, RZ ;  /* 0x000000050b0fa210 */ /* 0x000fe20007ffe0ff */
[----:B------:R-:W-:Y:S01]  /*24f0*/  HFMA2.MMA R5, -RZ, RZ, 0, 0 ;  /* 0x00000000ff057435 */ /* 0x000fe200000001ff */
[----:B------:R-:W-:Y:S01]  /*2500*/  ISETP.GT.U32.OR P0, PT, R0, 0x27f, P0 ;  /* 0x0000027f0000780c */ /* 0x000fe20000704470 */
[----:B------:R-:W-:Y:S01]  /*2510*/  @!P5 IMAD R11, R30, c[0x0][0x1d8], RZ ;  /* 0x000076001e0bda24 */ /* 0x000fe200078e02ff */
[----:B------:R-:W-:-:S02]  /*2520*/  @!P3 IADD3 R24, R13, R24, RZ ;  /* 0x000000180d18b210 */ /* 0x000fc40007ffe0ff */
[----:B------:R-:W-:-:S05]  /*2530*/  @!P4 SHF.L.U32 R23, R14, 0x1, RZ ;  /* 0x000000010e17c819 */ /* 0x000fca00000006ff */
[----:B------:R1:W5:Y:S01]  /*2540*/  @!P6 LDG.E R5, [R6.64] ;  /* 0x000000120605e981 */ /* 0x000362000c1e1900 */
[----:B------:R-:W-:Y:S01]  /*2550*/  @!P4 SHF.L.U64.HI R29, R14, 0x1, R29 ;  /* 0x000000010e1dc819 */ /* 0x000fe2000001021d */
[----:B------:R-:W-:Y:S01]  /*2560*/  @!P5 IMAD R11, R26, c[0x0][0x1dc], R11 ;  /* 0x000077001a0bda24 */ /* 0x000fe200078e020b */
[C---:B------:R-:W-:Y:S02]  /*2570*/  @!P3 SHF.L.U32 R28, R12.reuse, 0x1, RZ ;  /* 0x000000010c1cb819 */ /* 0x040fe400000006ff */
[----:B------:R-:W-:Y:S02]  /*2580*/  @!P3 SHF.L.U64.HI R24, R12, 0x1, R24 ;  /* 0x000000010c18b819 */ /* 0x000fe40000010218 */
[----:B-1----:R-:W-:Y:S02]  /*2590*/  @!P5 MOV R6, R18 ;  /* 0x000000120006d202 */ /* 0x002fe40000000f00 */
[----:B------:R-:W-:Y:S02]  /*25a0*/  @!P5 MOV R7, R21 ;  /* 0x000000150007d202 */ /* 0x000fe40000000f00 */
[----:B------:R-:W-:-:S02]  /*25b0*/  @!P2 SHF.L.U32 R14, R10, 0x1, RZ ;  /* 0x000000010a0ea819 */ /* 0x000fc400000006ff */
[----:B------:R-:W-:Y:S01]  /*25c0*/  @!P2 SHF.L.U64.HI R15, R10, 0x1, R15 ;  /* 0x000000010a0fa819 */ /* 0x000fe2000001020f */
[----:B------:R-:W-:Y:S01]  /*25d0*/  @!P5 IMAD.WIDE.U32 R6, R26, c[0x0][0x1d8], R6 ;  /* 0x000076001a06da25 */ /* 0x000fe200078e0006 */
[----:B------:R-:W-:Y:S02]  /*25e0*/  @!P0 MOV R12, R18 ;  /* 0x00000012000c8202 */ /* 0x000fe40000000f00 */
[----:B------:R-:W-:Y:S01]  /*25f0*/  @!P0 MOV R13, R21 ;  /* 0x00000015000d8202 */ /* 0x000fe20000000f00 */
[----:B------:R-:W-:Y:S01]  /*2600*/  @!P0 IMAD R10, R27, c[0x0][0x1d8], RZ ;  /* 0x000076001b0a8a24 */ /* 0x000fe200078e02ff */
[----:B------:R-:W-:Y:S02]  /*2610*/  @!P5 IADD3 R11, R7, R11, RZ ;  /* 0x0000000b070bd210 */ /* 0x000fe40007ffe0ff */
[----:B0-----:R-:W-:Y:S01]  /*2620*/  @!P4 IADD3 R8, P6, R23, c[0x0][0x180], RZ ;  /* 0x000060001708ca10 */ /* 0x001fe20007fde0ff */
[C---:B------:R-:W-:Y:S02]  /*2630*/  @!P0 IMAD R10, R25.reuse, c[0x0][0x1dc], R10 ;  /* 0x00007700190a8a24 */ /* 0x040fe400078e020a */
[----:B------:R-:W-:Y:S01]  /*2640*/  @!P0 IMAD.WIDE.U32 R12, R25, c[0x0][0x1d8], R12 ;  /* 0x00007600190c8a25 */ /* 0x000fe200078e000c */
[----:B------:R-:W-:-:S02]  /*2650*/  @!P5 SHF.L.U32 R25, R6, 0x1, RZ ;  /* 0x000000010619d819 */ /* 0x000fc400000006ff */
[----:B------:R-:W-:Y:S01]  /*2660*/  @!P5 SHF.L.U64.HI R27, R6, 0x1, R11 ;  /* 0x00000001061bd819 */ /* 0x000fe2000001020b */
[----:B------:R-:W-:Y:S01]  /*2670*/  HFMA2.MMA R6, -RZ, RZ, 0, 0 ;  /* 0x00000000ff067435 */ /* 0x000fe200000001ff */
[----:B------:R-:W-:Y:S02]  /*2680*/  @!P0 IADD3 R7, R13, R10, RZ ;  /* 0x0000000a0d078210 */ /* 0x000fe40007ffe0ff */
[----:B------:R-:W-:Y:S02]  /*2690*/  @!P4 IADD3.X R9, R29, c[0x0][0x184], RZ, P6, !PT ;  /* 0x000061001d09ca10 */ /* 0x000fe400037fe4ff */
[----:B------:R-:W-:-:S04]  /*26a0*/  @!P4 IADD3 R10, P6, R23, c[0x0][0x178], RZ ;  /* 0x00005e00170aca10 */ /* 0x000fc80007fde0ff */
[----:B------:R-:W-:Y:S01]  /*26b0*/  @!P4 IADD3.X R11, R29, c[0x0][0x17c], RZ, P6, !PT ;  /* 0x00005f001d0bca10 */ /* 0x000fe200037fe4ff */
[----:B------:R0:W5:Y:S01]  /*26c0*/  @!P4 LDG.E R6, [R8.64] ;  /* 0x000000120806c981 */ /* 0x000162000c1e1900 */
[C---:B------:R-:W-:Y:S02]  /*26d0*/  @!P0 SHF.L.U32 R26, R12.reuse, 0x1, RZ ;  /* 0x000000010c1a8819 */ /* 0x040fe400000006ff */
[----:B------:R-:W-:Y:S01]  /*26e0*/  @!P0 SHF.L.U64.HI R23, R12, 0x1, R7 ;  /* 0x000000010c178819 */ /* 0x000fe20000010207 */
[----:B------:R1:W5:Y:S01]  /*26f0*/  @!P4 LDG.E R66, [R10.64] ;  /* 0x000000120a42c981 */ /* 0x000362000c1e1900 */
[C---:B------:R-:W-:Y:S02]  /*2700*/  @!P3 IADD3 R12, P4, R28.reuse, c[0x0][0x178], RZ ;  /* 0x00005e001c0cba10 */ /* 0x040fe40007f9e0ff */
[----:B------:R-:W-:Y:S02]  /*2710*/  MOV R7, RZ ;  /* 0x000000ff00077202 */ /* 0x000fe40000000f00 */
[----:B0-----:R-:W-:-:S02]  /*2720*/  @!P3 IADD3 R8, P6, R28, c[0x0][0x180], RZ ;  /* 0x000060001c08ba10 */ /* 0x001fc40007fde0ff */
[C---:B------:R-:W-:Y:S02]  /*2730*/  @!P3 IADD3.X R13, R24.reuse, c[0x0][0x17c], RZ, P4, !PT ;  /* 0x00005f00180dba10 */ /* 0x040fe400027fe4ff */
[----:B------:R-:W-:Y:S02]  /*2740*/  @!P3 IADD3.X R9, R24, c[0x0][0x184], RZ, P6, !PT ;  /* 0x000061001809ba10 */ /* 0x000fe400037fe4ff */
[C---:B-1----:R-:W-:Y:S01]  /*2750*/  @!P2 IADD3 R10, P6, R14.reuse, c[0x0][0x180], RZ ;  /* 0x000060000e0aaa10 */ /* 0x042fe20007fde0ff */
[----:B------:R0:W5:Y:S04]  /*2760*/  @!P3 LDG.E R64, [R12.64] ;  /* 0x000000120c40b981 */ /* 0x000168000c1e1900 */
[----:B------:R1:W5:Y:S01]  /*2770*/  @!P3 LDG.E R7, [R8.64] ;  /* 0x000000120807b981 */ /* 0x000362000c1e1900 */
[----:B------:R-:W-:-:S02]  /*2780*/  @!P2 IADD3 R14, P3, R14, c[0x0][0x178], RZ ;  /* 0x00005e000e0eaa10 */ /* 0x000fc40007f7e0ff */
[C---:B------:R-:W-:Y:S02]  /*2790*/  @!P2 IADD3.X R11, R15.reuse, c[0x0][0x184], RZ, P6, !PT ;  /* 0x000061000f0baa10 */ /* 0x040fe400037fe4ff */
[----:B------:R-:W-:Y:S01]  /*27a0*/  @!P2 IADD3.X R15, R15, c[0x0][0x17c], RZ, P3, !PT ;  /* 0x00005f000f0faa10 */ /* 0x000fe20001ffe4ff */
[----:B-1----:R-:W-:Y:S01]  /*27b0*/  CS2R R8, SRZ ;  /* 0x0000000000087805 */ /* 0x002fe2000001ff00 */
[----:B0-----:R-:W-:-:S03]  /*27c0*/  @!P5 IADD3 R12, P3, R25, c[0x0][0x178], RZ ;  /* 0x00005e00190cda10 */ /* 0x001fc60007f7e0ff */
[----:B------:R0:W5:Y:S01]  /*27d0*/  @!P2 LDG.E R62, [R14.64] ;  /* 0x000000120e3ea981 */ /* 0x000162000c1e1900 */
[----:B------:R-:W-:-:S03]  /*27e0*/  CS2R R60, SRZ ;  /* 0x00000000003c7805 */ /* 0x000fc6000001ff00 */
[----:B------:R1:W5:Y:S01]  /*27f0*/  @!P2 LDG.E R8, [R10.64] ;  /* 0x000000120a08a981 */ /* 0x000362000c1e1900 */
[----:B------:R-:W-:Y:S01]  /*2800*/  @P1 IADD3 R24, P2, R22, c[0x0][0x180], RZ ;  /* 0x0000600016181a10 */ /* 0x000fe20007f5e0ff */
[----:B------:R-:W-:Y:S01]  /*2810*/  UMOV UR5, 0x8 ;  /* 0x0000000800057882 */ /* 0x000fe20000000000 */
[----:B------:R-:W-:Y:S01]  /*2820*/  @!P5 IADD3.X R13, R27, c[0x0][0x17c], RZ, P3, !PT ;  /* 0x00005f001b0dda10 */ /* 0x000fe20001ffe4ff */
[----:B------:R-:W-:Y:S01]  /*2830*/  ULDC.64 UR6, c[0x0][0x198] ;  /* 0x0000660000067ab9 */ /* 0x000fe20000000a00 */
[----:B------:R-:W-:Y:S01]  /*2840*/  @!P0 IADD3 R28, P3, R26, c[0x0][0x180], RZ ;  /* 0x000060001a1c8a10 */ /* 0x000fe20007f7e0ff */
[----:B------:R-:W-:Y:S02]  /*2850*/  UIMAD.WIDE UR6, UR9, UR5, UR6 ;  /* 0x00000005090672a5 */ /* 0x000fe4000f8e0206 */
[----:B------:R2:W5:Y:S01]  /*2860*/  @!P5 LDG.E R60, [R12.64] ;  /* 0x000000120c3cd981 */ /* 0x000562000c1e1900 */
[----:B-1----:R-:W-:Y:S02]  /*2870*/  @!P5 IADD3 R10, P4, R25, c[0x0][0x180], RZ ;  /* 0x00006000190ada10 */ /* 0x002fe40007f9e0ff */
[----:B------:R-:W-:-:S02]  /*2880*/  @P1 IADD3.X R25, R16, c[0x0][0x184], RZ, P2, !PT ;  /* 0x0000610010191a10 */ /* 0x000fc400017fe4ff */
[----:B------:R-:W-:Y:S02]  /*2890*/  @!P0 IADD3 R26, P2, R26, c[0x0][0x178], RZ ;  /* 0x00005e001a1a8a10 */ /* 0x000fe40007f5e0ff */
[----:B------:R-:W-:Y:S02]  /*28a0*/  @!P5 IADD3.X R11, R27, c[0x0][0x184], RZ, P4, !PT ;  /* 0x000061001b0bda10 */ /* 0x000fe400027fe4ff */
[----:B--2---:R-:W-:Y:S02]  /*28b0*/  @P1 IADD3 R12, P4, R22, c[0x0][0x178], RZ ;  /* 0x00005e00160c1a10 */ /* 0x004fe40007f9e0ff */
[C---:B------:R-:W-:Y:S01]  /*28c0*/  @!P0 IADD3.X R29, R23.reuse, c[0x0][0x184], RZ, P3, !PT ;  /* 0x00006100171d8a10 */ /* 0x040fe20001ffe4ff */
[----:B------:R1:W5:Y:S01]  /*28d0*/  @!P5 LDG.E R9, [R10.64] ;  /* 0x000000120a09d981 */ /* 0x000362000c1e1900 */
[----:B------:R-:W-:Y:S02]  /*28e0*/  @!P0 IADD3.X R27, R23, c[0x0][0x17c], RZ, P2, !PT ;  /* 0x00005f00171b8a10 */ /* 0x000fe400017fe4ff */
[----:B------:R-:W-:-:S02]  /*28f0*/  MOV R22, UR6 ;  /* 0x0000000600167c02 */ /* 0x000fc40008000f00 */
[----:B------:R-:W-:-:S06]  /*2900*/  MOV R23, UR7 ;  /* 0x0000000700177c02 */ /* 0x000fcc0008000f00 */
[----:B------:R-:W2:Y:S01]  /*2910*/  LDG.E.64 R22, [R22.64] ;  /* 0x0000001216167981 */ /* 0x000ea2000c1e1b00 */
[C---:B------:R-:W-:Y:S02]  /*2920*/  IADD3 R31, R2.reuse, 0x1b0, RZ ;  /* 0x000001b0021f7810 */ /* 0x040fe40007ffe0ff */
[----:B------:R-:W-:Y:S02]  /*2930*/  IADD3 R30, R2, 0x1c0, RZ ;  /* 0x000001c0021e7810 */ /* 0x000fe40007ffe0ff */
[----:B------:R-:W-:Y:S02]  /*2940*/  ISETP.GE.U32.AND P6, PT, R31, c[0x0][0x1e0], PT ;  /* 0x000078001f007a0c */ /* 0x000fe40003fc6070 */
[----:B------:R-:W-:Y:S02]  /*2950*/  ISETP.GE.U32.AND P5, PT, R30, c[0x0][0x1e0], PT ;  /* 0x000078001e007a0c */ /* 0x000fe40003fa6070 */
[C---:B------:R-:W-:Y:S02]  /*2960*/  IADD3 R55, R2.reuse, 0x1d0, RZ ;  /* 0x000001d002377810 */ /* 0x040fe40007ffe0ff */
[----:B------:R-:W-:-:S02]  /*2970*/  IADD3 R54, R2, 0x1e0, RZ ;  /* 0x000001e002367810 */ /* 0x000fc40007ffe0ff */
[----:B------:R-:W-:Y:S02]  /*2980*/  SHF.R.S32.HI R35, RZ, 0x1f, R31 ;  /* 0x0000001fff237819 */ /* 0x000fe4000001141f */
[----:B------:R-:W-:Y:S02]  /*2990*/  SHF.R.S32.HI R34, RZ, 0x1f, R30 ;  /* 0x0000001fff227819 */ /* 0x000fe4000001141e */
[----:B------:R-:W-:Y:S02]  /*29a0*/  @P1 IADD3.X R13, R16, c[0x0][0x17c], RZ, P4, !PT ;  /* 0x00005f00100d1a10 */ /* 0x000fe400027fe4ff */
[----:B------:R-:W-:Y:S02]  /*29b0*/  ISETP.GE.U32.AND P4, PT, R55, c[0x0][0x1e0], PT ;  /* 0x0000780037007a0c */ /* 0x000fe40003f86070 */
[----:B------:R-:W-:Y:S02]  /*29c0*/  ISETP.GE.U32.AND P3, PT, R54, c[0x0][0x1e0], PT ;  /* 0x0000780036007a0c */ /* 0x000fe40003f66070 */
[----:B------:R-:W-:Y:S01]  /*29d0*/  IADD3 R56, R2, 0x1f0, RZ ;  /* 0x000001f002387810 */ /* 0x000fe20007ffe0ff */
[----:B------:R-:W-:Y:S01]  /*29e0*/  CS2R R58, SRZ ;  /* 0x00000000003a7805 */ /* 0x000fe2000001ff00 */
[----:B------:R-:W-:Y:S01]  /*29f0*/  SHF.R.S32.HI R33, RZ, 0x1f, R55 ;  /* 0x0000001fff217819 */ /* 0x000fe20000011437 */
[----:B------:R3:W5:Y:S01]  /*2a00*/  @P1 LDG.E R61, [R12.64] ;  /* 0x000000120c3d1981 */ /* 0x000762000c1e1900 */
[----:B------:R-:W-:-:S02]  /*2a10*/  SHF.R.S32.HI R32, RZ, 0x1f, R54 ;  /* 0x0000001fff207819 */ /* 0x000fc40000011436 */
[----:B------:R-:W-:Y:S01]  /*2a20*/  ISETP.GE.AND.EX P6, PT, R35, c[0x0][0x1e4], PT, P6 ;  /* 0x0000790023007a0c */ /* 0x000fe20003fc6360 */
[----:B------:R4:W5:Y:S01]  /*2a30*/  @!P0 LDG.E R59, [R26.64] ;  /* 0x000000121a3b8981 */ /* 0x000962000c1e1900 */
[----:B------:R-:W-:Y:S02]  /*2a40*/  ISETP.GE.AND.EX P5, PT, R34, c[0x0][0x1e4], PT, P5 ;  /* 0x0000790022007a0c */ /* 0x000fe40003fa6350 */
[----:B------:R-:W-:Y:S02]  /*2a50*/  ISETP.GE.AND.EX P4, PT, R33, c[0x0][0x1e4], PT, P4 ;  /* 0x0000790021007a0c */ /* 0x000fe40003f86340 */
[----:B------:R-:W-:Y:S02]  /*2a60*/  ISETP.GE.AND.EX P3, PT, R32, c[0x0][0x1e4], PT, P3 ;  /* 0x0000790020007a0c */ /* 0x000fe40003f66330 */
[C---:B------:R-:W-:Y:S02]  /*2a70*/  ISETP.GT.U32.OR P6, PT, R0.reuse, 0x27f, P6 ;  /* 0x0000027f0000780c */ /* 0x040fe400037c4470 */
[----:B------:R-:W-:-:S02]  /*2a80*/  ISETP.GT.U32.OR P5, PT, R0, 0x27f, P5 ;  /* 0x0000027f0000780c */ /* 0x000fc40002fa4470 */
[C---:B------:R-:W-:Y:S02]  /*2a90*/  ISETP.GT.U32.OR P4, PT, R0.reuse, 0x27f, P4 ;  /* 0x0000027f0000780c */ /* 0x040fe40002784470 */
[----:B------:R-:W-:Y:S02]  /*2aa0*/  ISETP.GT.U32.OR P3, PT, R0, 0x27f, P3 ;  /* 0x0000027f0000780c */ /* 0x000fe40001f64470 */
[----:B------:R-:W-:Y:S02]  /*2ab0*/  ISETP.GE.U32.AND P2, PT, R56, c[0x0][0x1e0], PT ;  /* 0x0000780038007a0c */ /* 0x000fe40003f46070 */
[----:B------:R-:W-:-:S03]  /*2ac0*/  SHF.R.S32.HI R57, RZ, 0x1f, R56 ;  /* 0x0000001fff397819 */ /* 0x000fc60000011438 */
[----:B------:R-:W-:Y:S01]  /*2ad0*/  @!P6 IMAD R52, R35, c[0x0][0x1d8], RZ ;  /* 0x000076002334ea24 */ /* 0x000fe200078e02ff */
[-C--:B-1----:R-:W-:Y:S01]  /*2ae0*/  @!P6 MOV R10, R18.reuse ;  /* 0x00000012000ae202 */ /* 0x082fe20000000f00 */
[----:B------:R-:W-:Y:S01]  /*2af0*/  @!P5 IMAD R35, R34, c[0x0][0x1d8], RZ ;  /* 0x000076002223da24 */ /* 0x000fe200078e02ff */
[-C--:B------:R-:W-:Y:S02]  /*2b00*/  @!P6 MOV R11, R21.reuse ;  /* 0x00000015000be202 */ /* 0x080fe40000000f00 */
[-C--:B0-----:R-:W-:Y:S02]  /*2b10*/  @!P5 MOV R14, R18.reuse ;  /* 0x00000012000ed202 */ /* 0x081fe40000000f00 */
[-C--:B------:R-:W-:Y:S01]  /*2b20*/  @!P5 MOV R15, R21.reuse ;  /* 0x00000015000fd202 */ /* 0x080fe20000000f00 */
[----:B------:R-:W-:Y:S01]  /*2b30*/  @!P4 IMAD R34, R33, c[0x0][0x1d8], RZ ;  /* 0x000076002122ca24 */ /* 0x000fe200078e02ff */
[----:B------:R-:W-:Y:S01]  /*2b40*/  ISETP.GE.AND.EX P2, PT, R57, c[0x0][0x1e4], PT, P2 ;  /* 0x0000790039007a0c */ /* 0x000fe20003f46320 */
[----:B------:R-:W-:Y:S01]  /*2b50*/  @!P3 IMAD R16, R32, c[0x0][0x1d8], RZ ;  /* 0x000076002010ba24 */ /* 0x000fe200078e02ff */
[----:B------:R-:W-:Y:S01]  /*2b60*/  @!P4 MOV R32, R18 ;  /* 0x000000120020c202 */ /* 0x000fe20000000f00 */
[----:B------:R-:W-:Y:S01]  /*2b70*/  @!P6 IMAD R52, R31, c[0x0][0x1dc], R52 ;  /* 0x000077001f34ea24 */ /* 0x000fe200078e0234 */
[----:B------:R-:W-:Y:S01]  /*2b80*/  @!P4 MOV R33, R21 ;  /* 0x000000150021c202 */ /* 0x000fe20000000f00 */
[----:B------:R-:W-:-:S02]  /*2b90*/  @!P5 IMAD R35, R30, c[0x0][0x1dc], R35 ;  /* 0x000077001e23da24 */ /* 0x000fc400078e0223 */
[----:B------:R-:W-:Y:S01]  /*2ba0*/  @!P6 IMAD.WIDE.U32 R10, R31, c[0x0][0x1d8], R10 ;  /* 0x000076001f0aea25 */ /* 0x000fe200078e000a */
[----:B------:R-:W-:-:S03]  /*2bb0*/  @!P3 MOV R31, R21 ;  /* 0x00000015001fb202 */ /* 0x000fc60000000f00 */
[----:B------:R-:W-:Y:S01]  /*2bc0*/  @!P5 IMAD.WIDE.U32 R14, R30, c[0x0][0x1d8], R14 ;  /* 0x000076001e0eda25 */ /* 0x000fe200078e000e */
[----:B------:R-:W-:Y:S02]  /*2bd0*/  @!P3 MOV R30, R18 ;  /* 0x00000012001eb202 */ /* 0x000fe40000000f00 */
[----:B------:R-:W-:Y:S01]  /*2be0*/  ISETP.GT.U32.OR P2, PT, R0, 0x27f, P2 ;  /* 0x0000027f0000780c */ /* 0x000fe20001744470 */
[----:B------:R-:W-:Y:S01]  /*2bf0*/  @!P4 IMAD R34, R55, c[0x0][0x1dc], R34 ;  /* 0x000077003722ca24 */ /* 0x000fe200078e0222 */
[----:B------:R-:W-:Y:S01]  /*2c00*/  @!P6 IADD3 R52, R11, R52, RZ ;  /* 0x000000340b34e210 */ /* 0x000fe20007ffe0ff */
[----:B------:R-:W-:Y:S01]  /*2c10*/  @!P4 IMAD.WIDE.U32 R32, R55, c[0x0][0x1d8], R32 ;  /* 0x000076003720ca25 */ /* 0x000fe200078e0020 */
[----:B------:R-:W-:-:S03]  /*2c20*/  @!P5 IADD3 R35, R15, R35, RZ ;  /* 0x000000230f23d210 */ /* 0x000fc60007ffe0ff */
[C---:B------:R-:W-:Y:S02]  /*2c30*/  @!P3 IMAD R16, R54.reuse, c[0x0][0x1dc], R16 ;  /* 0x000077003610ba24 */ /* 0x040fe400078e0210 */
[----:B------:R-:W-:Y:S01]  /*2c40*/  @!P3 IMAD.WIDE.U32 R30, R54, c[0x0][0x1d8], R30 ;  /* 0x00007600361eba25 */ /* 0x000fe200078e001e */
[C---:B------:R-:W-:Y:S02]  /*2c50*/  @!P6 SHF.L.U32 R11, R10.reuse, 0x1, RZ ;  /* 0x000000010a0be819 */ /* 0x040fe400000006ff */
[----:B------:R-:W-:Y:S02]  /*2c60*/  @!P6 SHF.L.U64.HI R55, R10, 0x1, R52 ;  /* 0x000000010a37e819 */ /* 0x000fe40000010234 */
[----:B------:R-:W-:Y:S02]  /*2c70*/  @!P4 IADD3 R10, R33, R34, RZ ;  /* 0x00000022210ac210 */ /* 0x000fe40007ffe0ff */
[C---:B------:R-:W-:Y:S02]  /*2c80*/  @!P5 SHF.L.U32 R54, R14.reuse, 0x1, RZ ;  /* 0x000000010e36d819 */ /* 0x040fe400000006ff */
[----:B------:R-:W-:-:S02]  /*2c90*/  @!P5 SHF.L.U64.HI R35, R14, 0x1, R35 ;  /* 0x000000010e23d819 */ /* 0x000fc40000010223 */
[----:B------:R-:W-:Y:S02]  /*2ca0*/  @!P3 IADD3 R14, R31, R16, RZ ;  /* 0x000000101f0eb210 */ /* 0x000fe40007ffe0ff */
[C---:B------:R-:W-:Y:S02]  /*2cb0*/  @!P4 SHF.L.U32 R34, R32.reuse, 0x1, RZ ;  /* 0x000000012022c819 */ /* 0x040fe400000006ff */
[----:B------:R-:W-:Y:S01]  /*2cc0*/  @!P4 SHF.L.U64.HI R32, R32, 0x1, R10 ;  /* 0x000000012020c819 */ /* 0x000fe2000001020a */
[----:B------:R-:W-:Y:S01]  /*2cd0*/  HFMA2.MMA R10, -RZ, RZ, 0, 0 ;  /* 0x00000000ff0a7435 */ /* 0x000fe200000001ff */
[C---:B------:R-:W-:Y:S02]  /*2ce0*/  @!P3 SHF.L.U32 R16, R30.reuse, 0x1, RZ ;  /* 0x000000011e10b819 */ /* 0x040fe400000006ff */
[----:B------:R-:W-:Y:S01]  /*2cf0*/  @!P3 SHF.L.U64.HI R30, R30, 0x1, R14 ;  /* 0x000000011e1eb819 */ /* 0x000fe2000001020e */
[----:B------:R-:W-:Y:S01]  /*2d00*/  @!P2 IMAD R31, R57, c[0x0][0x1d8], RZ ;  /* 0x00007600391faa24 */ /* 0x000fe200078e02ff */
[----:B------:R-:W-:-:S02]  /*2d10*/  @!P2 MOV R14, R18 ;  /* 0x00000012000ea202 */ /* 0x000fc40000000f00 */
[----:B------:R-:W-:Y:S01]  /*2d20*/  @!P2 MOV R15, R21 ;  /* 0x00000015000fa202 */ /* 0x000fe20000000f00 */
[C---:B------:R-:W-:Y:S01]  /*2d30*/  @!P2 IMAD R31, R56.reuse, c[0x0][0x1dc], R31 ;  /* 0x00007700381faa24 */ /* 0x040fe200078e021f */
[----:B------:R-:W-:Y:S01]  /*2d40*/  HFMA2.MMA R52, -RZ, RZ, 0, 0 ;  /* 0x00000000ff347435 */ /* 0x000fe200000001ff */
[----:B------:R0:W5:Y:S02]  /*2d50*/  @!P0 LDG.E R10, [R28.64] ;  /* 0x000000121c0a8981 */ /* 0x000164000c1e1900 */
[----:B------:R-:W-:Y:S01]  /*2d60*/  @!P2 IMAD.WIDE.U32 R14, R56, c[0x0][0x1d8], R14 ;  /* 0x00007600380eaa25 */ /* 0x000fe200078e000e */
[----:B----4-:R-:W-:-:S04]  /*2d70*/  @!P6 IADD3 R26, P0, R11, c[0x0][0x180], RZ ;  /* 0x000060000b1aea10 */ /* 0x010fc80007f1e0ff */
[----:B------:R-:W-:Y:S02]  /*2d80*/  @!P2 IADD3 R31, R15, R31, RZ ;  /* 0x0000001f0f1fa210 */ /* 0x000fe40007ffe0ff */
[C---:B------:R-:W-:Y:S01]  /*2d90*/  @!P2 SHF.L.U32 R33, R14.reuse, 0x1, RZ ;  /* 0x000000010e21a819 */ /* 0x040fe200000006ff */
[----:B------:R1:W5:Y:S01]  /*2da0*/  @P1 LDG.E R52, [R24.64] ;  /* 0x0000001218341981 */ /* 0x000362000c1e1900 */
[----:B------:R-:W-:Y:S02]  /*2db0*/  @!P2 SHF.L.U64.HI R31, R14, 0x1, R31 ;  /* 0x000000010e1fa819 */ /* 0x000fe4000001021f */
[----:B------:R-:W-:Y:S02]  /*2dc0*/  @!P6 IADD3.X R27, R55, c[0x0][0x184], RZ, P0, !PT ;  /* 0x00006100371bea10 */ /* 0x000fe400007fe4ff */
[----:B------:R-:W-:Y:S02]  /*2dd0*/  @!P6 IADD3 R14, P0, R11, c[0x0][0x178], RZ ;  /* 0x00005e000b0eea10 */ /* 0x000fe40007f1e0ff */
[----:B------:R-:W-:-:S02]  /*2de0*/  MOV R11, RZ ;  /* 0x000000ff000b7202 */ /* 0x000fc40000000f00 */
[----:B------:R-:W-:Y:S02]  /*2df0*/  @!P6 IADD3.X R15, R55, c[0x0][0x17c], RZ, P0, !PT ;  /* 0x00005f00370fea10 */ /* 0x000fe400007fe4ff */
[C---:B-1----:R-:W-:Y:S02]  /*2e00*/  @!P5 IADD3 R24, P0, R54.reuse, c[0x0][0x180], RZ ;  /* 0x000060003618da10 */ /* 0x042fe40007f1e0ff */
[----:B------:R1:W5:Y:S02]  /*2e10*/  @!P6 LDG.E R11, [R26.64] ;  /* 0x000000121a0be981 */ /* 0x000364000c1e1900 */
[----:B------:R-:W-:Y:S01]  /*2e20*/  @!P5 IADD3.X R25, R35, c[0x0][0x184], RZ, P0, !PT ;  /* 0x000061002319da10 */ /* 0x000fe200007fe4ff */
[----:B---3--:R-:W-:Y:S01]  /*2e30*/  CS2R R12, SRZ ;  /* 0x00000000000c7805 */ /* 0x008fe2000001ff00 */
[----:B------:R-:W-:Y:S01]  /*2e40*/  CS2R R56, SRZ ;  /* 0x0000000000387805 */ /* 0x000fe2000001ff00 */
[----:B------:R3:W5:Y:S01]  /*2e50*/  @!P6 LDG.E R58, [R14.64] ;  /* 0x000000120e3ae981 */ /* 0x000762000c1e1900 */
[----:B-1----:R-:W-:-:S03]  /*2e60*/  @!P5 IADD3 R26, P0, R54, c[0x0][0x178], RZ ;  /* 0x00005e00361ada10 */ /* 0x002fc60007f1e0ff */
[----:B------:R1:W5:Y:S01]  /*2e70*/  @!P5 LDG.E R12, [R24.64] ;  /* 0x00000012180cd981 */ /* 0x000362000c1e1900 */
[----:B------:R-:W-:Y:S02]  /*2e80*/  @!P5 IADD3.X R27, R35, c[0x0][0x17c], RZ, P0, !PT ;  /* 0x00005f00231bda10 */ /* 0x000fe400007fe4ff */
[----:B0-----:R-:W-:-:S03]  /*2e90*/  @!P3 IADD3 R28, P6, R16, c[0x0][0x180], RZ ;  /* 0x00006000101cba10 */ /* 0x001fc60007fde0ff */
[----:B------:R0:W5:Y:S01]  /*2ea0*/  @!P5 LDG.E R57, [R26.64] ;  /* 0x000000121a39d981 */ /* 0x000162000c1e1900 */
[----:B-1----:R-:W-:Y:S01]  /*2eb0*/  @!P4 IADD3 R24, P0, R34, c[0x0][0x180], RZ ;  /* 0x000060002218ca10 */ /* 0x002fe20007f1e0ff */
[----:B---3--:R-:W-:Y:S01]  /*2ec0*/  CS2R R14, SRZ ;  /* 0x00000000000e7805 */ /* 0x008fe2000001ff00 */
[----:B------:R-:W-:Y:S02]  /*2ed0*/  @!P3 IADD3.X R29, R30, c[0x0][0x184], RZ, P6, !PT ;  /* 0x000061001e1dba10 */ /* 0x000fe400037fe4ff */
[----:B------:R-:W-:-:S03]  /*2ee0*/  @!P4 IADD3.X R25, R32, c[0x0][0x184], RZ, P0, !PT ;  /* 0x000061002019ca10 */ /* 0x000fc600007fe4ff */
[----:B------:R1:W5:Y:S01]  /*2ef0*/  @!P3 LDG.E R14, [R28.64] ;  /* 0x000000121c0eb981 */ /* 0x000362000c1e1900 */
[----:B0-----:R-:W-:-:S03]  /*2f00*/  @!P4 IADD3 R26, P5, R34, c[0x0][0x178], RZ ;  /* 0x00005e00221aca10 */ /* 0x001fc60007fbe0ff */
[----:B------:R0:W5:Y:S01]  /*2f10*/  @!P4 LDG.E R13, [R24.64] ;  /* 0x00000012180dc981 */ /* 0x000162000c1e1900 */
[----:B------:R-:W-:Y:S01]  /*2f20*/  @!P4 IADD3.X R27, R32, c[0x0][0x17c], RZ, P5, !PT ;  /* 0x00005f00201bca10 */ /* 0x000fe20002ffe4ff */
[----:B------:R-:W-:-:S04]  /*2f30*/  CS2R R54, SRZ ;  /* 0x0000000000367805 */ /* 0x000fc8000001ff00 */
[----:B------:R3:W5:Y:S01]  /*2f40*/  @!P4 LDG.E R56, [R26.64] ;  /* 0x000000121a38c981 */ /* 0x000762000c1e1900 */
[----:B-1----:R-:W-:-:S04]  /*2f50*/  @!P2 IADD3 R28, P5, R33, c[0x0][0x178], RZ ;  /* 0x00005e00211caa10 */ /* 0x002fc80007fbe0ff */
[----:B------:R-:W-:Y:S02]  /*2f60*/  @!P2 IADD3.X R29, R31, c[0x0][0x17c], RZ, P5, !PT ;  /* 0x00005f001f1daa10 */ /* 0x000fe40002ffe4ff */
[----:B---3--:R-:W-:-:S03]  /*2f70*/  @!P2 IADD3 R26, P4, R33, c[0x0][0x180], RZ ;  /* 0x00006000211aaa10 */ /* 0x008fc60007f9e0ff */
[----:B------:R1:W5:Y:S01]  /*2f80*/  @!P2 LDG.E R54, [R28.64] ;  /* 0x000000121c36a981 */ /* 0x000362000c1e1900 */
[----:B------:R-:W-:-:S05]  /*2f90*/  @!P2 IADD3.X R27, R31, c[0x0][0x184], RZ, P4, !PT ;  /* 0x000061001f1baa10 */ /* 0x000fca00027fe4ff */
[----:B------:R1:W5:Y:S01]  /*2fa0*/  @!P2 LDG.E R15, [R26.64] ;  /* 0x000000121a0fa981 */ /* 0x000362000c1e1900 */
[----:B0-----:R-:W-:-:S04]  /*2fb0*/  @!P3 IADD3 R24, P0, R16, c[0x0][0x178], RZ ;  /* 0x00005e001018ba10 */ /* 0x001fc80007f1e0ff */
[----:B------:R-:W-:Y:S01]  /*2fc0*/  @!P3 IADD3.X R25, R30, c[0x0][0x17c], RZ, P0, !PT ;  /* 0x00005f001e19ba10 */ /* 0x000fe200007fe4ff */
[----:B------:R-:W-:Y:S01]  /*2fd0*/  UMOV UR25, 0x3f800000 ;  /* 0x3f80000000197882 */ /* 0x000fe20000000000 */
[----:B--2---:R-:W0:Y:S01]  /*2fe0*/  R2UR UR24, R22 ;  /* 0x00000000161873c2 */ /* 0x004e2200000e0000 */
[----:B------:R-:W-:Y:S02]  /*2ff0*/  BSSY B0, `(.L_x_192) ;  /* 0x0000019000007945 */ /* 0x000fe40003800000 */
[----:B------:R2:W5:Y:S01]  /*3000*/  @!P3 LDG.E R55, [R24.64] ;  /* 0x000000121837b981 */ /* 0x000562000c1e1900 */
[----:B0-----:R-:W-:-:S05]  /*3010*/  MOV R16, UR24 ;  /* 0x0000001800107c02 */ /* 0x001fca0008000f00 */
[----:B------:R-:W-:-:S05]  /*3020*/  FFMA.FTZ R16, -R16, UR24, R23 ;  /* 0x0000001810107c23 */ /* 0x000fca0008010117 */
[----:B------:R-:W-:-:S13]  /*3030*/  FSETP.GTU.FTZ.AND P0, PT, R16, RZ, PT ;  /* 0x000000ff1000720b */ /* 0x000fda0003f1c000 */
[----:B------:R-:W-:Y:S01]  /*3040*/  VOTEU.ANY UP0, P0 ;  /* 0x00000000003f7886 */ /* 0x000fe20000000100 */
[----:B------:R-:W-:-:S13]  /*3050*/  PLOP3.LUT P0, PT, PT, PT, UP0, 0x80, 0x0 ;  /* 0x000000000000781c */ /* 0x000fda0003f0f008 */
[----:B------:R-:W-:-:S06]  /*3060*/  @P0 FADD.FTZ R16, R16, c[0x0][0x1a0] ;  /* 0x0000680010100621 */ /* 0x000fcc0000010000 */
[----:B------:R-:W0:Y:S02]  /*3070*/  @P0 MUFU.RSQ R16, R16 ;  /* 0x0000001000100308 */ /* 0x000e240000001400 */
[----:B0-----:R-:W0:Y:S01]  /*3080*/  @P0 R2UR UR5, R16 ;  /* 0x00000000100503c2 */ /* 0x001e2200000e0000 */
[----:B------:R-:W-:Y:S01]  /*3090*/  ISETP.GT.U32.AND P0, PT, R0, 0x27f, PT ;  /* 0x0000027f0000780c */ /* 0x000fe20003f04070 */
[----:B------:R-:W-:Y:S01]  /*30a0*/  CS2R R22, SRZ ;  /* 0x0000000000167805 */ /* 0x000fe2000001ff00 */
[----:B------:R-:W-:Y:S01]  /*30b0*/  ISETP.NE.AND P4, PT, RZ, UR21, PT ;  /* 0x00000015ff007c0c */ /* 0x000fe2000bf85270 */
[----:B--2---:R-:W-:Y:S01]  /*30c0*/  CS2R R24, SRZ ;  /* 0x0000000000187805 */ /* 0x004fe2000001ff00 */
[----:B0-----:R-:W-:-:S09]  /*30d0*/  @UP0 UMOV UR25, UR5 ;  /* 0x0000000500190c82 */ /* 0x001fd20008000000 */
[----:B------:R-:W-:Y:S05]  /*30e0*/  @P0 BRA `(.L_x_193) ;  /* 0x0000009000000947 */ /* 0x000fea0003800000 */
[----:B-1----:R-:W-:Y:S02]  /*30f0*/  ISETP.NE.AND P0, PT, RZ, UR21, PT ;  /* 0x00000015ff007c0c */ /* 0x002fe4000bf05270 */
[----:B------:R-:W-:-:S04]  /*3100*/  IADD3 R16, R86, UR15, RZ ;  /* 0x0000000f56107c10 */ /* 0x000fc8000fffe0ff */
[----:B------:R-:W-:-:S07]  /*3110*/  SHF.R.S32.HI R23, RZ, 0x1f, R16 ;  /* 0x0000001fff177819 */ /* 0x000fce0000011410 */
[----:B------:R-:W-:-:S04]  /*3120*/  @P0 LEA R22, P2, R16, c[0x0][0x190], 0x2 ;  /* 0x0000640010160a11 */ /* 0x000fc800078410ff */
[----:B------:R-:W-:-:S05]  /*3130*/  @P0 LEA.HI.X R23, R16, c[0x0][0x194], R23, 0x2, P2 ;  /* 0x0000650010170a11 */ /* 0x000fca00010f1417 */
[----:B------:R0:W5:Y:S02]  /*3140*/  @P0 LDG.E.64 R24, [R22.64] ;  /* 0x0000001216180981 */ /* 0x000164000c1e1b00 */
[----:B0-----:R-:W-:-:S05]  /*3150*/  MOV R22, 0x4 ;  /* 0x0000000400167802 */ /* 0x001fca0000000f00 */
[----:B------:R-:W-:-:S06]  /*3160*/  IMAD.WIDE R22, R16, R22, c[0x0][0x188] ;  /* 0x0000620010167625 */ /* 0x000fcc00078e0216 */
[----:B------:R-:W5:Y:S02]  /*3170*/  LDG.E.64 R22, [R22.64] ;  /* 0x0000001216167981 */ /* 0x000f64000c1e1b00 */
.L_x_193:
[----:B-1----:R-:W-:Y:S05]  /*3180*/  BSYNC B0 ;  /* 0x0000000000007941 */ /* 0x002fea0003800000 */
.L_x_192:
[--C-:B-----5:R-:W-:Y:S02]  /*3190*/  PRMT R88, RZ, 0x5410, R52.reuse ;  /* 0x00005410ff587816 */ /* 0x120fe40000000034 */
[----:B------:R-:W-:Y:S02]  /*31a0*/  PRMT R26, RZ, 0x7610, R52 ;  /* 0x00007610ff1a7816 */ /* 0x000fe40000000034 */
[--C-:B------:R-:W-:Y:S01]  /*31b0*/  PRMT R31, RZ, 0x5410, R61.reuse ;  /* 0x00005410ff1f7816 */ /* 0x100fe2000000003d */
[----:B------:R-:W-:Y:S01]  /*31c0*/  FADD.FTZ R88, R88, -UR24 ;  /* 0x8000001858587e21 */ /* 0x000fe20008010000 */
[----:B------:R-:W-:Y:S01]  /*31d0*/  PRMT R16, RZ, 0x7610, R61 ;  /* 0x00007610ff107816 */ /* 0x000fe2000000003d */
[----:B------:R-:W-:Y:S02]  /*31e0*/  FADD.FTZ R26, R26, -UR24 ;  /* 0x800000181a1a7e21 */ /* 0x000fe40008010000 */
[----:B------:R-:W-:Y:S02]  /*31f0*/  FMUL.FTZ R88, R88, UR25 ;  /* 0x0000001958587c20 */ /* 0x000fe40008410000 */
        /* <DEDUP_REMOVED lines=20> */
.L_x_194:
[----:B------:R-:W-:Y:S01]  /*3340*/  FMUL.FTZ R28, R31, R22 ;  /* 0x000000161f1c7220 */ /* 0x000fe20000410000 */
[----:B------:R-:W-:Y:S01]  /*3350*/  PRMT R30, RZ, 0x5410, R53 ;  /* 0x00005410ff1e7816 */ /* 0x000fe20000000035 */
[----:B------:R-:W-:Y:S01]  /*3360*/  FMUL.FTZ R29, R16, R23 ;  /* 0x00000017101d7220 */ /* 0x000fe20000410000 */
[--C-:B------:R-:W-:Y:S01]  /*3370*/  PRMT R92, RZ, 0x5410, R63.reuse ;  /* 0x00005410ff5c7816 */ /* 0x100fe2000000003f */
[----:B------:R-:W-:Y:S01]  /*3380*/  FFMA.FTZ R27, R88, R28, RZ ;  /* 0x0000001c581b7223 */ /* 0x000fe200000100ff */
[----:B------:R-:W-:Y:S01]  /*3390*/  PRMT R91, RZ, 0x7610, R63 ;  /* 0x00007610ff5b7816 */ /* 0x000fe2000000003f */
[----:B------:R-:W-:Y:S02]  /*33a0*/  FADD.FTZ R28, RZ, R28 ;  /* 0x0000001cff1c7221 */ /* 0x000fe40000010000 */
[----:B------:R-:W-:Y:S02]  /*33b0*/  FFMA.FTZ R27, R26, R29, R27 ;  /* 0x0000001d1a1b7223 */ /* 0x000fe4000001001b */
[----:B------:R-:W-:Y:S01]  /*33c0*/  FADD.FTZ R29, R29, R28 ;  /* 0x0000001c1d1d7221 */ /* 0x000fe20000010000 */
[----:B------:R-:W-:Y:S01]  /*33d0*/  PRMT R28, RZ, 0x7610, R53 ;  /* 0x00007610ff1c7816 */ /* 0x000fe20000000035 */
[----:B------:R-:W-:-:S02]  /*33e0*/  FADD.FTZ R30, R30, -UR24 ;  /* 0x800000181e1e7e21 */ /* 0x000fc40008010000 */
[----:B------:R-:W-:Y:S02]  /*33f0*/  FFMA.FTZ R88, R88, R31, RZ ;  /* 0x0000001f58587223 */ /* 0x000fe400000100ff */
        /* <DEDUP_REMOVED lines=22> */
.L_x_195:
[----:B------:R-:W-:Y:S02]  /*3560*/  FADD.FTZ R32, RZ, R31 ;  /* 0x0000001fff207221 */ /* 0x000fe40000010000 */
[----:B------:R-:W-:Y:S02]  /*3570*/  FMUL.FTZ R31, R92, R22 ;  /* 0x000000165c1f7220 */ /* 0x000fe40000410000 */
[C---:B------:R-:W-:Y:S02]  /*3580*/  FFMA.FTZ R88, R30.reuse, R92, R88 ;  /* 0x0000005c1e587223 */ /* 0x040fe40000010058 */
[----:B------:R-:W-:Y:S02]  /*3590*/  FFMA.FTZ R27, R30, R31, R27 ;  /* 0x0000001f1e1b7223 */ /* 0x000fe4000001001b */
[----:B------:R-:W-:Y:S02]  /*35a0*/  FFMA.FTZ R26, R26, R16, RZ ;  /* 0x000000101a1a7223 */ /* 0x000fe400000100ff */
[----:B------:R-:W-:-:S02]  /*35b0*/  FADD.FTZ R30, RZ, R16 ;  /* 0x00000010ff1e7221 */ /* 0x000fc40000010000 */
[----:B------:R-:W-:Y:S02]  /*35c0*/  FMUL.FTZ R16, R91, R23 ;  /* 0x000000175b107220 */ /* 0x000fe40000410000 */
[----:B------:R-:W-:Y:S02]  /*35d0*/  FFMA.FTZ R26, R28, R91, R26 ;  /* 0x0000005b1c1a7223 */ /* 0x000fe4000001001a */
[----:B------:R-:W-:Y:S01]  /*35e0*/  FADD.FTZ R91, R30, R91 ;  /* 0x0000005b1e5b7221 */ /* 0x000fe20000010000 */
[--C-:B------:R-:W-:Y:S01]  /*35f0*/  PRMT R30, RZ, 0x5410, R50.reuse ;  /* 0x00005410ff1e7816 */ /* 0x100fe20000000032 */
[----:B------:R-:W-:Y:S01]  /*3600*/  FFMA.FTZ R28, R28, R16, R27 ;  /* 0x000000101c1c7223 */ /* 0x000fe2000001001b */
[----:B------:R-:W-:Y:S01]  /*3610*/  PRMT R27, RZ, 0x7610, R50 ;  /* 0x00007610ff1b7816 */ /* 0x000fe20000000032 */
[----:B------:R-:W-:Y:S02]  /*3620*/  FADD.FTZ R29, R29, R31 ;  /* 0x0000001f1d1d7221 */ /* 0x000fe40000010000 */
[----:B------:R-:W-:-:S02]  /*3630*/  FADD.FTZ R30, R30, -UR24 ;  /* 0x800000181e1e7e21 */ /* 0x000fc40008010000 */
[----:B------:R-:W-:Y:S02]  /*3640*/  FADD.FTZ R27, R27, -UR24 ;  /* 0x800000181b1b7e21 */ /* 0x000fe40008010000 */
[----:B------:R-:W-:Y:S01]  /*3650*/  FADD.FTZ R92, R32, R92 ;  /* 0x0000005c205c7221 */ /* 0x000fe20000010000 */
[----:B------:R-:W-:Y:S01]  /*3660*/  PRMT R32, RZ, 0x5410, R65 ;  /* 0x00005410ff207816 */ /* 0x000fe20000000041 */
[----:B------:R-:W-:Y:S01]  /*3670*/  FADD.FTZ R29, R16, R29 ;  /* 0x0000001d101d7221 */ /* 0x000fe20000010000 */
[----:B------:R-:W-:Y:S01]  /*3680*/  PRMT R16, RZ, 0x7610, R65 ;  /* 0x00007610ff107816 */ /* 0x000fe20000000041 */
        /* <DEDUP_REMOVED lines=21> */
.L_x_196:
        /* <DEDUP_REMOVED lines=8> */
[----:B------:R-:W-:Y:S01]  /*3860*/  FADD.FTZ R29, R30, R29 ;  /* 0x0000001d1e1d7221 */ /* 0x000fe20000010000 */
[----:B------:R-:W-:Y:S01]  /*3870*/  PRMT R30, RZ, 0x5410, R51 ;  /* 0x00005410ff1e7816 */ /* 0x000fe20000000033 */
[----:B------:R-:W-:Y:S01]  /*3880*/  FADD.FTZ R92, R92, R32 ;  /* 0x000000205c5c7221 */ /* 0x000fe20000010000 */
[--C-:B------:R-:W-:Y:S01]  /*3890*/  PRMT R32, RZ, 0x5410, R67.reuse ;  /* 0x00005410ff207816 */ /* 0x100fe20000000043 */
[----:B------:R-:W-:Y:S02]  /*38a0*/  FADD.FTZ R28, R28, -UR24 ;  /* 0x800000181c1c7e21 */ /* 0x000fe40008010000 */
[----:B------:R-:W-:Y:S02]  /*38b0*/  FADD.FTZ R30, R30, -UR24 ;  /* 0x800000181e1e7e21 */ /* 0x000fe40008010000 */
        /* <DEDUP_REMOVED lines=23> */
.L_x_197:
        /* <DEDUP_REMOVED lines=37> */
.L_x_198:
        /* <DEDUP_REMOVED lines=37> */
.L_x_199:
        /* <DEDUP_REMOVED lines=37> */
.L_x_200:
        /* <DEDUP_REMOVED lines=37> */
.L_x_201:
        /* <DEDUP_REMOVED lines=37> */
.L_x_202:
        /* <DEDUP_REMOVED lines=37> */
.L_x_203:
        /* <DEDUP_REMOVED lines=37> */
.L_x_204:
        /* <DEDUP_REMOVED lines=37> */
.L_x_205:
        /* <DEDUP_REMOVED lines=37> */
.L_x_206:
        /* <DEDUP_REMOVED lines=11> */
[----:B------:R-:W-:Y:S01]  /*4fb0*/  PRMT R32, RZ, 0x5410, R84 ;  /* 0x00005410ff207816 */ /* 0x000fe20000000054 */
        /* <DEDUP_REMOVED lines=25> */
.L_x_207:
        /* <DEDUP_REMOVED lines=37> */
.L_x_208:
        /* <DEDUP_REMOVED lines=37> */
.L_x_209:
        /* <DEDUP_REMOVED lines=37> */
.L_x_210:
        /* <DEDUP_REMOVED lines=37> */
.L_x_211:
        /* <DEDUP_REMOVED lines=37> */
.L_x_212:
        /* <DEDUP_REMOVED lines=37> */
.L_x_213:
        /* <DEDUP_REMOVED lines=37> */
.L_x_214:
        /* <DEDUP_REMOVED lines=37> */
.L_x_215:
        /* <DEDUP_REMOVED lines=37> */
.L_x_216:
        /* <DEDUP_REMOVED lines=37> */
.L_x_217:
        /* <DEDUP_REMOVED lines=37> */
.L_x_218:
        /* <DEDUP_REMOVED lines=37> */
.L_x_219:
        /* <DEDUP_REMOVED lines=37> */
.L_x_220:
        /* <DEDUP_REMOVED lines=37> */
.L_x_221:
[----:B------:R-:W-:Y:S02]  /*71b0*/  FMUL.FTZ R31, R32, R22 ;  /* 0x00000016201f7220 */ /* 0x000fe40000410000 */
[C---:B------:R-:W-:Y:S02]  /*71c0*/  FFMA.FTZ R88, R30.reuse, R32, R88 ;  /* 0x000000201e587223 */ /* 0x040fe40000010058 */
[----:B------:R-:W-:Y:S02]  /*71d0*/  FFMA.FTZ R27, R30, R31, R27 ;  /* 0x0000001f1e1b7223 */ /* 0x000fe4000001001b */
[----:B------:R-:W-:Y:S02]  /*71e0*/  FADD.FTZ R29, R29, R31 ;  /* 0x0000001f1d1d7221 */ /* 0x000fe40000010000 */
[----:B------:R-:W-:Y:S02]  /*71f0*/  FMUL.FTZ R30, R16, R23 ;  /* 0x00000017101e7220 */ /* 0x000fe40000410000 */
[----:B------:R-:W-:-:S02]  /*7200*/  FFMA.FTZ R26, R28, R16, R26 ;  /* 0x000000101c1a7223 */ /* 0x000fc4000001001a */
[----:B------:R-:W-:Y:S01]  /*7210*/  FADD.FTZ R91, R91, R16 ;  /* 0x000000105b5b7221 */ /* 0x000fe20000010000 */
[--C-:B------:R-:W-:Y:S01]  /*7220*/  PRMT R16, RZ, 0x7610, R12.reuse ;  /* 0x00007610ff107816 */ /* 0x100fe2000000000c */
[----:B------:R-:W-:Y:S01]  /*7230*/  FFMA.FTZ R28, R28, R30, R27 ;  /* 0x0000001e1c1c7223 */ /* 0x000fe2000001001b */
[----:B------:R-:W-:Y:S01]  /*7240*/  PRMT R27, RZ, 0x7610, R57 ;  /* 0x00007610ff1b7816 */ /* 0x000fe20000000039 */
[----:B------:R-:W-:Y:S01]  /*7250*/  FADD.FTZ R29, R30, R29 ;  /* 0x0000001d1e1d7221 */ /* 0x000fe20000010000 */
[----:B------:R-:W-:Y:S01]  /*7260*/  PRMT R30, RZ, 0x5410, R12 ;  /* 0x00005410ff1e7816 */ /* 0x000fe2000000000c */
[----:B------:R-:W-:Y:S02]  /*7270*/  FADD.FTZ R16, R16, -UR24 ;  /* 0x8000001810107e21 */ /* 0x000fe40008010000 */
[----:B------:R-:W-:Y:S01]  /*7280*/  FADD.FTZ R92, R92, R32 ;  /* 0x000000205c5c7221 */ /* 0x000fe20000010000 */
[----:B------:R-:W-:Y:S01]  /*7290*/  PRMT R32, RZ, 0x5410, R57 ;  /* 0x00005410ff207816 */ /* 0x000fe20000000039 */
[----:B------:R-:W-:-:S02]  /*72a0*/  FADD.FTZ R30, R30, -UR24 ;  /* 0x800000181e1e7e21 */ /* 0x000fc40008010000 */
        /* <DEDUP_REMOVED lines=21> */
.L_x_222:
[----:B------:R-:W-:Y:S01]  /*7400*/  FMUL.FTZ R31, R32, R22 ;  /* 0x00000016201f7220 */ /* 0x000fe20000410000 */
[----:B------:R-:W-:Y:S01]  /*7410*/  PRMT R90, RZ, 0x5410, R56 ;  /* 0x00005410ff5a7816 */ /* 0x000fe20000000038 */
[C---:B------:R-:W-:Y:S01]  /*7420*/  FFMA.FTZ R88, R30.reuse, R32, R88 ;  /* 0x000000201e587223 */ /* 0x040fe20000010058 */
[----:B------:R-:W-:Y:S01]  /*7430*/  PRMT R89, RZ, 0x7610, R56 ;  /* 0x00007610ff597816 */ /* 0x000fe20000000038 */
[----:B------:R-:W-:Y:S02]  /*7440*/  FFMA.FTZ R28, R30, R31, R28 ;  /* 0x0000001f1e1c7223 */ /* 0x000fe4000001001c */
[----:B------:R-:W-:Y:S02]  /*7450*/  FMUL.FTZ R30, R27, R23 ;  /* 0x000000171b1e7220 */ /* 0x000fe40000410000 */
[----:B------:R-:W-:Y:S02]  /*7460*/  FADD.FTZ R29, R29, R31 ;  /* 0x0000001f1d1d7221 */ /* 0x000fe40000010000 */
[----:B------:R-:W-:-:S02]  /*7470*/  FADD.FTZ R91, R91, R27 ;  /* 0x0000001b5b5b7221 */ /* 0x000fc40000010000 */
[C---:B------:R-:W-:Y:S02]  /*7480*/  FFMA.FTZ R26, R16.reuse, R27, R26 ;  /* 0x0000001b101a7223 */ /* 0x040fe4000001001a */
[----:B------:R-:W-:Y:S01]  /*7490*/  FFMA.FTZ R27, R16, R30, R28 ;  /* 0x0000001e101b7223 */ /* 0x000fe2000001001c */
[----:B------:R-:W-:Y:S01]  /*74a0*/  PRMT R16, RZ, 0x7610, R13 ;  /* 0x00007610ff107816 */ /* 0x000fe2000000000d */
[----:B------:R-:W-:Y:S01]  /*74b0*/  FADD.FTZ R28, R30, R29 ;  /* 0x0000001d1e1c7221 */ /* 0x000fe20000010000 */
[----:B------:R-:W-:Y:S01]  /*74c0*/  PRMT R29, RZ, 0x5410, R13 ;  /* 0x00005410ff1d7816 */ /* 0x000fe2000000000d */
[----:B------:R-:W-:Y:S02]  /*74d0*/  FADD.FTZ R92, R92, R32 ;  /* 0x000000205c5c7221 */ /* 0x000fe40000010000 */
[----:B------:R-:W-:Y:S02]  /*74e0*/  FADD.FTZ R16, R16, -UR24 ;  /* 0x8000001810107e21 */ /* 0x000fe40008010000 */
        /* <DEDUP_REMOVED lines=22> */
.L_x_223:
[----:B------:R-:W-:Y:S01]  /*7650*/  FMUL.FTZ R30, R90, R22 ;  /* 0x000000165a1e7220 */ /* 0x000fe20000410000 */
[----:B------:R-:W-:Y:S01]  /*7660*/  PRMT R35, RZ, 0x5410, R14 ;  /* 0x00005410ff237816 */ /* 0x000fe2000000000e */
[C---:B------:R-:W-:Y:S01]  /*7670*/  FFMA.FTZ R88, R29.reuse, R90, R88 ;  /* 0x0000005a1d587223 */ /* 0x040fe20000010058 */
[----:B------:R-:W-:Y:S01]  /*7680*/  PRMT R34, RZ, 0x7610, R14 ;  /* 0x00007610ff227816 */ /* 0x000fe2000000000e */
[----:B------:R-:W-:Y:S01]  /*7690*/  FFMA.FTZ R27, R29, R30, R27 ;  /* 0x0000001e1d1b7223 */ /* 0x000fe2000001001b */
[----:B------:R-:W-:Y:S01]  /*76a0*/  PRMT R33, RZ, 0x5410, R55 ;  /* 0x00005410ff217816 */ /* 0x000fe20000000037 */
[----:B------:R-:W-:Y:S02]  /*76b0*/  FADD.FTZ R28, R28, R30 ;  /* 0x0000001e1c1c7221 */ /* 0x000fe40000010000 */
[----:B------:R-:W-:Y:S02]  /*76c0*/  FMUL.FTZ R29, R89, R23 ;  /* 0x00000017591d7220 */ /* 0x000fe40000410000 */
[----:B------:R-:W-:-:S02]  /*76d0*/  FADD.FTZ R35, R35, -UR24 ;  /* 0x8000001823237e21 */ /* 0x000fc40008010000 */
[----:B------:R-:W-:Y:S02]  /*76e0*/  FADD.FTZ R34, R34, -UR24 ;  /* 0x8000001822227e21 */ /* 0x000fe40008010000 */
[C---:B------:R-:W-:Y:S02]  /*76f0*/  FFMA.FTZ R87, R16.reuse, R89, R26 ;  /* 0x0000005910577223 */ /* 0x040fe4000001001a */
[----:B------:R-:W-:Y:S01]  /*7700*/  FADD.FTZ R26, R29, R28 ;  /* 0x0000001c1d1a7221 */ /* 0x000fe20000010000 */
[----:B------:R-:W-:Y:S01]  /*7710*/  PRMT R28, RZ, 0x7610, R55 ;  /* 0x00007610ff1c7816 */ /* 0x000fe20000000037 */
[----:B------:R-:W-:Y:S02]  /*7720*/  FFMA.FTZ R16, R16, R29, R27 ;  /* 0x0000001d10107223 */ /* 0x000fe4000001001b */
        /* <DEDUP_REMOVED lines=21> */
.L_x_224:
[----:B------:R-:W-:Y:S01]  /*7880*/  FMUL.FTZ R27, R33, R22 ;  /* 0x00000016211b7220 */ /* 0x000fe20000410000 */
[--C-:B------:R-:W-:Y:S02]  /*7890*/  PRMT R93, RZ, 0x5410, R15.reuse ;  /* 0x00005410ff5d7816 */ /* 0x100fe4000000000f */
[----:B------:R-:W-:Y:S01]  /*78a0*/  PRMT R29, RZ, 0x7610, R15 ;  /* 0x00007610ff1d7816 */ /* 0x000fe2000000000f */
[----:B------:R-:W-:Y:S01]  /*78b0*/  FFMA.FTZ R16, R35, R27, R16 ;  /* 0x0000001b23107223 */ /* 0x000fe20000010010 */
[--C-:B------:R-:W-:Y:S01]  /*78c0*/  PRMT R30, RZ, 0x5410, R54.reuse ;  /* 0x00005410ff1e7816 */ /* 0x100fe20000000036 */
[----:B------:R-:W-:Y:S01]  /*78d0*/  FADD.FTZ R26, R26, R27 ;  /* 0x0000001b1a1a7221 */ /* 0x000fe20000010000 */
[----:B------:R-:W-:Y:S01]  /*78e0*/  PRMT R31, RZ, 0x7610, R54 ;  /* 0x00007610ff1f7816 */ /* 0x000fe20000000036 */
[----:B------:R-:W-:Y:S02]  /*78f0*/  FMUL.FTZ R27, R28, R23 ;  /* 0x000000171c1b7220 */ /* 0x000fe40000410000 */
[----:B------:R-:W-:-:S02]  /*7900*/  FADD.FTZ R93, R93, -UR24 ;  /* 0x800000185d5d7e21 */ /* 0x000fc40008010000 */
[----:B------:R-:W-:Y:S02]  /*7910*/  FADD.FTZ R29, R29, -UR24 ;  /* 0x800000181d1d7e21 */ /* 0x000fe40008010000 */
[----:B------:R-:W-:Y:S02]  /*7920*/  FFMA.FTZ R16, R34, R27, R16 ;  /* 0x0000001b22107223 */ /* 0x000fe40000010010 */
[----:B------:R-:W-:Y:S02]  /*7930*/  FADD.FTZ R26, R27, R26 ;  /* 0x0000001a1b1a7221 */ /* 0x000fe40000010000 */
        /* <DEDUP_REMOVED lines=21> */
.L_x_225:
[----:B------:R0:W-:Y:S01]  /*7a90*/  STL [R1+0x4], R2 ;  /* 0x0000040201007387 */ /* 0x0001e20000100800 */
[----:B------:R-:W-:Y:S02]  /*7aa0*/  FMUL.FTZ R27, R30, R22 ;  /* 0x000000161e1b7220 */ /* 0x000fe40000410000 */
[----:B------:R-:W-:Y:S02]  /*7ab0*/  FMUL.FTZ R32, R31, R23 ;  /* 0x000000171f207220 */ /* 0x000fe40000410000 */
[----:B------:R-:W-:Y:S02]  /*7ac0*/  FFMA.FTZ R16, R93, R27, R16 ;  /* 0x0000001b5d107223 */ /* 0x000fe40000010010 */
[----:B------:R-:W-:Y:S02]  /*7ad0*/  FADD.FTZ R27, R26, R27 ;  /* 0x0000001b1a1b7221 */ /* 0x000fe40000010000 */
[----:B------:R-:W-:Y:S01]  /*7ae0*/  FFMA.FTZ R26, R29, R32, R16 ;  /* 0x000000201d1a7223 */ /* 0x000fe20000010010 */
[----:B0-----:R-:W0:Y:S01]  /*7af0*/  S2R R2, SR_LANEID ;  /* 0x0000000000027919 */ /* 0x001e220000000000 */
[----:B------:R-:W-:-:S03]  /*7b00*/  FADD.FTZ R27, R32, R27 ;  /* 0x0000001b201b7221 */ /* 0x000fc60000010000 */
[----:B------:R-:W1:Y:S04]  /*7b10*/  SHFL.DOWN PT, R16, R26, 0x1, 0x1f ;  /* 0x08201f001a107f89 */ /* 0x000e6800000e0000 */
[----:B------:R-:W2:Y:S01]  /*7b20*/  SHFL.DOWN PT, R32, R27, 0x1, 0x1f ;  /* 0x08201f001b207f89 */ /* 0x000ea200000e0000 */
[----:B0-----:R-:W-:-:S13]  /*7b30*/  ISETP.GT.AND P0, PT, R2, 0x1e, PT ;  /* 0x0000001e0200780c */ /* 0x001fda0003f04270 */
        /* <DEDUP_REMOVED lines=14> */
[----:B------:R-:W1:Y:S01]  /*7c20*/  SHFL.DOWN PT, R32, R27, 0x8, 0x1f ;  /* 0x09001f001b207f89 */ /* 0x000e6200000e0000 */
[----:B------:R-:W-:-:S09]  /*7c30*/  FADD.FTZ R92, R92, R90 ;  /* 0x0000005a5c5c7221 */ /* 0x000fd20000010000 */
[----:B0-----:R-:W-:Y:S02]  /*7c40*/  @!P0 FADD.FTZ R26, R26, R16 ;  /* 0x000000101a1a8221 */ /* 0x001fe40000010000 */
[----:B-1----:R-:W-:Y:S01]  /*7c50*/  @!P0 FADD.FTZ R27, R27, R32 ;  /* 0x000000201b1b8221 */ /* 0x002fe20000010000 */
[----:B------:R-:W-:Y:S01]  /*7c60*/  ISETP.GT.AND P0, PT, R2, 0xf, PT ;  /* 0x0000000f0200780c */ /* 0x000fe20003f04270 */
[----:B------:R-:W-:Y:S01]  /*7c70*/  FADD.FTZ R91, R91, R89 ;  /* 0x000000595b5b7221 */ /* 0x000fe20000010000 */
[----:B------:R0:W5:Y:S04]  /*7c80*/  LDL.LU R2, [R1+0x4] ;  /* 0x0000040001027983 */ /* 0x0001680000300800 */
[----:B------:R-:W2:Y:S04]  /*7c90*/  LDL R90, [R1] ;  /* 0x00000000015a7983 */ /* 0x000ea80000100800 */
[----:B------:R-:W1:Y:S04]  /*7ca0*/  S2R R89, SR_LANEID ;  /* 0x0000000000597919 */ /* 0x000e680000000000 */
[----:B------:R-:W3:Y:S04]  /*7cb0*/  SHFL.DOWN PT, R16, R26, 0x10, 0x1f ;  /* 0x0a001f001a107f89 */ /* 0x000ee800000e0000 */
[----:B------:R-:W4:Y:S01]  /*7cc0*/  SHFL.DOWN PT, R32, R27, 0x10, 0x1f ;  /* 0x0a001f001b207f89 */ /* 0x000f2200000e0000 */
[----:B------:R-:W-:Y:S01]  /*7cd0*/  FFMA.FTZ R88, R35, R33, R88 ;  /* 0x0000002123587223 */ /* 0x000fe20000010058 */
[----:B------:R-:W-:Y:S01]  /*7ce0*/  ISETP.NE.AND P2, PT, R0, RZ, PT ;  /* 0x000000ff0000720c */ /* 0x000fe20003f45270 */
[----:B------:R-:W-:-:S02]  /*7cf0*/  FFMA.FTZ R87, R34, R28, R87 ;  /* 0x0000001c22577223 */ /* 0x000fc40000010057 */
[----:B------:R-:W-:Y:S02]  /*7d00*/  FADD.FTZ R92, R92, R33 ;  /* 0x000000215c5c7221 */ /* 0x000fe40000010000 */
[----:B------:R-:W-:Y:S02]  /*7d10*/  FADD.FTZ R91, R91, R28 ;  /* 0x0000001c5b5b7221 */ /* 0x000fe40000010000 */
[----:B------:R-:W-:Y:S01]  /*7d20*/  FFMA.FTZ R28, R93, R30, R88 ;  /* 0x0000001e5d1c7223 */ /* 0x000fe20000010058 */
[----:B-1----:R-:W-:Y:S01]  /*7d30*/  ISETP.NE.AND P3, PT, R89, RZ, PT ;  /* 0x000000ff5900720c */ /* 0x002fe20003f65270 */
[----:B------:R-:W-:Y:S02]  /*7d40*/  FFMA.FTZ R29, R29, R31, R87 ;  /* 0x0000001f1d1d7223 */ /* 0x000fe40000010057 */
[----:B------:R-:W-:Y:S02]  /*7d50*/  FADD.FTZ R30, R92, R30 ;  /* 0x0000001e5c1e7221 */ /* 0x000fe40000010000 */
[----:B------:R-:W-:-:S02]  /*7d60*/  FADD.FTZ R31, R91, R31 ;  /* 0x0000001f5b1f7221 */ /* 0x000fc40000010000 */
[----:B---3--:R-:W-:Y:S02]  /*7d70*/  @!P0 FADD.FTZ R26, R26, R16 ;  /* 0x000000101a1a8221 */ /* 0x008fe40000010000 */
[----:B----4-:R-:W-:Y:S01]  /*7d80*/  @!P0 FADD.FTZ R27, R27, R32 ;  /* 0x000000201b1b8221 */ /* 0x010fe20000010000 */
[----:B------:R0:W-:Y:S01]  /*7d90*/  STS.128 [R0.X16+0xd0], R28 ;  /* 0x0000d01c00007388 */ /* 0x0001e2000000cc00 */
[----:B------:R-:W-:Y:S01]  /*7da0*/  UMOV UR15, 0x4 ;  /* 0x00000004000f7882 */ /* 0x000fe20000000000 */
[----:B------:R-:W-:Y:S01]  /*7db0*/  BSSY B0, `(.L_x_226) ;  /* 0x0000037000007945 */ /* 0x000fe20003800000 */
[----:B------:R-:W-:Y:S01]  /*7dc0*/  ULDC UR22, c[0x0][0xc] ;  /* 0x0000030000167ab9 */ /* 0x000fe20000000800 */
[C---:B------:R-:W-:Y:S02]  /*7dd0*/  ISETP.GT.U32.AND P0, PT, R0.reuse, 0x27, PT ;  /* 0x000000270000780c */ /* 0x040fe40003f04070 */
[----:B------:R-:W-:Y:S01]  /*7de0*/  SHF.L.U32 R16, R0, 0x4, RZ ;  /* 0x0000000400107819 */ /* 0x000fe200000006ff */
[----:B--2---:R0:W-:Y:S04]  /*7df0*/  @!P3 STS.64 [R90.X8+0x18], R26 ;  /* 0x0000181a5a00b388 */ /* 0x0041e80000008a00 */
[----:B------:R-:W-:Y:S06]  /*7e00*/  BAR.SYNC.DEFER_BLOCKING 0x0 ;  /* 0x0000000000007b1d */ /* 0x000fec0000010000 */
[----:B------:R-:W-:Y:S05]  /*7e10*/  @P2 BRA `(.L_x_227) ;  /* 0x0000030000002947 */ /* 0x000fea0003800000 */
[----:B------:R-:W1:Y:S02]  /*7e20*/  LDS.128 R32, [0x20] ;  /* 0x00002000ff207984 */ /* 0x000e640000000c00 */
[----:B01----:R-:W-:-:S02]  /*7e30*/  FADD.FTZ R26, R26, R32 ;  /* 0x000000201a1a7221 */ /* 0x003fc40000010000 */
[----:B------:R-:W-:Y:S02]  /*7e40*/  FADD.FTZ R27, R27, R33 ;  /* 0x000000211b1b7221 */ /* 0x000fe40000010000 */
[----:B------:R-:W-:Y:S02]  /*7e50*/  FADD.FTZ R26, R26, R34 ;  /* 0x000000221a1a7221 */ /* 0x000fe40000010000 */
[----:B------:R-:W-:Y:S02]  /*7e60*/  FADD.FTZ R27, R27, R35 ;  /* 0x000000231b1b7221 */ /* 0x000fe40000010000 */
[----:B------:R-:W0:Y:S02]  /*7e70*/  LDS.128 R32, [0x30] ;  /* 0x00003000ff207984 */ /* 0x000e240000000c00 */
[----:B0-----:R-:W-:Y:S02]  /*7e80*/  FADD.FTZ R26, R26, R32 ;  /* 0x000000201a1a7221 */ /* 0x001fe40000010000 */
[----:B------:R-:W-:-:S02]  /*7e90*/  FADD.FTZ R27, R27, R33 ;  /* 0x000000211b1b7221 */ /* 0x000fc40000010000 */
[----:B------:R-:W-:Y:S02]  /*7ea0*/  FADD.FTZ R26, R26, R34 ;  /* 0x000000221a1a7221 */ /* 0x000fe40000010000 */
[----:B------:R-:W-:Y:S02]  /*7eb0*/  FADD.FTZ R27, R27, R35 ;  /* 0x000000231b1b7221 */ /* 0x000fe40000010000 */
[----:B------:R-:W0:Y:S02]  /*7ec0*/  LDS.128 R32, [0x40] ;  /* 0x00004000ff207984 */ /* 0x000e240000000c00 */
[----:B0-----:R-:W-:Y:S02]  /*7ed0*/  FADD.FTZ R26, R26, R32 ;  /* 0x000000201a1a7221 */ /* 0x001fe40000010000 */
[----:B------:R-:W-:Y:S02]  /*7ee0*/  FADD.FTZ R27, R27, R33 ;  /* 0x000000211b1b7221 */ /* 0x000fe40000010000 */
[----:B------:R-:W-:-:S02]  /*7ef0*/  FADD.FTZ R26, R26, R34 ;  /* 0x000000221a1a7221 */ /* 0x000fc40000010000 */
[----:B------:R-:W-:Y:S02]  /*7f00*/  FADD.FTZ R27, R27, R35 ;  /* 0x000000231b1b7221 */ /* 0x000fe40000010000 */
[----:B------:R-:W0:Y:S02]  /*7f10*/  LDS.128 R32, [0x50] ;  /* 0x00005000ff207984 */ /* 0x000e240000000c00 */
[----:B0-----:R-:W-:Y:S02]  /*7f20*/  FADD.FTZ R26, R26, R32 ;  /* 0x000000201a1a7221 */ /* 0x001fe40000010000 */
[----:B------:R-:W-:Y:S02]  /*7f30*/  FADD.FTZ R27, R27, R33 ;  /* 0x000000211b1b7221 */ /* 0x000fe40000010000 */
[----:B------:R-:W-:Y:S02]  /*7f40*/  FADD.FTZ R26, R26, R34 ;  /* 0x000000221a1a7221 */ /* 0x000fe40000010000 */
[----:B------:R-:W-:-:S02]  /*7f50*/  FADD.FTZ R27, R27, R35 ;  /* 0x000000231b1b7221 */ /* 0x000fc40000010000 */
[----:B------:R-:W0:Y:S02]  /*7f60*/  LDS.128 R32, [0x60] ;  /* 0x00006000ff207984 */ /* 0x000e240000000c00 */
[----:B0-----:R-:W-:Y:S02]  /*7f70*/  FADD.FTZ R26, R26, R32 ;  /* 0x000000201a1a7221 */ /* 0x001fe40000010000 */
[----:B------:R-:W-:Y:S02]  /*7f80*/  FADD.FTZ R27, R27, R33 ;  /* 0x000000211b1b7221 */ /* 0x000fe40000010000 */
[----:B------:R-:W-:Y:S02]  /*7f90*/  FADD.FTZ R26, R26, R34 ;  /* 0x000000221a1a7221 */ /* 0x000fe40000010000 */
[----:B------:R-:W-:Y:S02]  /*7fa0*/  FADD.FTZ R27, R27, R35 ;  /* 0x000000231b1b7221 */ /* 0x000fe40000010000 */
[----:B------:R-:W0:Y:S02]  /*7fb0*/  LDS.128 R32, [0x70] ;  /* 0x00007000ff207984 */ /* 0x000e240000000c00 */
[----:B0-----:R-:W-:-:S02]  /*7fc0*/  FADD.FTZ R26, R26, R32 ;  /* 0x000000201a1a7221 */ /* 0x001fc40000010000 */
        /* <DEDUP_REMOVED lines=18> */
[----:B------:R-:W0:Y:S02]  /*80f0*/  LDS.64 R26, [0xb0] ;  /* 0x0000b000ff1a7984 */ /* 0x000e240000000a00 */
[----:B0-----:R-:W-:Y:S02]  /*8100*/  FADD.FTZ R26, R34, R26 ;  /* 0x0000001a221a7221 */ /* 0x001fe40000010000 */
[----:B------:R-:W-:Y:S02]  /*8110*/  FADD.FTZ R27, R35, R27 ;  /* 0x0000001b231b7221 */ /* 0x000fe40000010000 */
.L_x_227:
[----:B------:R-:W-:Y:S05]  /*8120*/  BSYNC B0 ;  /* 0x0000000000007941 */ /* 0x000fea0003800000 */
.L_x_226:
[----:B------:R-:W-:Y:S06]  /*8130*/  BAR.SYNC.DEFER_BLOCKING 0x0 ;  /* 0x0000000000007b1d */ /* 0x000fec0000010000 */
[----:B------:R-:W-:Y:S01]  /*8140*/  BSSY B0, `(.L_x_228) ;  /* 0x000004d000007945 */ /* 0x000fe20003800000 */
[----:B------:R-:W-:Y:S05]  /*8150*/  @P0 BRA `(.L_x_229) ;  /* 0x000004b000000947 */ /* 0x000fea0003800000 */
[----:B------:R-:W1:Y:S02]  /*8160*/  LDS.128 R32, [R16+0x350] ;  /* 0x0003500010207984 */ /* 0x000e640000000c00 */
[----:B-1----:R-:W-:-:S02]  /*8170*/  FADD.FTZ R32, R28, R32 ;  /* 0x000000201c207221 */ /* 0x002fc40000010000 */
[----:B------:R-:W-:Y:S02]  /*8180*/  FADD.FTZ R33, R29, R33 ;  /* 0x000000211d217221 */ /* 0x000fe40000010000 */
[----:B------:R-:W-:Y:S02]  /*8190*/  FADD.FTZ R34, R30, R34 ;  /* 0x000000221e227221 */ /* 0x000fe40000010000 */
[----:B------:R-:W-:Y:S02]  /*81a0*/  FADD.FTZ R35, R31, R35 ;  /* 0x000000231f237221 */ /* 0x000fe40000010000 */
[----:B0-----:R-:W0:Y:S02]  /*81b0*/  LDS.128 R28, [R16+0x5d0] ;  /* 0x0005d000101c7984 */ /* 0x001e240000000c00 */
[----:B0-----:R-:W-:Y:S02]  /*81c0*/  FADD.FTZ R32, R32, R28 ;  /* 0x0000001c20207221 */ /* 0x001fe40000010000 */
[----:B------:R-:W-:-:S02]  /*81d0*/  FADD.FTZ R33, R33, R29 ;  /* 0x0000001d21217221 */ /* 0x000fc40000010000 */
[----:B------:R-:W-:Y:S02]  /*81e0*/  FADD.FTZ R34, R34, R30 ;  /* 0x0000001e22227221 */ /* 0x000fe40000010000 */
[----:B------:R-:W-:Y:S02]  /*81f0*/  FADD.FTZ R35, R35, R31 ;  /* 0x0000001f23237221 */ /* 0x000fe40000010000 */
[----:B------:R-:W0:Y:S02]  /*8200*/  LDS.128 R28, [R16+0x850] ;  /* 0x00085000101c7984 */ /* 0x000e240000000c00 */
[----:B0-----:R-:W-:Y:S02]  /*8210*/  FADD.FTZ R32, R32, R28 ;  /* 0x0000001c20207221 */ /* 0x001fe40000010000 */
[----:B------:R-:W-:Y:S02]  /*8220*/  FADD.FTZ R33, R33, R29 ;  /* 0x0000001d21217221 */ /* 0x000fe40000010000 */
[----:B------:R-:W-:-:S02]  /*8230*/  FADD.FTZ R34, R34, R30 ;  /* 0x0000001e22227221 */ /* 0x000fc40000010000 */
[----:B------:R-:W-:Y:S02]  /*8240*/  FADD.FTZ R35, R35, R31 ;  /* 0x0000001f23237221 */ /* 0x000fe40000010000 */
[----:B------:R-:W0:Y:S02]  /*8250*/  LDS.128 R28, [R16+0xad0] ;  /* 0x000ad000101c7984 */ /* 0x000e240000000c00 */
[----:B0-----:R-:W-:Y:S02]  /*8260*/  FADD.FTZ R32, R32, R28 ;  /* 0x0000001c20207221 */ /* 0x001fe40000010000 */
[----:B------:R-:W-:Y:S02]  /*8270*/  FADD.FTZ R33, R33, R29 ;  /* 0x0000001d21217221 */ /* 0x000fe40000010000 */
[----:B------:R-:W-:Y:S02]  /*8280*/  FADD.FTZ R34, R34, R30 ;  /* 0x0000001e22227221 */ /* 0x000fe40000010000 */
[----:B------:R-:W-:-:S02]  /*8290*/  FADD.FTZ R35, R35, R31 ;  /* 0x0000001f23237221 */ /* 0x000fc40000010000 */
[----:B------:R-:W0:Y:S02]  /*82a0*/  LDS.128 R28, [R16+0xd50] ;  /* 0x000d5000101c7984 */ /* 0x000e240000000c00 */
[----:B0-----:R-:W-:Y:S02]  /*82b0*/  FADD.FTZ R32, R32, R28 ;  /* 0x0000001c20207221 */ /* 0x001fe40000010000 */
[----:B------:R-:W-:Y:S02]  /*82c0*/  FADD.FTZ R33, R33, R29 ;  /* 0x0000001d21217221 */ /* 0x000fe40000010000 */
[----:B------:R-:W-:Y:S02]  /*82d0*/  FADD.FTZ R34, R34, R30 ;  /* 0x0000001e22227221 */ /* 0x000fe40000010000 */
[----:B------:R-:W-:Y:S02]  /*82e0*/  FADD.FTZ R35, R35, R31 ;  /* 0x0000001f23237221 */ /* 0x000fe40000010000 */
[----:B------:R-:W0:Y:S02]  /*82f0*/  LDS.128 R28, [R16+0xfd0] ;  /* 0x000fd000101c7984 */ /* 0x000e240000000c00 */
[----:B0-----:R-:W-:-:S02]  /*8300*/  FADD.FTZ R32, R32, R28 ;  /* 0x0000001c20207221 */ /* 0x001fc40000010000 */
[----:B------:R-:W-:Y:S02]  /*8310*/  FADD.FTZ R33, R33, R29 ;  /* 0x0000001d21217221 */ /* 0x000fe40000010000 */
[----:B------:R-:W-:Y:S02]  /*8320*/  FADD.FTZ R34, R34, R30 ;  /* 0x0000001e22227221 */ /* 0x000fe40000010000 */
[----:B------:R-:W-:Y:S02]  /*8330*/  FADD.FTZ R35, R35, R31 ;  /* 0x0000001f23237221 */ /* 0x000fe40000010000 */
[----:B------:R-:W0:Y:S02]  /*8340*/  LDS.128 R28, [R16+0x1250] ;  /* 0x00125000101c7984 */ /* 0x000e240000000c00 */
        /* <DEDUP_REMOVED lines=44> */
.L_x_229:
[----:B------:R-:W-:Y:S05]  /*8610*/  BSYNC B0 ;  /* 0x0000000000007941 */ /* 0x000fea0003800000 */
.L_x_228:
[----:B------:R-:W-:Y:S01]  /*8620*/  BSSY B0, `(.L_x_230) ;  /* 0x0000014000007945 */ /* 0x000fe20003800000 */
[----:B------:R-:W-:Y:S05]  /*8630*/  @P0 BRA `(.L_x_231) ;  /* 0x0000012000000947 */ /* 0x000fea0003800000 */
[----:B------:R-:W-:Y:S02]  /*8640*/  MOV R32, UR14 ;  /* 0x0000000e00207c02 */ /* 0x000fe40008000f00 */
[----:B------:R-:W-:-:S02]  /*8650*/  MOV R33, UR15 ;  /* 0x0000000f00217c02 */ /* 0x000fc40008000f00 */
[----:B------:R-:W-:Y:S01]  /*8660*/  MOV R34, UR10 ;  /* 0x0000000a00227c02 */ /* 0x000fe20008000f00 */
[----:B------:R-:W-:-:S04]  /*8670*/  IMAD R32, R32, 0x28, R0 ;  /* 0x0000002820207824 */ /* 0x000fc800078e0200 */
[----:B------:R-:W-:-:S05]  /*8680*/  IMAD.WIDE R32, R32, R33, c[0x0][0x1b8] ;  /* 0x00006e0020207625 */ /* 0x000fca00078e0221 */
[----:B------:R-:W-:Y:S01]  /*8690*/  LEA R34, P0, R34, R32, 0x2 ;  /* 0x0000002022227211 */ /* 0x000fe200078010ff */
[----:B------:R-:W-:Y:S03]  /*86a0*/  RED.E.ADD.F32.FTZ.RN.STRONG.GPU [R32.64], R28 ;  /* 0x0000001c2000798e */ /* 0x000fe6000c10e792 */
[----:B------:R-:W-:Y:S02]  /*86b0*/  IADD3.X R35, R33, UR12, RZ, P0, !PT ;  /* 0x0000000c21237c10 */ /* 0x000fe400087fe4ff */
[----:B------:R-:W-:-:S03]  /*86c0*/  MOV R16, UR11 ;  /* 0x0000000b00107c02 */ /* 0x000fc60008000f00 */
[----:B------:R1:W-:Y:S02]  /*86d0*/  RED.E.ADD.F32.FTZ.RN.STRONG.GPU [R34.64], R29 ;  /* 0x0000001d2200798e */ /* 0x0003e4000c10e792 */
[----:B01----:R-:W-:Y:S02]  /*86e0*/  MOV R29, c[0x0][0x1d8] ;  /* 0x00007600001d7a02 */ /* 0x003fe40000000f00 */
[----:B------:R-:W-:Y:S02]  /*86f0*/  MOV R34, c[0x0][0x1dc] ;  /* 0x0000770000227a02 */ /* 0x000fe40000000f00 */
[CC--:B------:R-:W-:Y:S02]  /*8700*/  LEA R28, P0, R29.reuse, R32.reuse, 0x2 ;  /* 0x000000201d1c7211 */ /* 0x0c0fe400078010ff */
[----:B------:R-:W-:Y:S02]  /*8710*/  LEA R32, P3, R16, R32, 0x2 ;  /* 0x0000002010207211 */ /* 0x000fe400078610ff */
[----:B------:R-:W-:-:S02]  /*8720*/  LEA.HI.X R29, R29, R33, R34, 0x2, P0 ;  /* 0x000000211d1d7211 */ /* 0x000fc400000f1422 */
[----:B------:R-:W-:-:S03]  /*8730*/  IADD3.X R33, R33, UR13, RZ, P3, !PT ;  /* 0x0000000d21217c10 */ /* 0x000fc60009ffe4ff */
[----:B------:R0:W-:Y:S04]  /*8740*/  RED.E.ADD.F32.FTZ.RN.STRONG.GPU [R28.64], R30 ;  /* 0x0000001e1c00798e */ /* 0x0001e8000c10e792 */
[----:B------:R0:W-:Y:S02]  /*8750*/  RED.E.ADD.F32.FTZ.RN.STRONG.GPU [R32.64], R31 ;  /* 0x0000001f2000798e */ /* 0x0001e4000c10e792 */
.L_x_231:
[----:B------:R-:W-:Y:S05]  /*8760*/  BSYNC B0 ;  /* 0x0000000000007941 */ /* 0x000fea0003800000 */
.L_x_230:
[----:B------:R-:W-:-:S06]  /*8770*/  UISETP.GE.U32.AND UP0, UPT, UR22, 0x2, UPT ;  /* 0x000000021600788c */ /* 0x000fcc000bf06070 */
[----:B------:R-:W-:-:S13]  /*8780*/  PLOP3.LUT P0, PT, PT, PT, UP0, 0x80, 0x0 ;  /* 0x000000000000781c */ /* 0x000fda0003f0f008 */
[----:B------:R-:W-:Y:S05]  /*8790*/  @!P0 BRA `(.L_x_232) ;  /* 0x0000189000008947 */ /* 0x000fea0003800000 */
[----:B------:R-:W1:Y:S01]  /*87a0*/  S2UR UR23, SR_CTAID.Y ;  /* 0x00000000001779c3 */ /* 0x000e620000002600 */
[----:B------:R-:W-:Y:S02]  /*87b0*/  ULOP3.LUT UR5, UR4, 0x1, URZ, 0xc0, !UPT ;  /* 0x0000000104057892 */ /* 0x000fe4000f8ec03f */
[----:B------:R-:W-:Y:S02]  /*87c0*/  ULDC UR6, c[0x0][0x10] ;  /* 0x0000040000067ab9 */ /* 0x000fe40000000800 */
[----:B------:R-:W-:Y:S02]  /*87d0*/  UIMAD UR5, UR5, UR6, URZ ;  /* 0x00000006050572a4 */ /* 0x000fe4000f8e023f */
[----:B------:R-:W-:Y:S02]  /*87e0*/  ULDC.64 UR16, c[0x0][0x1a8] ;  /* 0x00006a0000107ab9 */ /* 0x000fe40000000a00 */
[----:B------:R-:W-:Y:S02]  /*87f0*/  ULDC UR6, c[0x0][0xc] ;  /* 0x0000030000067ab9 */ /* 0x000fe40000000800 */
[----:B------:R-:W-:-:S04]  /*8800*/  UIMAD UR6, UR5, UR6, URZ ;  /* 0x00000006050672a4 */ /* 0x000fc8000f8e023f */
[----:B------:R-:W-:-:S03]  /*8810*/  USHF.L.U32 UR14, UR6, 0x1, URZ ;  /* 0x00000001060e7899 */ /* 0x000fc6000800063f */
[----:B------:R-:W-:Y:S02]  /*8820*/  ULDC.64 UR6, c[0x0][0x1b0] ;  /* 0x00006c0000067ab9 */ /* 0x000fe40000000a00 */
[----:B------:R-:W-:Y:S02]  /*8830*/  UIMAD.WIDE UR6, UR14, UR15, UR6 ;  /* 0x0000000f0e0672a5 */ /* 0x000fe4000f8e0206 */
[----:B-1----:R-:W-:-:S04]  /*8840*/  UIADD3 UR5, UR5, UR23, URZ ;  /* 0x0000001705057290 */ /* 0x002fc8000fffe03f */
[----:B------:R-:W-:Y:S01]  /*8850*/  UIMAD.WIDE.U32 UR16, UR5, UR15, UR16 ;  /* 0x0000000f051072a5 */ /* 0x000fe2000f8e0010 */
[----:B------:R-:W-:Y:S05]  /*8860*/  @P2 BRA `(.L_x_233) ;  /* 0x0000020000002947 */ /* 0x000fea0003800000 */
[----:B------:R-:W-:Y:S01]  /*8870*/  ULDC UR14, c[0x0][0x10] ;  /* 0x00000400000e7ab9 */ /* 0x000fe20000000800 */
[----:B------:R-:W1:Y:S01]  /*8880*/  S2R R16, SR_LANEID ;  /* 0x0000000000107919 */ /* 0x000e620000000000 */
[----:B------:R-:W-:-:S04]  /*8890*/  UIMAD UR14, UR20, UR14, UR23 ;  /* 0x0000000e140e72a4 */ /* 0x000fc8000f8e0217 */
[----:B------:R-:W-:-:S06]  /*88a0*/  UIMAD.WIDE.U32 UR14, UR14, 0x8, UR6 ;  /* 0x000000080e0e78a5 */ /* 0x000fcc000f8e0006 */
[----:B0-----:R-:W-:Y:S02]  /*88b0*/  MOV R28, UR14 ;  /* 0x0000000e001c7c02 */ /* 0x001fe40008000f00 */
[----:B------:R-:W-:-:S05]  /*88c0*/  MOV R29, UR15 ;  /* 0x0000000f001d7c02 */ /* 0x000fca0008000f00 */
[----:B------:R0:W-:Y:S01]  /*88d0*/  STG.E.64 [R28.64], R26 ;  /* 0x0000001a1c007986 */ /* 0x0001e2000c101b12 */
[----:B------:R-:W-:Y:S06]  /*88e0*/  MEMBAR.ALL.GPU ;  /* 0x0000000000007992 */ /* 0x000fec000000a000 */
[----:B------:R-:W-:Y:S01]  /*88f0*/  VOTEU.ANY UR5, UPT, PT ;  /* 0x0000000000057886 */ /* 0x000fe200038e0100 */
[----:B0-----:R-:W-:Y:S01]  /*8900*/  MOV R28, UR16 ;  /* 0x00000010001c7c02 */ /* 0x001fe20008000f00 */
[----:B------:R-:W-:Y:S01]  /*8910*/  UFLO.U32 UR15, UR5 ;  /* 0x00000005000f72bd */ /* 0x000fe200080e0000 */
[----:B------:R-:W-:Y:S01]  /*8920*/  MOV R29, UR17 ;  /* 0x00000011001d7c02 */ /* 0x000fe20008000f00 */
[----:B------:R-:W-:Y:S01]  /*8930*/  UPOPC UR5, UR5 ;  /* 0x00000005000572bf */ /* 0x000fe20008000000 */
[----:B------:R-:W-:-:S00]  /*8940*/  ERRBAR ;  /* 0x00000000000079ab */ /* 0x000fc00000000000 */
[----:B------:R-:W-:Y:S02]  /*8950*/  ULOP3.LUT UP0, URZ, UR4, 0x2, URZ, 0xc0, !UPT ;  /* 0x00000002043f7892 */ /* 0x000fe4000f80c03f */
[----:B------:R-:W-:Y:S01]  /*8960*/  UMOV UR14, 0x1 ;  /* 0x00000001000e7882 */ /* 0x000fe20000000000 */
[----:B-1----:R-:W-:Y:S01]  /*8970*/  ISETP.EQ.U32.AND P0, PT, R16, UR15, PT ;  /* 0x0000000f10007c0c */ /* 0x002fe2000bf02070 */
[----:B------:R-:W-:Y:S01]  /*8980*/  USEL UR14, UR14, 0xffffffff, !UP0 ;  /* 0xffffffff0e0e7887 */ /* 0x000fe2000c000000 */
[----:B------:R-:W-:-:S05]  /*8990*/  MOV R16, UR5 ;  /* 0x0000000500107c02 */ /* 0x000fca0008000f00 */
[----:B------:R-:W-:-:S06]  /*89a0*/  IMAD R16, R16, UR14, RZ ;  /* 0x0000000e10107c24 */ /* 0x000fcc000f8e02ff */
[----:B------:R0:W-:Y:S01]  /*89b0*/  @P0 RED.E.ADD.S32.STRONG.GPU [R28.64], R16 ;  /* 0x000000101c00098e */ /* 0x0001e2000c10e392 */
[----:B------:R-:W-:-:S04]  /*89c0*/  PLOP3.LUT P0, PT, PT, PT, UP0, 0x80, 0x0 ;  /* 0x000000000000781c */ /* 0x000fc80003f0f008 */
[----:B0-----:R-:W-:-:S04]  /*89d0*/  SEL R16, RZ, c[0x0][0xc], P0 ;  /* 0x00000300ff107a07 */ /* 0x001fc80000000000 */
[----:B------:R-:W-:-:S13]  /*89e0*/  ISETP.NE.AND P0, PT, R16, -0x1, PT ;  /* 0xffffffff1000780c */ /* 0x000fda0003f05270 */
[----:B------:R-:W-:Y:S05]  /*89f0*/  @!P0 BRA `(.L_x_233) ;  /* 0x0000007000008947 */ /* 0x000fea0003800000 */
.L_x_234:
[----:B------:R-:W-:Y:S02]  /*8a00*/  MOV R28, UR16 ;  /* 0x00000010001c7c02 */ /* 0x000fe40008000f00 */
[----:B------:R-:W-:-:S05]  /*8a10*/  MOV R29, UR17 ;  /* 0x00000011001d7c02 */ /* 0x000fca0008000f00 */
[----:B------:R-:W2:Y:S01]  /*8a20*/  LDG.E.STRONG.GPU R28, [R28.64] ;  /* 0x000000121c1c7981 */ /* 0x000ea2000c1ef900 */
[----:B------:R-:W-:Y:S01]  /*8a30*/  YIELD ;  /* 0x0000000000007946 */ /* 0x000fe20003800000 */
[----:B--2---:R-:W-:Y:S01]  /*8a40*/  ISETP.NE.AND P0, PT, R28, R16, PT ;  /* 0x000000101c00720c */ /* 0x004fe20003f05270 */
[----:B------:R-:W-:-:S12]  /*8a50*/  CCTL.IVALL ;  /* 0x00000000ff00798f */ /* 0x000fd80002000000 */
[----:B------:R-:W-:Y:S05]  /*8a60*/  @P0 BRA `(.L_x_234) ;  /* 0xffffff9000000947 */ /* 0x000fea000383ffff */
.L_x_233:
[----:B------:R-:W-:Y:S01]  /*8a70*/  ISETP.NE.AND P0, PT, RZ, c[0x0][0xc], PT ;  /* 0x00000300ff007a0c */ /* 0x000fe20003f05270 */
[----:B------:R-:W-:Y:S01]  /*8a80*/  WARPSYNC 0xffffffff ;  /* 0xffffffff00007948 */ /* 0x000fe20003800000 */
[----:B------:R-:W-:Y:S11]  /*8a90*/  BAR.SYNC.DEFER_BLOCKING 0x0 ;  /* 0x0000000000007b1d */ /* 0x000ff60000010000 */
[----:B------:R-:W-:Y:S05]  /*8aa0*/  @!P0 BRA `(.L_x_232) ;  /* 0x0000158000008947 */ /* 0x000fea0003800000 */
[----:B------:R-:W-:-:S04]  /*8ab0*/  UIADD3 UR5, UR22, -0x1, URZ ;  /* 0xffffffff16057890 */ /* 0x000fc8000fffe03f */
[----:B------:R-:W-:-:S03]  /*8ac0*/  UISETP.GE.U32.AND UP0, UPT, UR5, 0x3, UPT ;  /* 0x000000030500788c */ /* 0x000fc6000bf06070 */
[----:B------:R-:W-:-:S03]  /*8ad0*/  UMOV UR5, URZ ;  /* 0x0000003f00057c82 */ /* 0x000fc60008000000 */
[----:B------:R-:W-:-:S13]  /*8ae0*/  PLOP3.LUT P0, PT, PT, PT, UP0, 0x80, 0x0 ;  /* 0x000000000000781c */ /* 0x000fda0003f0f008 */
[----:B------:R-:W-:Y:S05]  /*8af0*/  @!P0 BRA `(.L_x_235) ;  /* 0x000012a000008947 */ /* 0x000fea0003800000 */
[----:B------:R-:W-:Y:S02]  /*8b00*/  ULOP3.LUT UR5, UR22, 0x3, URZ, 0xc0, !UPT ;  /* 0x0000000316057892 */ /* 0x000fe4000f8ec03f */
[----:B------:R-:W-:Y:S02]  /*8b10*/  ULDC UR14, c[0x0][0xc] ;  /* 0x00000300000e7ab9 */ /* 0x000fe40000000800 */
[----:B------:R-:W-:-:S03]  /*8b20*/  UIADD3 UR14, -UR5, UR14, URZ ;  /* 0x0000000e050e7290 */ /* 0x000fc6000fffe13f */
[----:B------:R-:W-:-:S03]  /*8b30*/  UMOV UR5, URZ ;  /* 0x0000003f00057c82 */ /* 0x000fc60008000000 */
[----:B------:R-:W-:-:S13]  /*8b40*/  ISETP.LT.AND P0, PT, RZ, UR14, PT ;  /* 0x0000000eff007c0c */ /* 0x000fda000bf01270 */
[----:B------:R-:W-:Y:S05]  /*8b50*/  @!P0 BRA `(.L_x_236) ;  /* 0x00000fa000008947 */ /* 0x000fea0003800000 */
[----:B------:R-:W-:Y:S01]  /*8b60*/  UISETP.GT.AND UP0, UPT, UR14, 0xc, UPT ;  /* 0x0000000c0e00788c */ /* 0x000fe2000bf04270 */
[----:B------:R-:W-:-:S05]  /*8b70*/  PLOP3.LUT P0, PT, PT, PT, PT, 0x80, 0x0 ;  /* 0x000000000000781c */ /* 0x000fca0003f0f070 */
[----:B------:R-:W-:-:S13]  /*8b80*/  PLOP3.LUT P3, PT, PT, PT, UP0, 0x80, 0x0 ;  /* 0x000000000000781c */ /* 0x000fda0003f6f008 */
[----:B------:R-:W-:Y:S05]  /*8b90*/  @!P3 BRA `(.L_x_237) ;  /* 0x000009f00000b947 */ /* 0x000fea0003800000 */
[----:B------:R-:W-:Y:S02]  /*8ba0*/  PLOP3.LUT P0, PT, PT, PT, PT, 0x8, 0x0 ;  /* 0x000000000000781c */ /* 0x000fe40003f0e170 */
.L_x_238:
[----:B------:R-:W-:Y:S01]  /*8bb0*/  MOV R16, UR5 ;  /* 0x0000000500107c02 */ /* 0x000fe20008000f00 */
[----:B0-----:R-:W-:Y:S01]  /*8bc0*/  HFMA2.MMA R29, -RZ, RZ, 0, 4.76837158203125e-07 ;  /* 0x00000008ff1d7435 */ /* 0x001fe200000001ff */
[----:B------:R-:W-:Y:S02]  /*8bd0*/  MOV R28, c[0x0][0x10] ;  /* 0x00000400001c7a02 */ /* 0x000fe40000000f00 */
[----:B------:R-:W-:-:S13]  /*8be0*/  ISETP.EQ.OR P5, PT, R16, UR20, P2 ;  /* 0x0000001410007c0c */ /* 0x000fda00097a2670 */
[----:B------:R-:W-:-:S04]  /*8bf0*/  @!P5 IMAD R28, R16, R28, UR23 ;  /* 0x00000017101cde24 */ /* 0x000fc8000f8e021c */
[----:B------:R-:W-:-:S06]  /*8c00*/  @!P5 IMAD.WIDE.U32 R28, R28, R29, UR6 ;  /* 0x000000061c1cde25 */ /* 0x000fcc000f8e001d */
[----:B------:R-:W2:Y:S01]  /*8c10*/  @!P5 LDG.E.64 R28, [R28.64] ;  /* 0x000000121c1cd981 */ /* 0x000ea2000c1e1b00 */
[----:B------:R-:W-:Y:S01]  /*8c20*/  MOV R30, UR5 ;  /* 0x00000005001e7c02 */ /* 0x000fe20008000f00 */
[----:B------:R-:W-:Y:S01]  /*8c30*/  HFMA2.MMA R31, -RZ, RZ, 0, 4.76837158203125e-07 ;  /* 0x00000008ff1f7435 */ /* 0x000fe200000001ff */
[----:B------:R-:W-:Y:S02]  /*8c40*/  MOV R32, UR5 ;  /* 0x0000000500207c02 */ /* 0x000fe40008000f00 */
[----:B------:R-:W-:Y:S02]  /*8c50*/  IADD3 R30, R30, 0x1, RZ ;  /* 0x000000011e1e7810 */ /* 0x000fe40007ffe0ff */
[----:B------:R-:W-:Y:S02]  /*8c60*/  IADD3 R32, R32, 0x3, RZ ;  /* 0x0000000320207810 */ /* 0x000fe40007ffe0ff */
[----:B------:R-:W-:Y:S02]  /*8c70*/  ISETP.EQ.OR P3, PT, R30, UR20, P2 ;  /* 0x000000141e007c0c */ /* 0x000fe40009762670 */
[----:B------:R-:W-:-:S02]  /*8c80*/  MOV R16, c[0x0][0x10] ;  /* 0x0000040000107a02 */ /* 0x000fc40000000f00 */
[----:B------:R-:W-:Y:S01]  /*8c90*/  ISETP.EQ.OR P6, PT, R32, UR20, P2 ;  /* 0x0000001420007c0c */ /* 0x000fe200097c2670 */
[----:B------:R-:W-:-:S08]  /*8ca0*/  HFMA2.MMA R33, -RZ, RZ, 0, 4.76837158203125e-07 ;  /* 0x00000008ff217435 */ /* 0x000fd000000001ff */
[----:B------:R-:W-:-:S04]  /*8cb0*/  @!P3 IMAD R30, R30, R16, UR23 ;  /* 0x000000171e1ebe24 */ /* 0x000fc8000f8e0210 */
[----:B------:R-:W-:-:S04]  /*8cc0*/  @!P3 IMAD.WIDE.U32 R30, R30, R31, UR6 ;  /* 0x000000061e1ebe25 */ /* 0x000fc8000f8e001f */
[----:B------:R-:W-:Y:S02]  /*8cd0*/  @!P6 IMAD R32, R32, R16, UR23 ;  /* 0x000000172020ee24 */ /* 0x000fe4000f8e0210 */
[----:B------:R-:W3:Y:S02]  /*8ce0*/  @!P3 LDG.E.64 R30, [R30.64] ;  /* 0x000000121e1eb981 */ /* 0x000ee4000c1e1b00 */
[----:B------:R-:W-:-:S06]  /*8cf0*/  @!P6 IMAD.WIDE.U32 R32, R32, R33, UR6 ;  /* 0x000000062020ee25 */ /* 0x000fcc000f8e0021 */
[----:B------:R-:W4:Y:S01]  /*8d00*/  @!P6 LDG.E.64 R32, [R32.64] ;  /* 0x000000122020e981 */ /* 0x000f22000c1e1b00 */
[----:B--2---:R-:W-:Y:S01]  /*8d10*/  @!P5 FADD.FTZ R26, R26, R28 ;  /* 0x0000001c1a1ad221 */ /* 0x004fe20000010000 */
[----:B------:R-:W-:Y:S01]  /*8d20*/  MOV R28, UR5 ;  /* 0x00000005001c7c02 */ /* 0x000fe20008000f00 */
[----:B------:R-:W-:-:S03]  /*8d30*/  @!P5 FADD.FTZ R27, R27, R29 ;  /* 0x0000001d1b1bd221 */ /* 0x000fc60000010000 */
[----:B------:R-:W-:-:S04]  /*8d40*/  IADD3 R28, R28, 0x2, RZ ;  /* 0x000000021c1c7810 */ /* 0x000fc80007ffe0ff */
[----:B------:R-:W-:Y:S02]  /*8d50*/  ISETP.EQ.OR P5, PT, R28, UR20, P2 ;  /* 0x000000141c007c0c */ /* 0x000fe400097a2670 */
[----:B------:R-:W-:-:S11]  /*8d60*/  MOV R29, 0x8 ;  /* 0x00000008001d7802 */ /* 0x000fd60000000f00 */
[----:B------:R-:W-:-:S04]  /*8d70*/  @!P5 IMAD R28, R28, R16, UR23 ;  /* 0x000000171c1cde24 */ /* 0x000fc8000f8e0210 */
[----:B------:R-:W-:-:S06]  /*8d80*/  @!P5 IMAD.WIDE.U32 R28, R28, R29, UR6 ;  /* 0x000000061c1cde25 */ /* 0x000fcc000f8e001d */
[----:B------:R-:W2:Y:S01]  /*8d90*/  @!P5 LDG.E.64 R28, [R28.64] ;  /* 0x000000121c1cd981 */ /* 0x000ea2000c1e1b00 */
[----:B------:R-:W-:Y:S01]  /*8da0*/  MOV R16, UR5 ;  /* 0x0000000500107c02 */ /* 0x000fe20008000f00 */
[----:B---3--:R-:W-:-:S03]  /*8db0*/  @!P3 FADD.FTZ R26, R26, R30 ;  /* 0x0000001e1a1ab221 */ /* 0x008fc60000010000 */
[----:B------:R-:W-:Y:S01]  /*8dc0*/  IADD3 R16, R16, 0x4, RZ ;  /* 0x0000000410107810 */ /* 0x000fe20007ffe0ff */
[----:B------:R-:W-:-:S03]  /*8dd0*/  @!P3 FADD.FTZ R27, R27, R31 ;  /* 0x0000001f1b1bb221 */ /* 0x000fc60000010000 */
[----:B------:R-:W-:Y:S01]  /*8de0*/  ISETP.EQ.OR P3, PT, R16, UR20, P2 ;  /* 0x0000001410007c0c */ /* 0x000fe20009762670 */
[----:B------:R-:W-:Y:S01]  /*8df0*/  HFMA2.MMA R31, -RZ, RZ, 0, 4.76837158203125e-07 ;  /* 0x00000008ff1f7435 */ /* 0x000fe200000001ff */
[----:B------:R-:W-:-:S11]  /*8e00*/  MOV R30, c[0x0][0x10] ;  /* 0x00000400001e7a02 */ /* 0x000fd60000000f00 */
[----:B------:R-:W-:Y:S01]  /*8e10*/  @!P3 IMAD R30, R16, R30, UR23 ;  /* 0x00000017101ebe24 */ /* 0x000fe2000f8e021e */
[----:B------:R-:W-:-:S03]  /*8e20*/  MOV R16, c[0x0][0x10] ;  /* 0x0000040000107a02 */ /* 0x000fc60000000f00 */
[----:B------:R-:W-:-:S06]  /*8e30*/  @!P3 IMAD.WIDE.U32 R30, R30, R31, UR6 ;  /* 0x000000061e1ebe25 */ /* 0x000fcc000f8e001f */
[----:B------:R-:W3:Y:S01]  /*8e40*/  @!P3 LDG.E.64 R30, [R30.64] ;  /* 0x000000121e1eb981 */ /* 0x000ee2000c1e1b00 */
[----:B--2---:R-:W-:Y:S01]  /*8e50*/  @!P5 FADD.FTZ R26, R26, R28 ;  /* 0x0000001c1a1ad221 */ /* 0x004fe20000010000 */
[----:B------:R-:W-:-:S03]  /*8e60*/  MOV R28, UR5 ;  /* 0x00000005001c7c02 */ /* 0x000fc60008000f00 */
[----:B----4-:R-:W-:Y:S01]  /*8e70*/  @!P6 FADD.FTZ R26, R26, R32 ;  /* 0x000000201a1ae221 */ /* 0x010fe20000010000 */
[----:B------:R-:W-:Y:S02]  /*8e80*/  IADD3 R28, R28, 0x5, RZ ;  /* 0x000000051c1c7810 */ /* 0x000fe40007ffe0ff */
[----:B------:R-:W-:Y:S01]  /*8e90*/  MOV R32, UR5 ;  /* 0x0000000500207c02 */ /* 0x000fe20008000f00 */
[----:B------:R-:W-:Y:S01]  /*8ea0*/  @!P5 FADD.FTZ R27, R27, R29 ;  /* 0x0000001d1b1bd221 */ /* 0x000fe20000010000 */
[----:B------:R-:W-:Y:S02]  /*8eb0*/  ISETP.EQ.OR P5, PT, R28, UR20, P2 ;  /* 0x000000141c007c0c */ /* 0x000fe400097a2670 */
[----:B------:R-:W-:Y:S01]  /*8ec0*/  IADD3 R32, R32, 0x6, RZ ;  /* 0x0000000620207810 */ /* 0x000fe20007ffe0ff */
[----:B------:R-:W-:-:S03]  /*8ed0*/  @!P6 FADD.FTZ R27, R27, R33 ;  /* 0x000000211b1be221 */ /* 0x000fc60000010000 */
[----:B------:R-:W-:Y:S01]  /*8ee0*/  ISETP.EQ.OR P6, PT, R32, UR20, P2 ;  /* 0x0000001420007c0c */ /* 0x000fe200097c2670 */
[----:B------:R-:W-:Y:S01]  /*8ef0*/  HFMA2.MMA R29, -RZ, RZ, 0, 4.76837158203125e-07 ;  /* 0x00000008ff1d7435 */ /* 0x000fe200000001ff */
[----:B------:R-:W-:-:S05]  /*8f00*/  MOV R33, 0x8 ;  /* 0x0000000800217802 */ /* 0x000fca0000000f00 */
[----:B------:R-:W-:-:S04]  /*8f10*/  @!P5 IMAD R28, R28, R16, UR23 ;  /* 0x000000171c1cde24 */ /* 0x000fc8000f8e0210 */
[----:B------:R-:W-:-:S04]  /*8f20*/  @!P5 IMAD.WIDE.U32 R28, R28, R29, UR6 ;  /* 0x000000061c1cde25 */ /* 0x000fc8000f8e001d */
[----:B------:R-:W-:Y:S02]  /*8f30*/  @!P6 IMAD R32, R32, R16, UR23 ;  /* 0x000000172020ee24 */ /* 0x000fe4000f8e0210 */
[----:B------:R-:W2:Y:S02]  /*8f40*/  @!P5 LDG.E.64 R28, [R28.64] ;  /* 0x000000121c1cd981 */ /* 0x000ea4000c1e1b00 */
[----:B------:R-:W-:-:S06]  /*8f50*/  @!P6 IMAD.WIDE.U32 R32, R32, R33, UR6 ;  /* 0x000000062020ee25 */ /* 0x000fcc000f8e0021 */
[----:B------:R-:W4:Y:S01]  /*8f60*/  @!P6 LDG.E.64 R32, [R32.64] ;  /* 0x000000122020e981 */ /* 0x000f22000c1e1b00 */
[----:B------:R-:W-:Y:S01]  /*8f70*/  MOV R16, UR5 ;  /* 0x0000000500107c02 */ /* 0x000fe20008000f00 */
[----:B---3--:R-:W-:Y:S02]  /*8f80*/  @!P3 FADD.FTZ R26, R26, R30 ;  /* 0x0000001e1a1ab221 */ /* 0x008fe40000010000 */
[----:B------:R-:W-:Y:S01]  /*8f90*/  @!P3 FADD.FTZ R27, R27, R31 ;  /* 0x0000001f1b1bb221 */ /* 0x000fe20000010000 */
[----:B------:R-:W-:-:S04]  /*8fa0*/  IADD3 R16, R16, 0x7, RZ ;  /* 0x0000000710107810 */ /* 0x000fc80007ffe0ff */
        /* <DEDUP_REMOVED lines=8> */
[----:B------:R-:W-:Y:S01]  /*9030*/  MOV R28, UR5 ;  /* 0x00000005001c7c02 */ /* 0x000fe20008000f00 */
[----:B------:R-:W-:-:S03]  /*9040*/  @!P5 FADD.FTZ R27, R27, R29 ;  /* 0x0000001d1b1bd221 */ /* 0x000fc60000010000 */
[----:B------:R-:W-:Y:S01]  /*9050*/  IADD3 R28, R28, 0x8, RZ ;  /* 0x000000081c1c7810 */ /* 0x000fe20007ffe0ff */
[----:B----4-:R-:W-:Y:S01]  /*9060*/  @!P6 FADD.FTZ R26, R26, R32 ;  /* 0x000000201a1ae221 */ /* 0x010fe20000010000 */
[----:B------:R-:W-:Y:S01]  /*9070*/  MOV R32, UR5 ;  /* 0x0000000500207c02 */ /* 0x000fe20008000f00 */
[----:B------:R-:W-:Y:S01]  /*9080*/  @!P6 FADD.FTZ R27, R27, R33 ;  /* 0x000000211b1be221 */ /* 0x000fe20000010000 */
[----:B------:R-:W-:Y:S02]  /*9090*/  ISETP.EQ.OR P6, PT, R28, UR20, P2 ;  /* 0x000000141c007c0c */ /* 0x000fe400097c2670 */
[----:B------:R-:W-:Y:S01]  /*90a0*/  IADD3 R32, R32, 0x9, RZ ;  /* 0x0000000920207810 */ /* 0x000fe20007ffe0ff */
[----:B------:R-:W-:-:S03]  /*90b0*/  HFMA2.MMA R29, -RZ, RZ, 0, 4.76837158203125e-07 ;  /* 0x00000008ff1d7435 */ /* 0x000fc600000001ff */
[----:B------:R-:W-:Y:S02]  /*90c0*/  ISETP.EQ.OR P5, PT, R32, UR20, P2 ;  /* 0x0000001420007c0c */ /* 0x000fe400097a2670 */
        /* <DEDUP_REMOVED lines=23> */
[----:B------:R-:W-:Y:S02]  /*9240*/  MOV R32, UR5 ;  /* 0x0000000500207c02 */ /* 0x000fe40008000f00 */
        /* <DEDUP_REMOVED lines=41> */
[----:B------:R-:W-:-:S04]  /*94e0*/  UIADD3 UR14, UR14, -0x10, URZ ;  /* 0xfffffff00e0e7890 */ /* 0x000fc8000fffe03f */
[----:B------:R-:W-:Y:S01]  /*94f0*/  UISETP.GT.AND UP0, UPT, UR14, 0xc, UPT ;  /* 0x0000000c0e00788c */ /* 0x000fe2000bf04270 */
[----:B---3--:R-:W-:Y:S02]  /*9500*/  @!P3 FADD.FTZ R26, R26, R30 ;  /* 0x0000001e1a1ab221 */ /* 0x008fe40000010000 */
[----:B------:R-:W-:-:S03]  /*9510*/  @!P3 FADD.FTZ R27, R27, R31 ;  /* 0x0000001f1b1bb221 */ /* 0x000fc60000010000 */
[----:B------:R-:W-:Y:S01]  /*9520*/  PLOP3.LUT P3, PT, PT, PT, UP0, 0x80, 0x0 ;  /* 0x000000000000781c */ /* 0x000fe20003f6f008 */
[----:B------:R-:W-:Y:S01]  /*9530*/  UIADD3 UR5, UR5, 0x10, URZ ;  /* 0x0000001005057890 */ /* 0x000fe2000fffe03f */
[----:B--2---:R-:W-:Y:S02]  /*9540*/  @!P6 FADD.FTZ R26, R26, R28 ;  /* 0x0000001c1a1ae221 */ /* 0x004fe40000010000 */
[----:B------:R-:W-:Y:S02]  /*9550*/  @!P6 FADD.FTZ R27, R27, R29 ;  /* 0x0000001d1b1be221 */ /* 0x000fe40000010000 */
[----:B----4-:R-:W-:Y:S02]  /*9560*/  @!P5 FADD.FTZ R26, R26, R32 ;  /* 0x000000201a1ad221 */ /* 0x010fe40000010000 */
[----:B------:R-:W-:-:S05]  /*9570*/  @!P5 FADD.FTZ R27, R27, R33 ;  /* 0x000000211b1bd221 */ /* 0x000fca0000010000 */
[----:B------:R-:W-:Y:S05]  /*9580*/  @P3 BRA `(.L_x_238) ;  /* 0xfffff62000003947 */ /* 0x000fea000383ffff */
.L_x_237:
[----:B------:R-:W-:-:S06]  /*9590*/  UISETP.GT.AND UP0, UPT, UR14, 0x4, UPT ;  /* 0x000000040e00788c */ /* 0x000fcc000bf04270 */
[----:B------:R-:W-:-:S13]  /*95a0*/  PLOP3.LUT P3, PT, PT, PT, UP0, 0x80, 0x0 ;  /* 0x000000000000781c */ /* 0x000fda0003f6f008 */
[----:B------:R-:W-:Y:S05]  /*95b0*/  @!P3 BRA `(.L_x_239) ;  /* 0x000005200000b947 */ /* 0x000fea0003800000 */
[----:B------:R-:W-:Y:S01]  /*95c0*/  MOV R16, UR5 ;  /* 0x0000000500107c02 */ /* 0x000fe20008000f00 */
[----:B0-----:R-:W-:Y:S01]  /*95d0*/  HFMA2.MMA R31, -RZ, RZ, 0, 4.76837158203125e-07 ;  /* 0x00000008ff1f7435 */ /* 0x001fe200000001ff */
[----:B------:R-:W-:Y:S02]  /*95e0*/  MOV R30, UR5 ;  /* 0x00000005001e7c02 */ /* 0x000fe40008000f00 */
[----:B------:R-:W-:Y:S02]  /*95f0*/  ISETP.EQ.OR P0, PT, R16, UR20, P2 ;  /* 0x0000001410007c0c */ /* 0x000fe40009702670 */
[----:B------:R-:W-:-:S11]  /*9600*/  MOV R16, c[0x0][0x10] ;  /* 0x0000040000107a02 */ /* 0x000fd60000000f00 */
[----:B------:R-:W-:Y:S01]  /*9610*/  @!P0 IMAD R30, R30, R16, UR23 ;  /* 0x000000171e1e8e24 */ /* 0x000fe2000f8e0210 */
[----:B------:R-:W-:-:S03]  /*9620*/  MOV R16, UR5 ;  /* 0x0000000500107c02 */ /* 0x000fc60008000f00 */
[----:B------:R-:W-:Y:S01]  /*9630*/  @!P0 IMAD.WIDE.U32 R30, R30, R31, UR6 ;  /* 0x000000061e1e8e25 */ /* 0x000fe2000f8e001f */
[----:B------:R-:W-:-:S04]  /*9640*/  IADD3 R16, R16, 0x1, RZ ;  /* 0x0000000110107810 */ /* 0x000fc80007ffe0ff */
[----:B------:R-:W-:Y:S01]  /*9650*/  ISETP.EQ.OR P5, PT, R16, UR20, P2 ;  /* 0x0000001410007c0c */ /* 0x000fe200097a2670 */
[----:B------:R-:W2:Y:S01]  /*9660*/  @!P0 LDG.E.64 R30, [R30.64] ;  /* 0x000000121e1e8981 */ /* 0x000ea2000c1e1b00 */
[----:B------:R-:W-:Y:S01]  /*9670*/  HFMA2.MMA R29, -RZ, RZ, 0, 4.76837158203125e-07 ;  /* 0x00000008ff1d7435 */ /* 0x000fe200000001ff */
[----:B------:R-:W-:-:S10]  /*9680*/  MOV R28, c[0x0][0x10] ;  /* 0x00000400001c7a02 */ /* 0x000fd40000000f00 */
[----:B------:R-:W-:-:S04]  /*9690*/  @!P5 IMAD R28, R16, R28, UR23 ;  /* 0x00000017101cde24 */ /* 0x000fc8000f8e021c */
[----:B------:R-:W-:-:S06]  /*96a0*/  @!P5 IMAD.WIDE.U32 R28, R28, R29, UR6 ;  /* 0x000000061c1cde25 */ /* 0x000fcc000f8e001d */
[----:B------:R-:W3:Y:S01]  /*96b0*/  @!P5 LDG.E.64 R28, [R28.64] ;  /* 0x000000121c1cd981 */ /* 0x000ee2000c1e1b00 */
[----:B------:R-:W-:Y:S01]  /*96c0*/  MOV R16, UR5 ;  /* 0x0000000500107c02 */ /* 0x000fe20008000f00 */
[----:B------:R-:W-:Y:S01]  /*96d0*/  HFMA2.MMA R33, -RZ, RZ, 0, 4.76837158203125e-07 ;  /* 0x00000008ff217435 */ /* 0x000fe200000001ff */
[----:B------:R-:W-:Y:S02]  /*96e0*/  MOV R32, c[0x0][0x10] ;  /* 0x0000040000207a02 */ /* 0x000fe40000000f00 */
[----:B------:R-:W-:-:S04]  /*96f0*/  IADD3 R16, R16, 0x2, RZ ;  /* 0x0000000210107810 */ /* 0x000fc80007ffe0ff */
[----:B------:R-:W-:-:S13]  /*9700*/  ISETP.EQ.OR P6, PT, R16, UR20, P2 ;  /* 0x0000001410007c0c */ /* 0x000fda00097c2670 */
[----:B------:R-:W-:Y:S01]  /*9710*/  @!P6 IMAD R32, R16, R32, UR23 ;  /* 0x000000171020ee24 */ /* 0x000fe2000f8e0220 */
[----:B------:R-:W-:-:S03]  /*9720*/  MOV R16, UR5 ;  /* 0x0000000500107c02 */ /* 0x000fc60008000f00 */
[----:B------:R-:W-:Y:S01]  /*9730*/  @!P6 IMAD.WIDE.U32 R32, R32, R33, UR6 ;  /* 0x000000062020ee25 */ /* 0x000fe2000f8e0021 */
[----:B------:R-:W-:-:S05]  /*9740*/  IADD3 R16, R16, 0x4, RZ ;  /* 0x0000000410107810 */ /* 0x000fca0007ffe0ff */
[----:B------:R-:W4:Y:S01]  /*9750*/  @!P6 LDG.E.64 R32, [R32.64] ;  /* 0x000000122020e981 */ /* 0x000f22000c1e1b00 */
[----:B--2---:R-:W-:Y:S01]  /*9760*/  @!P0 FADD.FTZ R26, R26, R30 ;  /* 0x0000001e1a1a8221 */ /* 0x004fe20000010000 */
[----:B------:R-:W-:Y:S01]  /*9770*/  MOV R30, UR5 ;  /* 0x00000005001e7c02 */ /* 0x000fe20008000f00 */
[----:B------:R-:W-:Y:S01]  /*9780*/  @!P0 FADD.FTZ R27, R27, R31 ;  /* 0x0000001f1b1b8221 */ /* 0x000fe20000010000 */
[----:B------:R-:W-:Y:S02]  /*9790*/  MOV R31, 0x8 ;  /* 0x00000008001f7802 */ /* 0x000fe40000000f00 */
[----:B------:R-:W-:Y:S02]  /*97a0*/  IADD3 R30, R30, 0x3, RZ ;  /* 0x000000031e1e7810 */ /* 0x000fe40007ffe0ff */
[----:B------:R-:W-:Y:S02]  /*97b0*/  ISETP.EQ.OR P0, PT, R16, UR20, P2 ;  /* 0x0000001410007c0c */ /* 0x000fe40009702670 */
[----:B------:R-:W-:Y:S01]  /*97c0*/  ISETP.EQ.OR P3, PT, R30, UR20, P2 ;  /* 0x000000141e007c0c */ /* 0x000fe20009762670 */
[----:B---3--:R-:W-:Y:S01]  /*97d0*/  @!P5 FADD.FTZ R26, R26, R28 ;  /* 0x0000001c1a1ad221 */ /* 0x008fe20000010000 */
[----:B------:R-:W-:-:S11]  /*97e0*/  MOV R28, c[0x0][0x10] ;  /* 0x00000400001c7a02 */ /* 0x000fd60000000f00 */
[----:B------:R-:W-:-:S04]  /*97f0*/  @!P3 IMAD R30, R30, R28, UR23 ;  /* 0x000000171e1ebe24 */ /* 0x000fc8000f8e021c */
[----:B------:R-:W-:-:S06]  /*9800*/  @!P3 IMAD.WIDE.U32 R30, R30, R31, UR6 ;  /* 0x000000061e1ebe25 */ /* 0x000fcc000f8e001f */
[----:B------:R-:W2:Y:S01]  /*9810*/  @!P3 LDG.E.64 R30, [R30.64] ;  /* 0x000000121e1eb981 */ /* 0x000ea2000c1e1b00 */
[----:B------:R-:W-:Y:S01]  /*9820*/  @!P5 FADD.FTZ R27, R27, R29 ;  /* 0x0000001d1b1bd221 */ /* 0x000fe20000010000 */
[C---:B------:R-:W-:Y:S02]  /*9830*/  IADD3 R28, R16.reuse, 0x2, RZ ;  /* 0x00000002101c7810 */ /* 0x040fe40007ffe0ff */
[----:B------:R-:W-:Y:S01]  /*9840*/  IADD3 R29, R16, 0x1, RZ ;  /* 0x00000001101d7810 */ /* 0x000fe20007ffe0ff */
[----:B------:R-:W-:-:S03]  /*9850*/  HFMA2.MMA R35, -RZ, RZ, 0, 4.76837158203125e-07 ;  /* 0x00000008ff237435 */ /* 0x000fc600000001ff */
[----:B------:R-:W-:Y:S01]  /*9860*/  ISETP.EQ.OR P5, PT, R29, UR20, P2 ;  /* 0x000000141d007c0c */ /* 0x000fe200097a2670 */
[----:B----4-:R-:W-:Y:S02]  /*9870*/  @!P6 FADD.FTZ R26, R26, R32 ;  /* 0x000000201a1ae221 */ /* 0x010fe40000010000 */
[----:B------:R-:W-:Y:S01]  /*9880*/  @!P6 FADD.FTZ R27, R27, R33 ;  /* 0x000000211b1be221 */ /* 0x000fe20000010000 */
[----:B------:R-:W-:Y:S02]  /*9890*/  ISETP.EQ.OR P6, PT, R28, UR20, P2 ;  /* 0x000000141c007c0c */ /* 0x000fe400097c2670 */
[----:B------:R-:W-:Y:S02]  /*98a0*/  IADD3 R32, R16, 0x3, RZ ;  /* 0x0000000310207810 */ /* 0x000fe40007ffe0ff */
[----:B------:R-:W-:Y:S02]  /*98b0*/  MOV R34, c[0x0][0x10] ;  /* 0x0000040000227a02 */ /* 0x000fe40000000f00 */
[----:B------:R-:W-:-:S03]  /*98c0*/  MOV R33, c[0x0][0x10] ;  /* 0x0000040000217a02 */ /* 0x000fc60000000f00 */
[----:B------:R-:W-:-:S04]  /*98d0*/  @!P0 IMAD R34, R16, R34, UR23 ;  /* 0x0000001710228e24 */ /* 0x000fc8000f8e0222 */
[----:B------:R-:W-:-:S06]  /*98e0*/  @!P0 IMAD.WIDE.U32 R34, R34, R35, UR6 ;  /* 0x0000000622228e25 */ /* 0x000fcc000f8e0023 */
[----:B------:R-:W3:Y:S01]  /*98f0*/  @!P0 LDG.E.64 R34, [R34.64] ;  /* 0x0000001222228981 */ /* 0x000ee2000c1e1b00 */
[----:B--2---:R-:W-:Y:S02]  /*9900*/  @!P3 FADD.FTZ R26, R26, R30 ;  /* 0x0000001e1a1ab221 */ /* 0x004fe40000010000 */
[----:B------:R-:W-:Y:S01]  /*9910*/  @!P3 FADD.FTZ R27, R27, R31 ;  /* 0x0000001f1b1bb221 */ /* 0x000fe20000010000 */
[----:B------:R-:W-:Y:S02]  /*9920*/  MOV R31, c[0x0][0x10] ;  /* 0x00000400001f7a02 */ /* 0x000fe40000000f00 */
[----:B------:R-:W-:-:S03]  /*9930*/  ISETP.EQ.OR P3, PT, R32, UR20, P2 ;  /* 0x0000001420007c0c */ /* 0x000fc60009762670 */
[----:B------:R-:W-:Y:S01]  /*9940*/  @!P6 IMAD R28, R28, R31, UR23 ;  /* 0x000000171c1cee24 */ /* 0x000fe2000f8e021f */
[----:B------:R-:W-:Y:S01]  /*9950*/  HFMA2.MMA R31, -RZ, RZ, 0, 4.76837158203125e-07 ;  /* 0x00000008ff1f7435 */ /* 0x000fe200000001ff */
[----:B------:R-:W-:-:S05]  /*9960*/  MOV R30, c[0x0][0x10] ;  /* 0x00000400001e7a02 */ /* 0x000fca0000000f00 */
[----:B------:R-:W-:Y:S01]  /*9970*/  @!P5 IMAD R30, R29, R30, UR23 ;  /* 0x000000171d1ede24 */ /* 0x000fe2000f8e021e */
[----:B------:R-:W-:Y:S02]  /*9980*/  MOV R29, 0x8 ;  /* 0x00000008001d7802 */ /* 0x000fe40000000f00 */
[----:B------:R-:W-:Y:S01]  /*9990*/  @!P3 IMAD R32, R32, R33, UR23 ;  /* 0x000000172020be24 */ /* 0x000fe2000f8e0221 */
[----:B------:R-:W-:Y:S01]  /*99a0*/  HFMA2.MMA R33, -RZ, RZ, 0, 4.76837158203125e-07 ;  /* 0x00000008ff217435 */ /* 0x000fe200000001ff */
[----:B------:R-:W-:-:S04]  /*99b0*/  @!P5 IMAD.WIDE.U32 R30, R30, R31, UR6 ;  /* 0x000000061e1ede25 */ /* 0x000fc8000f8e001f */
[----:B------:R-:W-:Y:S02]  /*99c0*/  @!P6 IMAD.WIDE.U32 R28, R28, R29, UR6 ;  /* 0x000000061c1cee25 */ /* 0x000fe4000f8e001d */
[----:B------:R-:W2:Y:S03]  /*99d0*/  @!P5 LDG.E.64 R30, [R30.64] ;  /* 0x000000121e1ed981 */ /* 0x000ea6000c1e1b00 */
[----:B------:R-:W-:Y:S01]  /*99e0*/  @!P3 IMAD.WIDE.U32 R32, R32, R33, UR6 ;  /* 0x000000062020be25 */ /* 0x000fe2000f8e0021 */
[----:B------:R-:W4:Y:S05]  /*99f0*/  @!P6 LDG.E.64 R28, [R28.64] ;  /* 0x000000121c1ce981 */ /* 0x000f2a000c1e1b00 */
[----:B------:R-:W4:Y:S01]  /*9a00*/  @!P3 LDG.E.64 R32, [R32.64] ;  /* 0x000000122020b981 */ /* 0x000f22000c1e1b00 */
[----:B------:R-:W-:-:S04]  /*9a10*/  IADD3 R16, R16, 0x4, RZ ;  /* 0x0000000410107810 */ /* 0x000fc80007ffe0ff */
[----:B------:R0:W1:Y:S01]  /*9a20*/  R2UR UR5, R16 ;  /* 0x00000000100573c2 */ /* 0x00006200000e0000 */
[----:B---3--:R-:W-:Y:S02]  /*9a30*/  @!P0 FADD.FTZ R26, R26, R34 ;  /* 0x000000221a1a8221 */ /* 0x008fe40000010000 */
[----:B------:R-:W-:Y:S01]  /*9a40*/  @!P0 FADD.FTZ R27, R27, R35 ;  /* 0x000000231b1b8221 */ /* 0x000fe20000010000 */
[----:B------:R-:W-:Y:S01]  /*9a50*/  UIADD3 UR14, UR14, -0x4, URZ ;  /* 0xfffffffc0e0e7890 */ /* 0x000fe2000fffe03f */
[----:B------:R-:W-:-:S03]  /*9a60*/  PLOP3.LUT P0, PT, PT, PT, PT, 0x8, 0x0 ;  /* 0x000000000000781c */ /* 0x000fc60003f0e170 */
[----:B------:R-:W-:Y:S01]  /*9a70*/  UIADD3 UR14, UR14, -0x4, URZ ;  /* 0xfffffffc0e0e7890 */ /* 0x000fe2000fffe03f */
[----:B--2---:R-:W-:Y:S02]  /*9a80*/  @!P5 FADD.FTZ R26, R26, R30 ;  /* 0x0000001e1a1ad221 */ /* 0x004fe40000010000 */
[----:B------:R-:W-:Y:S02]  /*9a90*/  @!P5 FADD.FTZ R27, R27, R31 ;  /* 0x0000001f1b1bd221 */ /* 0x000fe40000010000 */
[----:B----4-:R-:W-:Y:S02]  /*9aa0*/  @!P6 FADD.FTZ R26, R26, R28 ;  /* 0x0000001c1a1ae221 */ /* 0x010fe40000010000 */
[----:B------:R-:W-:Y:S02]  /*9ab0*/  @!P6 FADD.FTZ R27, R27, R29 ;  /* 0x0000001d1b1be221 */ /* 0x000fe40000010000 */
[----:B------:R-:W-:Y:S02]  /*9ac0*/  @!P3 FADD.FTZ R26, R26, R32 ;  /* 0x000000201a1ab221 */ /* 0x000fe40000010000 */
[----:B------:R-:W-:-:S02]  /*9ad0*/  @!P3 FADD.FTZ R27, R27, R33 ;  /* 0x000000211b1bb221 */ /* 0x000fc40000010000 */
.L_x_239:
[----:B01----:R-:W-:-:S13]  /*9ae0*/  ISETP.NE.OR P0, PT, RZ, UR14, P0 ;  /* 0x0000000eff007c0c */ /* 0x003fda0008705670 */
[----:B------:R-:W-:Y:S05]  /*9af0*/  @!P0 BRA `(.L_x_235) ;  /* 0x000002a000008947 */ /* 0x000fea0003800000 */
.L_x_236:
[----:B------:R-:W-:Y:S01]  /*9b00*/  MOV R16, UR5 ;  /* 0x0000000500107c02 */ /* 0x000fe20008000f00 */
[----:B0-----:R-:W-:Y:S01]  /*9b10*/  HFMA2.MMA R30, -RZ, RZ, 0, 4.76837158203125e-07 ;  /* 0x00000008ff1e7435 */ /* 0x001fe200000001ff */
[----:B------:R-:W-:Y:S02]  /*9b20*/  MOV R28, c[0x0][0x10] ;  /* 0x00000400001c7a02 */ /* 0x000fe40000000f00 */
[----:B------:R-:W-:-:S13]  /*9b30*/  ISETP.EQ.OR P0, PT, R16, UR20, P2 ;  /* 0x0000001410007c0c */ /* 0x000fda0009702670 */
[----:B------:R-:W-:-:S04]  /*9b40*/  @!P0 IMAD R16, R16, R28, UR23 ;  /* 0x0000001710108e24 */ /* 0x000fc8000f8e021c */
[----:B------:R-:W-:Y:S01]  /*9b50*/  @!P0 IMAD.WIDE.U32 R30, R16, R30, UR6 ;  /* 0x00000006101e8e25 */ /* 0x000fe2000f8e001e */
[----:B------:R-:W-:-:S04]  /*9b60*/  MOV R16, UR5 ;  /* 0x0000000500107c02 */ /* 0x000fc80008000f00 */
[----:B------:R-:W-:Y:S01]  /*9b70*/  IADD3 R16, R16, 0x1, RZ ;  /* 0x0000000110107810 */ /* 0x000fe20007ffe0ff */
[----:B------:R-:W2:Y:S01]  /*9b80*/  @!P0 LDG.E.64 R30, [R30.64] ;  /* 0x000000121e1e8981 */ /* 0x000ea2000c1e1b00 */
[----:B------:R-:W-:Y:S02]  /*9b90*/  MOV R29, 0x8 ;  /* 0x00000008001d7802 */ /* 0x000fe40000000f00 */
[----:B------:R-:W-:-:S13]  /*9ba0*/  ISETP.EQ.OR P3, PT, R16, UR20, P2 ;  /* 0x0000001410007c0c */ /* 0x000fda0009762670 */
[----:B------:R-:W-:-:S04]  /*9bb0*/  @!P3 IMAD R28, R16, R28, UR23 ;  /* 0x00000017101cbe24 */ /* 0x000fc8000f8e021c */
[----:B------:R-:W-:-:S06]  /*9bc0*/  @!P3 IMAD.WIDE.U32 R28, R28, R29, UR6 ;  /* 0x000000061c1cbe25 */ /* 0x000fcc000f8e001d */
[----:B------:R-:W3:Y:S01]  /*9bd0*/  @!P3 LDG.E.64 R28, [R28.64] ;  /* 0x000000121c1cb981 */ /* 0x000ee2000c1e1b00 */
[----:B------:R-:W-:-:S04]  /*9be0*/  MOV R16, UR5 ;  /* 0x0000000500107c02 */ /* 0x000fc80008000f00 */
[----:B------:R-:W-:Y:S01]  /*9bf0*/  IADD3 R16, R16, 0x2, RZ ;  /* 0x0000000210107810 */ /* 0x000fe20007ffe0ff */
[----:B--2---:R-:W-:Y:S02]  /*9c00*/  @!P0 FADD.FTZ R26, R26, R30 ;  /* 0x0000001e1a1a8221 */ /* 0x004fe40000010000 */
[----:B------:R-:W-:Y:S01]  /*9c10*/  @!P0 FADD.FTZ R27, R27, R31 ;  /* 0x0000001f1b1b8221 */ /* 0x000fe20000010000 */
[----:B------:R-:W-:Y:S01]  /*9c20*/  ISETP.EQ.OR P0, PT, R16, UR20, P2 ;  /* 0x0000001410007c0c */ /* 0x000fe20009702670 */
[----:B------:R-:W-:Y:S01]  /*9c30*/  HFMA2.MMA R30, -RZ, RZ, 0, 4.76837158203125e-07 ;  /* 0x00000008ff1e7435 */ /* 0x000fe200000001ff */
[----:B---3--:R-:W-:Y:S01]  /*9c40*/  @!P3 FADD.FTZ R26, R26, R28 ;  /* 0x0000001c1a1ab221 */ /* 0x008fe20000010000 */
[----:B------:R-:W-:-:S10]  /*9c50*/  MOV R28, c[0x0][0x10] ;  /* 0x00000400001c7a02 */ /* 0x000fd40000000f00 */
[----:B------:R-:W-:Y:S01]  /*9c60*/  @!P0 IMAD R28, R16, R28, UR23 ;  /* 0x00000017101c8e24 */ /* 0x000fe2000f8e021c */
[----:B------:R-:W-:Y:S01]  /*9c70*/  MOV R16, UR5 ;  /* 0x0000000500107c02 */ /* 0x000fe20008000f00 */
[----:B------:R-:W-:-:S03]  /*9c80*/  @!P3 FADD.FTZ R27, R27, R29 ;  /* 0x0000001d1b1bb221 */ /* 0x000fc60000010000 */
[----:B------:R-:W-:Y:S01]  /*9c90*/  IADD3 R16, R16, 0x3, RZ ;  /* 0x0000000310107810 */ /* 0x000fe20007ffe0ff */
[----:B------:R-:W-:-:S03]  /*9ca0*/  @!P0 IMAD.WIDE.U32 R30, R28, R30, UR6 ;  /* 0x000000061c1e8e25 */ /* 0x000fc6000f8e001e */
[C---:B------:R-:W-:Y:S01]  /*9cb0*/  ISETP.EQ.OR P3, PT, R16.reuse, UR20, P2 ;  /* 0x0000001410007c0c */ /* 0x040fe20009762670 */
[----:B------:R-:W-:Y:S01]  /*9cc0*/  HFMA2.MMA R29, -RZ, RZ, 0, 4.76837158203125e-07 ;  /* 0x00000008ff1d7435 */ /* 0x000fe200000001ff */
[----:B------:R-:W-:Y:S01]  /*9cd0*/  MOV R28, c[0x0][0x10] ;  /* 0x00000400001c7a02 */ /* 0x000fe20000000f00 */
[----:B------:R-:W2:Y:S10]  /*9ce0*/  @!P0 LDG.E.64 R30, [R30.64] ;  /* 0x000000121e1e8981 */ /* 0x000eb4000c1e1b00 */
[----:B------:R-:W-:-:S04]  /*9cf0*/  @!P3 IMAD R28, R16, R28, UR23 ;  /* 0x00000017101cbe24 */ /* 0x000fc8000f8e021c */
[----:B------:R-:W-:-:S06]  /*9d00*/  @!P3 IMAD.WIDE.U32 R28, R28, R29, UR6 ;  /* 0x000000061c1cbe25 */ /* 0x000fcc000f8e001d */
[----:B------:R-:W3:Y:S01]  /*9d10*/  @!P3 LDG.E.64 R28, [R28.64] ;  /* 0x000000121c1cb981 */ /* 0x000ee2000c1e1b00 */
[----:B------:R-:W-:Y:S02]  /*9d20*/  UIADD3 UR14, UR14, -0x4, URZ ;  /* 0xfffffffc0e0e7890 */ /* 0x000fe4000fffe03f */
[----:B------:R-:W-:Y:S01]  /*9d30*/  UIADD3 UR5, UR5, 0x4, URZ ;  /* 0x0000000405057890 */ /* 0x000fe2000fffe03f */
[----:B--2---:R-:W-:Y:S02]  /*9d40*/  @!P0 FADD.FTZ R26, R26, R30 ;  /* 0x0000001e1a1a8221 */ /* 0x004fe40000010000 */
[----:B------:R-:W-:Y:S01]  /*9d50*/  @!P0 FADD.FTZ R27, R27, R31 ;  /* 0x0000001f1b1b8221 */ /* 0x000fe20000010000 */
[----:B------:R-:W-:Y:S01]  /*9d60*/  ISETP.NE.AND P0, PT, RZ, UR14, PT ;  /* 0x0000000eff007c0c */ /* 0x000fe2000bf05270 */
[----:B---3--:R-:W-:Y:S02]  /*9d70*/  @!P3 FADD.FTZ R26, R26, R28 ;  /* 0x0000001c1a1ab221 */ /* 0x008fe40000010000 */
[----:B------:R-:W-:-:S10]  /*9d80*/  @!P3 FADD.FTZ R27, R27, R29 ;  /* 0x0000001d1b1bb221 */ /* 0x000fd40000010000 */
[----:B-----5:R-:W-:Y:S05]  /*9d90*/  @P0 BRA `(.L_x_236) ;  /* 0xfffffd6000000947 */ /* 0x020fea000383ffff */
.L_x_235:
[----:B------:R-:W-:-:S04]  /*9da0*/  MOV R16, c[0x0][0xc] ;  /* 0x0000030000107a02 */ /* 0x000fc80000000f00 */
[----:B------:R-:W-:-:S13]  /*9db0*/  LOP3.LUT P0, R16, R16, 0x3, RZ, 0xc0, !PT ;  /* 0x0000000310107812 */ /* 0x000fda000780c0ff */
[----:B------:R-:W-:Y:S05]  /*9dc0*/  @!P0 BRA `(.L_x_232) ;  /* 0x0000026000008947 */ /* 0x000fea0003800000 */
[----:B0-----:R-:W-:Y:S01]  /*9dd0*/  MOV R28, UR5 ;  /* 0x00000005001c7c02 */ /* 0x001fe20008000f00 */
[----:B------:R-:W-:Y:S01]  /*9de0*/  BSSY B0, `(.L_x_240) ;  /* 0x000000c000007945 */ /* 0x000fe20003800000 */
[----:B------:R-:W-:Y:S02]  /*9df0*/  ISETP.NE.AND P3, PT, R16, 0x1, PT ;  /* 0x000000011000780c */ /* 0x000fe40003f65270 */
[----:B------:R-:W-:-:S13]  /*9e00*/  ISETP.EQ.OR P0, PT, R28, UR20, P2 ;  /* 0x000000141c007c0c */ /* 0x000fda0009702670 */
[----:B------:R-:W-:Y:S05]  /*9e10*/  @P0 BRA `(.L_x_241) ;  /* 0x0000008000000947 */ /* 0x000fea0003800000 */
[----:B------:R-:W-:Y:S02]  /*9e20*/  ULDC UR14, c[0x0][0x10] ;  /* 0x00000400000e7ab9 */ /* 0x000fe40000000800 */
[----:B------:R-:W-:-:S04]  /*9e30*/  UIMAD UR14, UR5, UR14, UR23 ;  /* 0x0000000e050e72a4 */ /* 0x000fc8000f8e0217 */
[----:B------:R-:W-:-:S06]  /*9e40*/  UIMAD.WIDE.U32 UR14, UR14, 0x8, UR6 ;  /* 0x000000080e0e78a5 */ /* 0x000fcc000f8e0006 */
[----:B------:R-:W-:Y:S02]  /*9e50*/  MOV R28, UR14 ;  /* 0x0000000e001c7c02 */ /* 0x000fe40008000f00 */
[----:B------:R-:W-:-:S06]  /*9e60*/  MOV R29, UR15 ;  /* 0x0000000f001d7c02 */ /* 0x000fcc0008000f00 */
[----:B------:R-:W2:Y:S02]  /*9e70*/  LDG.E.64 R28, [R28.64] ;  /* 0x000000121c1c7981 */ /* 0x000ea4000c1e1b00 */
[----:B--2---:R-:W-:Y:S02]  /*9e80*/  FADD.FTZ R26, R26, R28 ;  /* 0x0000001c1a1a7221 */ /* 0x004fe40000010000 */
[----:B------:R-:W-:Y:S02]  /*9e90*/  FADD.FTZ R27, R27, R29 ;  /* 0x0000001d1b1b7221 */ /* 0x000fe40000010000 */
.L_x_241:
[----:B------:R-:W-:Y:S05]  /*9ea0*/  BSYNC B0 ;  /* 0x0000000000007941 */ /* 0x000fea0003800000 */
.L_x_240:
[----:B------:R-:W-:Y:S05]  /*9eb0*/  @!P3 BRA `(.L_x_232) ;  /* 0x000001700000b947 */ /* 0x000fea0003800000 */
[----:B------:R-:W-:Y:S02]  /*9ec0*/  MOV R28, UR5 ;  /* 0x00000005001c7c02 */ /* 0x000fe40008000f00 */
[----:B------:R-:W-:Y:S02]  /*9ed0*/  MOV R29, c[0x0][0x10] ;  /* 0x00000400001d7a02 */ /* 0x000fe40000000f00 */
[----:B------:R-:W-:-:S04]  /*9ee0*/  IADD3 R28, R28, 0x1, RZ ;  /* 0x000000011c1c7810 */ /* 0x000fc80007ffe0ff */
[----:B------:R-:W-:-:S13]  /*9ef0*/  ISETP.EQ.OR P0, PT, R28, UR20, P2 ;  /* 0x000000141c007c0c */ /* 0x000fda0009702670 */
[----:B------:R-:W-:Y:S01]  /*9f00*/  @!P0 IMAD R28, R28, R29, UR23 ;  /* 0x000000171c1c8e24 */ /* 0x000fe2000f8e021d */
[----:B------:R-:W-:-:S10]  /*9f10*/  HFMA2.MMA R29, -RZ, RZ, 0, 4.76837158203125e-07 ;  /* 0x00000008ff1d7435 */ /* 0x000fd400000001ff */
[----:B------:R-:W-:-:S06]  /*9f20*/  @!P0 IMAD.WIDE.U32 R28, R28, R29, UR6 ;  /* 0x000000061c1c8e25 */ /* 0x000fcc000f8e001d */
[----:B------:R-:W2:Y:S01]  /*9f30*/  @!P0 LDG.E.64 R28, [R28.64] ;  /* 0x000000121c1c8981 */ /* 0x000ea2000c1e1b00 */
[----:B------:R-:W-:Y:S02]  /*9f40*/  UIADD3 UR5, UR5, 0x2, URZ ;  /* 0x0000000205057890 */ /* 0x000fe4000fffe03f */
[----:B------:R-:W-:Y:S01]  /*9f50*/  ULDC UR14, c[0x0][0x10] ;  /* 0x00000400000e7ab9 */ /* 0x000fe20000000800 */
[----:B--2---:R-:W-:-:S03]  /*9f60*/  @!P0 FADD.FTZ R26, R26, R28 ;  /* 0x0000001c1a1a8221 */ /* 0x004fc60000010000 */
[----:B------:R-:W-:Y:S01]  /*9f70*/  MOV R28, UR5 ;  /* 0x00000005001c7c02 */ /* 0x000fe20008000f00 */
[----:B------:R-:W-:-:S03]  /*9f80*/  @!P0 FADD.FTZ R27, R27, R29 ;  /* 0x0000001d1b1b8221 */ /* 0x000fc60000010000 */
[----:B------:R-:W-:-:S04]  /*9f90*/  ISETP.EQ.OR P0, PT, R28, UR20, P2 ;  /* 0x000000141c007c0c */ /* 0x000fc80009702670 */
[----:B------:R-:W-:-:S13]  /*9fa0*/  ISETP.EQ.OR P0, PT, R16, 0x2, P0 ;  /* 0x000000021000780c */ /* 0x000fda0000702670 */
[----:B------:R-:W-:-:S05]  /*9fb0*/  VOTEU.ALL UP0, P0 ;  /* 0x00000000003f7886 */ /* 0x000fca0000000000 */
[----:B------:R-:W-:-:S04]  /*9fc0*/  @!UP0 UIMAD UR5, UR5, UR14, UR23 ;  /* 0x0000000e050582a4 */ /* 0x000fc8000f8e0217 */
[----:B------:R-:W-:-:S06]  /*9fd0*/  @!UP0 UIMAD.WIDE.U32 UR6, UR5, 0x8, UR6 ;  /* 0x00000008050688a5 */ /* 0x000fcc000f8e0006 */
[----:B------:R-:W-:Y:S02]  /*9fe0*/  MOV R28, UR6 ;  /* 0x00000006001c7c02 */ /* 0x000fe40008000f00 */
[----:B------:R-:W-:-:S06]  /*9ff0*/  MOV R29, UR7 ;  /* 0x00000007001d7c02 */ /* 0x000fcc0008000f00 */
[----:B------:R-:W2:Y:S02]  /*a000*/  @!P0 LDG.E.64 R28, [R28.64] ;  /* 0x000000121c1c8981 */ /* 0x000ea4000c1e1b00 */
[----:B--2---:R-:W-:Y:S02]  /*a010*/  @!P0 FADD.FTZ R26, R26, R28 ;  /* 0x0000001c1a1a8221 */ /* 0x004fe40000010000 */
[----:B------:R-:W-:-:S05]  /*a020*/  @!P0 FADD.FTZ R27, R27, R29 ;  /* 0x0000001d1b1b8221 */ /* 0x000fca0000010000 */
.L_x_232:
[----:B------:R-:W-:Y:S01]  /*a030*/  @!P2 STS.64 [0xc0], R26 ;  /* 0x0000c01aff00a388 */ /* 0x000fe20000000a00 */
[--C-:B------:R-:W-:Y:S02]  /*a040*/  PRMT R16, RZ, 0x5410, R61.reuse ;  /* 0x00005410ff107816 */ /* 0x100fe4000000003d */
[----:B------:R-:W-:Y:S01]  /*a050*/  PRMT R61, RZ, 0x7610, R61 ;  /* 0x00007610ff3d7816 */ /* 0x000fe2000000003d */
[----:B------:R-:W-:Y:S06]  /*a060*/  BAR.SYNC.DEFER_BLOCKING 0x0 ;  /* 0x0000000000007b1d */ /* 0x000fec0000010000 */
[----:B0-----:R-:W0:Y:S02]  /*a070*/  LDS.64 R26, [0xc0] ;  /* 0x0000c000ff1a7984 */ /* 0x001e240000000a00 */
[----:B0-----:R-:W-:-:S02]  /*a080*/  FMUL.FTZ R26, R26, c[0x0][0x20c] ;  /* 0x000083001a1a7a20 */ /* 0x001fc40000410000 */
[----:B------:R-:W-:Y:S02]  /*a090*/  FMUL.FTZ R27, R27, c[0x0][0x20c] ;  /* 0x000083001b1b7a20 */ /* 0x000fe40000410000 */
[----:B------:R0:W1:Y:S08]  /*a0a0*/  R2UR UR5, R26 ;  /* 0x000000001a0573c2 */ /* 0x00007000000e0000 */
[----:B------:R2:W3:Y:S01]  /*a0b0*/  R2UR UR6, R27 ;  /* 0x000000001b0673c2 */ /* 0x0004e200000e0000 */
[----:B0-----:R-:W-:-:S05]  /*a0c0*/  PRMT R26, RZ, 0x7610, R52 ;  /* 0x00007610ff1a7816 */ /* 0x001fca0000000034 */
[----:B------:R-:W-:Y:S01]  /*a0d0*/  FADD.FTZ R26, R26, -UR24 ;  /* 0x800000181a1a7e21 */ /* 0x000fe20008010000 */
[----:B--2---:R-:W-:-:S03]  /*a0e0*/  PRMT R27, RZ, 0x5410, R52 ;  /* 0x00005410ff1b7816 */ /* 0x004fc60000000034 */
[----:B------:R-:W-:Y:S02]  /*a0f0*/  FMUL.FTZ R26, R26, UR25 ;  /* 0x000000191a1a7c20 */ /* 0x000fe40008410000 */
[----:B------:R-:W-:-:S04]  /*a100*/  FADD.FTZ R27, R27, -UR24 ;  /* 0x800000181b1b7e21 */ /* 0x000fc80008010000 */
[----:B------:R-:W-:Y:S01]  /*a110*/  FMUL.FTZ R27, R27, UR25 ;  /* 0x000000191b1b7c20 */ /* 0x000fe20008410000 */
[----:B------:R-:W-:Y:S05]  /*a120*/  @!P4 BRA `(.L_x_242) ;  /* 0x000001200000c947 */ /* 0x000fea0003800000 */
[----:B-1----:R-:W-:-:S04]  /*a130*/  FFMA.FTZ R28, R27, R22, R24 ;  /* 0x000000161b1c7223 */ /* 0x002fc80000010018 */
        /* <DEDUP_REMOVED lines=17> */
.L_x_242:
[----:B-1----:R-:W-:Y:S01]  /*a250*/  BSSY B0, `(.L_x_243) ;  /* 0x0000015000007945 */ /* 0x002fe20003800000 */
[----:B------:R-:W-:Y:S05]  /*a260*/  @!P1 BRA `(.L_x_244) ;  /* 0x0000013000009947 */ /* 0x000fea0003800000 */
[----:B------:R-:W-:Y:S02]  /*a270*/  MOV R28, UR5 ;  /* 0x00000005001c7c02 */ /* 0x000fe40008000f00 */
[----:B-----5:R-:W-:-:S03]  /*a280*/  SHF.R.S32.HI R29, RZ, 0x1f, R2 ;  /* 0x0000001fff1d7819 */ /* 0x020fc60000011402 */
[----:B---3--:R-:W-:Y:S01]  /*a290*/  FFMA.FTZ R28, R27, R28, UR6 ;  /* 0x000000061b1c7e23 */ /* 0x008fe2000801001c */
[----:B------:R-:W-:-:S03]  /*a2a0*/  MOV R27, R21 ;  /* 0x00000015001b7202 */ /* 0x000fc60000000f00 */
[----:B------:R-:W-:Y:S01]  /*a2b0*/  FFMA.FTZ R28, R16, R22, -R28 ;  /* 0x00000016101c7223 */ /* 0x000fe2000001081c */
[----:B------:R-:W-:-:S03]  /*a2c0*/  MOV R16, UR5 ;  /* 0x0000000500107c02 */ /* 0x000fc60008000f00 */
[----:B------:R-:W-:Y:S02]  /*a2d0*/  FMUL.FTZ R28, R28, UR25 ;  /* 0x000000191c1c7c20 */ /* 0x000fe40008410000 */
[----:B------:R-:W-:Y:S01]  /*a2e0*/  FFMA.FTZ R16, R26, R16, UR6 ;  /* 0x000000061a107e23 */ /* 0x000fe20008010010 */
[----:B------:R-:W-:-:S03]  /*a2f0*/  MOV R26, R18 ;  /* 0x00000012001a7202 */ /* 0x000fc60000000f00 */
[----:B------:R-:W-:Y:S02]  /*a300*/  FFMA.FTZ R16, R61, R23, -R16 ;  /* 0x000000173d107223 */ /* 0x000fe40000010810 */
[----:B------:R-:W-:-:S04]  /*a310*/  IMAD.WIDE.U32 R26, R2, c[0x0][0x1d8], R26 ;  /* 0x00007600021a7a25 */ /* 0x000fc800078e001a */
[----:B------:R-:W-:-:S05]  /*a320*/  FMUL.FTZ R16, R16, UR25 ;  /* 0x0000001910107c20 */ /* 0x000fca0008410000 */
[----:B------:R-:W-:Y:S01]  /*a330*/  F2FP.BF16.PACK_AB R16, R16, R28 ;  /* 0x0000001c1010723e */ /* 0x000fe200000010ff */
[----:B------:R-:W-:-:S04]  /*a340*/  IMAD R28, R29, c[0x0][0x1d8], RZ ;  /* 0x000076001d1c7a24 */ /* 0x000fc800078e02ff */
[----:B------:R-:W-:-:S05]  /*a350*/  IMAD R28, R2, c[0x0][0x1dc], R28 ;  /* 0x00007700021c7a24 */ /* 0x000fca00078e021c */
[----:B------:R-:W-:Y:S02]  /*a360*/  IADD3 R27, R27, R28, RZ ;  /* 0x0000001c1b1b7210 */ /* 0x000fe40007ffe0ff */
[----:B------:R-:W-:-:S04]  /*a370*/  LEA R28, P0, R26, c[0x0][0x160], 0x1 ;  /* 0x000058001a1c7a11 */ /* 0x000fc800078008ff */
[----:B------:R-:W-:-:S05]  /*a380*/  LEA.HI.X R29, R26, c[0x0][0x164], R27, 0x1, P0 ;  /* 0x000059001a1d7a11 */ /* 0x000fca00000f0c1b */
[----:B------:R0:W-:Y:S04]  /*a390*/  STG.E [R28.64], R16 ;  /* 0x000000101c007986 */ /* 0x0001e8000c101912 */
.L_x_244:
[----:B------:R-:W-:Y:S05]  /*a3a0*/  BSYNC B0 ;  /* 0x0000000000007941 */ /* 0x000fea0003800000 */
.L_x_243:
[C---:B-----5:R-:W-:Y:S02]  /*a3b0*/  IADD3 R31, R2.reuse, 0x10, RZ ;  /* 0x00000010021f7810 */ /* 0x060fe40007ffe0ff */
[----:B------:R-:W-:Y:S02]  /*a3c0*/  IADD3 R30, R2, 0x10, RZ ;  /* 0x00000010021e7810 */ /* 0x000fe40007ffe0ff */
[--C-:B------:R-:W-:Y:S02]  /*a3d0*/  PRMT R27, RZ, 0x5410, R53.reuse ;  /* 0x00005410ff1b7816 */ /* 0x100fe40000000035 */
[----:B------:R-:W-:Y:S02]  /*a3e0*/  PRMT R26, RZ, 0x7610, R53 ;  /* 0x00007610ff1a7816 */ /* 0x000fe40000000035 */
[----:B------:R-:W-:Y:S01]  /*a3f0*/  SHF.R.S32.HI R31, RZ, 0x1f, R31 ;  /* 0x0000001fff1f7819 */ /* 0x000fe2000001141f */
[----:B------:R-:W-:Y:S01]  /*a400*/  FADD.FTZ R27, R27, -UR24 ;  /* 0x800000181b1b7e21 */ /* 0x000fe20008010000 */
[----:B------:R-:W-:Y:S01]  /*a410*/  ISETP.GE.U32.AND P0, PT, R30, c[0x0][0x1e0], PT ;  /* 0x000078001e007a0c */ /* 0x000fe20003f06070 */
[----:B------:R-:W-:Y:S01]  /*a420*/  FADD.FTZ R26, R26, -UR24 ;  /* 0x800000181a1a7e21 */ /* 0x000fe20008010000 */
[--C-:B0-----:R-:W-:Y:S01]  /*a430*/  PRMT R16, RZ, 0x5410, R63.reuse ;  /* 0x00005410ff107816 */ /* 0x101fe2000000003f */
[----:B------:R-:W-:Y:S01]  /*a440*/  FMUL.FTZ R27, R27, UR25 ;  /* 0x000000191b1b7c20 */ /* 0x000fe20008410000 */
[----:B------:R-:W-:Y:S01]  /*a450*/  ISETP.GE.AND.EX P0, PT, R31, c[0x0][0x1e4], PT, P0 ;  /* 0x000079001f007a0c */ /* 0x000fe20003f06300 */
[----:B------:R-:W-:Y:S01]  /*a460*/  FMUL.FTZ R26, R26, UR25 ;  /* 0x000000191a1a7c20 */ /* 0x000fe20008410000 */
[----:B------:R-:W-:-:S02]  /*a470*/  PRMT R63, RZ, 0x7610, R63 ;  /* 0x00007610ff3f7816 */ /* 0x000fc4000000003f */
[----:B------:R-:W-:Y:S01]  /*a480*/  ISETP.GT.U32.OR P0, PT, R0, 0x27f, P0 ;  /* 0x0000027f0000780c */ /* 0x000fe20000704470 */
[----:B------:R-:W-:Y:S11]  /*a490*/  @!P4 BRA `(.L_x_245) ;  /* 0x000001200000c947 */ /* 0x000ff60003800000 */
        /* <DEDUP_REMOVED lines=18> */
.L_x_245:
[----:B------:R-:W-:Y:S01]  /*a5c0*/  BSSY B0, `(.L_x_246) ;  /* 0x0000014000007945 */ /* 0x000fe20003800000 */
[----:B------:R-:W-:Y:S05]  /*a5d0*/  @P0 BRA `(.L_x_247) ;  /* 0x0000012000000947 */ /* 0x000fea0003800000 */
[----:B------:R-:W-:-:S05]  /*a5e0*/  MOV R28, UR5 ;  /* 0x00000005001c7c02 */ /* 0x000fca0008000f00 */
[----:B---3--:R-:W-:Y:S01]  /*a5f0*/  FFMA.FTZ R28, R27, R28, UR6 ;  /* 0x000000061b1c7e23 */ /* 0x008fe2000801001c */
[----:B------:R-:W-:-:S03]  /*a600*/  MOV R27, R21 ;  /* 0x00000015001b7202 */ /* 0x000fc60000000f00 */
[----:B------:R-:W-:Y:S01]  /*a610*/  FFMA.FTZ R28, R16, R22, -R28 ;  /* 0x00000016101c7223 */ /* 0x000fe2000001081c */
[----:B------:R-:W-:-:S05]  /*a620*/  MOV R16, UR5 ;  /* 0x0000000500107c02 */ /* 0x000fca0008000f00 */
[----:B------:R-:W-:Y:S01]  /*a630*/  FFMA.FTZ R16, R26, R16, UR6 ;  /* 0x000000061a107e23 */ /* 0x000fe20008010010 */
[----:B------:R-:W-:-:S03]  /*a640*/  MOV R26, R18 ;  /* 0x00000012001a7202 */ /* 0x000fc60000000f00 */
[----:B------:R-:W-:Y:S02]  /*a650*/  FFMA.FTZ R63, R63, R23, -R16 ;  /* 0x000000173f3f7223 */ /* 0x000fe40000010810 */
[----:B------:R-:W-:Y:S02]  /*a660*/  FMUL.FTZ R16, R28, UR25 ;  /* 0x000000191c107c20 */ /* 0x000fe40008410000 */
[----:B------:R-:W-:Y:S02]  /*a670*/  IMAD R28, R31, c[0x0][0x1d8], RZ ;  /* 0x000076001f1c7a24 */ /* 0x000fe400078e02ff */
[----:B------:R-:W-:-:S04]  /*a680*/  IMAD.WIDE.U32 R26, R30, c[0x0][0x1d8], R26 ;  /* 0x000076001e1a7a25 */ /* 0x000fc800078e001a */
[----:B------:R-:W-:Y:S02]  /*a690*/  IMAD R28, R30, c[0x0][0x1dc], R28 ;  /* 0x000077001e1c7a24 */ /* 0x000fe400078e021c */
[----:B------:R-:W-:-:S03]  /*a6a0*/  FMUL.FTZ R63, R63, UR25 ;  /* 0x000000193f3f7c20 */ /* 0x000fc60008410000 */
[----:B------:R-:W-:Y:S02]  /*a6b0*/  IADD3 R27, R27, R28, RZ ;  /* 0x0000001c1b1b7210 */ /* 0x000fe40007ffe0ff */
[C---:B------:R-:W-:Y:S02]  /*a6c0*/  LEA R28, P0, R26.reuse, c[0x0][0x160], 0x1 ;  /* 0x000058001a1c7a11 */ /* 0x040fe400078008ff */
[----:B------:R-:W-:Y:S02]  /*a6d0*/  F2FP.BF16.PACK_AB R16, R63, R16 ;  /* 0x000000103f10723e */ /* 0x000fe400000010ff */
[----:B------:R-:W-:-:S05]  /*a6e0*/  LEA.HI.X R29, R26, c[0x0][0x164], R27, 0x1, P0 ;  /* 0x000059001a1d7a11 */ /* 0x000fca00000f0c1b */
[----:B------:R0:W-:Y:S04]  /*a6f0*/  STG.E [R28.64], R16 ;  /* 0x000000101c007986 */ /* 0x0001e8000c101912 */
.L_x_247:
[----:B------:R-:W-:Y:S05]  /*a700*/  BSYNC B0 ;  /* 0x0000000000007941 */ /* 0x000fea0003800000 */
.L_x_246:
[C---:B------:R-:W-:Y:S02]  /*a710*/  IADD3 R31, R2.reuse, 0x20, RZ ;  /* 0x00000020021f7810 */ /* 0x040fe40007ffe0ff */
        /* <DEDUP_REMOVED lines=32> */
.L_x_248:
        /* <DEDUP_REMOVED lines=20> */
.L_x_250:
[----:B------:R-:W-:Y:S05]  /*aa60*/  BSYNC B0 ;  /* 0x0000000000007941 */ /* 0x000fea0003800000 */
.L_x_249:
        /* <DEDUP_REMOVED lines=33> */
.L_x_251:
        /* <DEDUP_REMOVED lines=20> */
.L_x_253:
[----:B------:R-:W-:Y:S05]  /*adc0*/  BSYNC B0 ;  /* 0x0000000000007941 */ /* 0x000fea0003800000 */
.L_x_252:
        /* <DEDUP_REMOVED lines=8> */
[----:B------:R-:W-:Y:S01]  /*ae50*/  IADD3 R30, R2, 0x50, RZ ;  /* 0x00000050021e7810 */ /* 0x000fe20007ffe0ff */
[----:B------:R-:W-:Y:S01]  /*ae60*/  FMUL.FTZ R27, R27, UR25 ;  /* 0x000000191b1b7c20 */ /* 0x000fe20008410000 */
[----:B------:R-:W-:Y:S01]  /*ae70*/  ISETP.GE.AND.EX P0, PT, R32, c[0x0][0x1e4], PT, P0 ;  /* 0x0000790020007a0c */ /* 0x000fe20003f06300 */
[----:B------:R-:W-:Y:S01]  /*ae80*/  FMUL.FTZ R26, R26, UR25 ;  /* 0x000000191a1a7c20 */ /* 0x000fe20008410000 */
[----:B0-----:R-:W-:-:S02]  /*ae90*/  PRMT R16, RZ, 0x5410, R69 ;  /* 0x00005410ff107816 */ /* 0x001fc40000000045 */
[----:B------:R-:W-:Y:S02]  /*aea0*/  ISETP.GE.U32.AND P2, PT, R30, c[0x0][0x1e0], PT ;  /* 0x000078001e007a0c */ /* 0x000fe40003f46070 */
[----:B------:R-:W-:Y:S02]  /*aeb0*/  ISETP.GT.U32.OR P0, PT, R0, 0x27f, P0 ;  /* 0x0000027f0000780c */ /* 0x000fe40000704470 */
[----:B------:R-:W-:Y:S01]  /*aec0*/  PRMT R69, RZ, 0x7610, R69 ;  /* 0x00007610ff457816 */ /* 0x000fe20000000045 */
[----:B------:R-:W-:Y:S09]  /*aed0*/  @!P4 BRA `(.L_x_254) ;  /* 0x000001200000c947 */ /* 0x000ff20003800000 */
        /* <DEDUP_REMOVED lines=18> */
.L_x_254:
        /* <DEDUP_REMOVED lines=20> */
.L_x_256:
[----:B------:R-:W-:Y:S05]  /*b140*/  BSYNC B0 ;  /* 0x0000000000007941 */ /* 0x000fea0003800000 */
.L_x_255:
[C---:B------:R-:W-:Y:S02]  /*b150*/  IADD3 R33, R2.reuse, 0x50, RZ ;  /* 0x0000005002217810 */ /* 0x040fe40007ffe0ff */
[--C-:B------:R-:W-:Y:S02]  /*b160*/  PRMT R27, RZ, 0x5410, R49.reuse ;  /* 0x00005410ff1b7816 */ /* 0x100fe40000000031 */
[----:B------:R-:W-:Y:S02]  /*b170*/  PRMT R26, RZ, 0x7610, R49 ;  /* 0x00007610ff1a7816 */ /* 0x000fe40000000031 */
[----:B------:R-:W-:Y:S01]  /*b180*/  IADD3 R31, R2, 0x60, RZ ;  /* 0x00000060021f7810 */ /* 0x000fe20007ffe0ff */
[----:B------:R-:W-:Y:S01]  /*b190*/  FADD.FTZ R27, R27, -UR24 ;  /* 0x800000181b1b7e21 */ /* 0x000fe20008010000 */
[----:B------:R-:W-:Y:S01]  /*b1a0*/  SHF.R.S32.HI R33, RZ, 0x1f, R33 ;  /* 0x0000001fff217819 */ /* 0x000fe20000011421 */
[----:B------:R-:W-:Y:S01]  /*b1b0*/  FADD.FTZ R26, R26, -UR24 ;  /* 0x800000181a1a7e21 */ /* 0x000fe20008010000 */
[C---:B------:R-:W-:Y:S01]  /*b1c0*/  IADD3 R34, R2.reuse, 0x60, RZ ;  /* 0x0000006002227810 */ /* 0x040fe20007ffe0ff */
[----:B------:R-:W-:Y:S01]  /*b1d0*/  FMUL.FTZ R27, R27, UR25 ;  /* 0x000000191b1b7c20 */ /* 0x000fe20008410000 */
[----:B------:R-:W-:Y:S01]  /*b1e0*/  IADD3 R32, R2, 0x70, RZ ;  /* 0x0000007002207810 */ /* 0x000fe20007ffe0ff */
[----:B------:R-:W-:Y:S01]  /*b1f0*/  FMUL.FTZ R26, R26, UR25 ;  /* 0x000000191a1a7c20 */ /* 0x000fe20008410000 */
[----:B------:R-:W-:-:S02]  /*b200*/  ISETP.GE.U32.AND P0, PT, R31, c[0x0][0x1e0], PT ;  /* 0x000078001f007a0c */ /* 0x000fc40003f06070 */
[----:B------:R-:W-:Y:S02]  /*b210*/  SHF.R.S32.HI R34, RZ, 0x1f, R34 ;  /* 0x0000001fff227819 */ /* 0x000fe40000011422 */
[----:B------:R-:W-:Y:S02]  /*b220*/  ISETP.GE.AND.EX P3, PT, R33, c[0x0][0x1e4], PT, P2 ;  /* 0x0000790021007a0c */ /* 0x000fe40003f66320 */
[----:B0-----:R-:W-:Y:S02]  /*b230*/  PRMT R16, RZ, 0x5410, R71 ;  /* 0x00005410ff107816 */ /* 0x001fe40000000047 */
[----:B------:R-:W-:Y:S02]  /*b240*/  ISETP.GE.U32.AND P2, PT, R32, c[0x0][0x1e0], PT ;  /* 0x0000780020007a0c */ /* 0x000fe40003f46070 */
[----:B------:R-:W-:Y:S02]  /*b250*/  ISETP.GE.AND.EX P0, PT, R34, c[0x0][0x1e4], PT, P0 ;  /* 0x0000790022007a0c */ /* 0x000fe40003f06300 */
[----:B------:R-:W-:-:S02]  /*b260*/  ISETP.GT.U32.OR P3, PT, R0, 0x27f, P3 ;  /* 0x0000027f0000780c */ /* 0x000fc40001f64470 */
        /* <DEDUP_REMOVED lines=20> */
.L_x_257:
        /* <DEDUP_REMOVED lines=20> */
.L_x_259:
[----:B------:R-:W-:Y:S05]  /*b4f0*/  BSYNC B0 ;  /* 0x0000000000007941 */ /* 0x000fea0003800000 */
.L_x_258:
[--C-:B------:R-:W-:Y:S02]  /*b500*/  PRMT R27, RZ, 0x5410, R46.reuse ;  /* 0x00005410ff1b7816 */ /* 0x100fe4000000002e */
[----:B------:R-:W-:Y:S02]  /*b510*/  PRMT R26, RZ, 0x7610, R46 ;  /* 0x00007610ff1a7816 */ /* 0x000fe4000000002e */
[C---:B------:R-:W-:Y:S01]  /*b520*/  IADD3 R33, R2.reuse, 0x70, RZ ;  /* 0x0000007002217810 */ /* 0x040fe20007ffe0ff */
[----:B------:R-:W-:Y:S01]  /*b530*/  FADD.FTZ R27, R27, -UR24 ;  /* 0x800000181b1b7e21 */ /* 0x000fe20008010000 */
[----:B------:R-:W-:Y:S01]  /*b540*/  IADD3 R30, R2, 0x80, RZ ;  /* 0x00000080021e7810 */ /* 0x000fe20007ffe0ff */
[----:B------:R-:W-:Y:S01]  /*b550*/  FADD.FTZ R26, R26, -UR24 ;  /* 0x800000181a1a7e21 */ /* 0x000fe20008010000 */
[----:B------:R-:W-:Y:S01]  /*b560*/  SHF.R.S32.HI R33, RZ, 0x1f, R33 ;  /* 0x0000001fff217819 */ /* 0x000fe20000011421 */
[----:B------:R-:W-:Y:S01]  /*b570*/  FMUL.FTZ R27, R27, UR25 ;  /* 0x000000191b1b7c20 */ /* 0x000fe20008410000 */
[----:B0-----:R-:W-:Y:S01]  /*b580*/  PRMT R16, RZ, 0x5410, R73 ;  /* 0x00005410ff107816 */ /* 0x001fe20000000049 */
[----:B------:R-:W-:Y:S01]  /*b590*/  FMUL.FTZ R26, R26, UR25 ;  /* 0x000000191a1a7c20 */ /* 0x000fe20008410000 */
[----:B------:R-:W-:-:S02]  /*b5a0*/  ISETP.GE.U32.AND P3, PT, R30, c[0x0][0x1e0], PT ;  /* 0x000078001e007a0c */ /* 0x000fc40003f66070 */
[----:B------:R-:W-:Y:S02]  /*b5b0*/  ISETP.GE.AND.EX P2, PT, R33, c[0x0][0x1e4], PT, P2 ;  /* 0x0000790021007a0c */ /* 0x000fe40003f46320 */
        /* <DEDUP_REMOVED lines=21> */
.L_x_260:
        /* <DEDUP_REMOVED lines=20> */
.L_x_262:
[----:B------:R-:W-:Y:S05]  /*b850*/  BSYNC B0 ;  /* 0x0000000000007941 */ /* 0x000fea0003800000 */
.L_x_261:
        /* <DEDUP_REMOVED lines=33> */
.L_x_263:
        /* <DEDUP_REMOVED lines=20> */
.L_x_265:
[----:B------:R-:W-:Y:S05]  /*bbb0*/  BSYNC B0 ;  /* 0x0000000000007941 */ /* 0x000fea0003800000 */
.L_x_264:
        /* <DEDUP_REMOVED lines=33> */
.L_x_266:
        /* <DEDUP_REMOVED lines=20> */
.L_x_268:
[----:B------:R-:W-:Y:S05]  /*bf10*/  BSYNC B0 ;  /* 0x0000000000007941 */ /* 0x000fea0003800000 */
.L_x_267:
        /* <DEDUP_REMOVED lines=33> */
.L_x_269:
        /* <DEDUP_REMOVED lines=20> */
.L_x_271:
[----:B------:R-:W-:Y:S05]  /*c270*/  BSYNC B0 ;  /* 0x0000000000007941 */ /* 0x000fea0003800000 */
.L_x_270:
        /* <DEDUP_REMOVED lines=33> */
.L_x_272:
        /* <DEDUP_REMOVED lines=20> */
.L_x_274:
[----:B------:R-:W-:Y:S05]  /*c5d0*/  BSYNC B0 ;  /* 0x0000000000007941 */ /* 0x000fea0003800000 */
.L_x_273:
        /* <DEDUP_REMOVED lines=33> */
.L_x_275:
        /* <DEDUP_REMOVED lines=20> */
.L_x_277:
[----:B------:R-:W-:Y:S05]  /*c930*/  BSYNC B0 ;  /* 0x0000000000007941 */ /* 0x000fea0003800000 */
.L_x_276:
        /* <DEDUP_REMOVED lines=33> */
.L_x_278:
        /* <DEDUP_REMOVED lines=20> */
.L_x_280:
[----:B------:R-:W-:Y:S05]  /*cc90*/  BSYNC B0 ;  /* 0x0000000000007941 */ /* 0x000fea0003800000 */
.L_x_279:
        /* <DEDUP_REMOVED lines=33> */
.L_x_281:
[----:B------:R-:W-:Y:S01]  /*ceb0*/  BSSY B0, `(.L_x_282) ;  /* 0x0000014000007945 */ /* 0x000fe20003800000 */
[----:B------:R-:W-:Y:S05]  /*cec0*/  @P2 BRA `(.L_x_283) ;  /* 0x0000012000002947 */ /* 0x000fea0003800000 */
[----:B------:R-:W-:-:S05]  /*ced0*/  MOV R28, UR5 ;  /* 0x00000005001c7c02 */ /* 0x000fca0008000f00 */
[----:B---3--:R-:W-:Y:S01]  /*cee0*/  FFMA.FTZ R28, R27, R28, UR6 ;  /* 0x000000061b1c7e23 */ /* 0x008fe2000801001c */
[----:B------:R-:W-:-:S03]  /*cef0*/  MOV R27, R21 ;  /* 0x00000015001b7202 */ /* 0x000fc60000000f00 */
[----:B------:R-:W-:Y:S01]  /*cf00*/  FFMA.FTZ R28, R16, R22, -R28 ;  /* 0x00000016101c7223 */ /* 0x000fe2000001081c */
[----:B------:R-:W-:-:S03]  /*cf10*/  MOV R16, UR5 ;  /* 0x0000000500107c02 */ /* 0x000fc60008000f00 */
[----:B------:R-:W-:Y:S02]  /*cf20*/  FMUL.FTZ R28, R28, UR25 ;  /* 0x000000191c1c7c20 */ /* 0x000fe40008410000 */
[----:B------:R-:W-:Y:S02]  /*cf30*/  FFMA.FTZ R16, R26, R16, UR6 ;  /* 0x000000061a107e23 */ /* 0x000fe40008010010 */
[----:B------:R-:W-:Y:S02]  /*cf40*/  IMAD R26, R33, c[0x0][0x1d8], RZ ;  /* 0x00007600211a7a24 */ /* 0x000fe400078e02ff */
[----:B------:R-:W-:-:S04]  /*cf50*/  FFMA.FTZ R16, R84, R23, -R16 ;  /* 0x0000001754107223 */ /* 0x000fc80000010810 */
[----:B------:R-:W-:-:S05]  /*cf60*/  FMUL.FTZ R16, R16, UR25 ;  /* 0x0000001910107c20 */ /* 0x000fca0008410000 */
[----:B------:R-:W-:Y:S01]  /*cf70*/  F2FP.BF16.PACK_AB R16, R16, R28 ;  /* 0x0000001c1010723e */ /* 0x000fe200000010ff */
[----:B------:R-:W-:Y:S01]  /*cf80*/  IMAD R28, R32, c[0x0][0x1dc], R26 ;  /* 0x00007700201c7a24 */ /* 0x000fe200078e021a */
[----:B------:R-:W-:-:S05]  /*cf90*/  MOV R26, R18 ;  /* 0x00000012001a7202 */ /* 0x000fca0000000f00 */
[----:B------:R-:W-:-:S05]  /*cfa0*/  IMAD.WIDE.U32 R26, R32, c[0x0][0x1d8], R26 ;  /* 0x00007600201a7a25 */ /* 0x000fca00078e001a */
[----:B------:R-:W-:Y:S02]  /*cfb0*/  IADD3 R27, R27, R28, RZ ;  /* 0x0000001c1b1b7210 */ /* 0x000fe40007ffe0ff */
[----:B------:R-:W-:-:S04]  /*cfc0*/  LEA R28, P2, R26, c[0x0][0x160], 0x1 ;  /* 0x000058001a1c7a11 */ /* 0x000fc800078408ff */
[----:B------:R-:W-:-:S05]  /*cfd0*/  LEA.HI.X R29, R26, c[0x0][0x164], R27, 0x1, P2 ;  /* 0x000059001a1d7a11 */ /* 0x000fca00010f0c1b */
[----:B------:R0:W-:Y:S04]  /*cfe0*/  STG.E [R28.64], R16 ;  /* 0x000000101c007986 */ /* 0x0001e8000c101912 */
.L_x_283:
[----:B------:R-:W-:Y:S05]  /*cff0*/  BSYNC B0 ;  /* 0x0000000000007941 */ /* 0x000fea0003800000 */
.L_x_282:
        /* <DEDUP_REMOVED lines=33> */
.L_x_284:
        /* <DEDUP_REMOVED lines=20> */
.L_x_286:
[----:B------:R-:W-:Y:S05]  /*d350*/  BSYNC B0 ;  /* 0x0000000000007941 */ /* 0x000fea0003800000 */
.L_x_285:
        /* <DEDUP_REMOVED lines=33> */
.L_x_287:
        /* <DEDUP_REMOVED lines=20> */
.L_x_289:
[----:B------:R-:W-:Y:S05]  /*d6b0*/  BSYNC B0 ;  /* 0x0000000000007941 */ /* 0x000fea0003800000 */
.L_x_288:
        /* <DEDUP_REMOVED lines=33> */
.L_x_290:
        /* <DEDUP_REMOVED lines=20> */
.L_x_292:
[----:B------:R-:W-:Y:S05]  /*da10*/  BSYNC B0 ;  /* 0x0000000000007941 */ /* 0x000fea0003800000 */
.L_x_291:
[--C-:B0-----:R-:W-:Y:S02]  /*da20*/  PRMT R28, RZ, 0x5410, R37.reuse ;  /* 0x00005410ff1c7816 */ /* 0x101fe40000000025 */
[----:B------:R-:W-:Y:S02]  /*da30*/  PRMT R27, RZ, 0x7610, R37 ;  /* 0x00007610ff1b7816 */ /* 0x000fe40000000025 */
[----:B------:R-:W-:Y:S01]  /*da40*/  IADD3 R33, R2, 0x120, RZ ;  /* 0x0000012002217810 */ /* 0x000fe20007ffe0ff */
[----:B------:R-:W-:Y:S01]  /*da50*/  FADD.FTZ R28, R28, -UR24 ;  /* 0x800000181c1c7e21 */ /* 0x000fe20008010000 */
[----:B------:R-:W-:Y:S01]  /*da60*/  IADD3 R34, R2, 0x130, RZ ;  /* 0x0000013002227810 */ /* 0x000fe20007ffe0ff */
[----:B------:R-:W-:Y:S01]  /*da70*/  FADD.FTZ R27, R27, -UR24 ;  /* 0x800000181b1b7e21 */ /* 0x000fe20008010000 */
[----:B------:R-:W-:Y:S01]  /*da80*/  SHF.R.S32.HI R33, RZ, 0x1f, R33 ;  /* 0x0000001fff217819 */ /* 0x000fe20000011421 */
[----:B------:R-:W-:Y:S01]  /*da90*/  FMUL.FTZ R28, R28, UR25 ;  /* 0x000000191c1c7c20 */ /* 0x000fe20008410000 */
[----:B------:R-:W-:Y:S01]  /*daa0*/  PRMT R26, RZ, 0x5410, R76 ;  /* 0x00005410ff1a7816 */ /* 0x000fe2000000004c */
        /* <DEDUP_REMOVED lines=24> */
.L_x_293:
[----:B------:R-:W-:Y:S01]  /*dc30*/  BSSY B0, `(.L_x_294) ;  /* 0x0000014000007945 */ /* 0x000fe20003800000 */
[----:B------:R-:W-:Y:S05]  /*dc40*/  @P3 BRA `(.L_x_295) ;  /* 0x0000012000003947 */ /* 0x000fea0003800000 */
[----:B------:R-:W-:Y:S02]  /*dc50*/  MOV R29, UR5 ;  /* 0x00000005001d7c02 */ /* 0x000fe40008000f00 */
[----:B------:R-:W-:-:S03]  /*dc60*/  MOV R16, UR5 ;  /* 0x0000000500107c02 */ /* 0x000fc60008000f00 */
[----:B---3--:R-:W-:Y:S02]  /*dc70*/  FFMA.FTZ R29, R28, R29, UR6 ;  /* 0x000000061c1d7e23 */ /* 0x008fe4000801001d */
[----:B------:R-:W-:Y:S02]  /*dc80*/  FFMA.FTZ R27, R27, R16, UR6 ;  /* 0x000000061b1b7e23 */ /* 0x000fe40008010010 */
[----:B------:R-:W-:Y:S02]  /*dc90*/  FFMA.FTZ R26, R26, R22, -R29 ;  /* 0x000000161a1a7223 */ /* 0x000fe4000001081d */
[----:B------:R-:W-:Y:S02]  /*dca0*/  FFMA.FTZ R16, R76, R23, -R27 ;  /* 0x000000174c107223 */ /* 0x000fe4000001081b */
[----:B------:R-:W-:Y:S02]  /*dcb0*/  FMUL.FTZ R27, R26, UR25 ;  /* 0x000000191a1b7c20 */ /* 0x000fe40008410000 */
[----:B------:R-:W-:-:S02]  /*dcc0*/  FMUL.FTZ R16, R16, UR25 ;  /* 0x0000001910107c20 */ /* 0x000fc40008410000 */
[----:B------:R-:W-:-:S03]  /*dcd0*/  IMAD R26, R31, c[0x0][0x1d8], RZ ;  /* 0x000076001f1a7a24 */ /* 0x000fc600078e02ff */
[----:B------:R-:W-:Y:S01]  /*dce0*/  F2FP.BF16.PACK_AB R16, R16, R27 ;  /* 0x0000001b1010723e */ /* 0x000fe200000010ff */
[----:B------:R-:W-:Y:S01]  /*dcf0*/  IMAD R29, R30, c[0x0][0x1dc], R26 ;  /* 0x000077001e1d7a24 */ /* 0x000fe200078e021a */
[----:B------:R-:W-:Y:S02]  /*dd00*/  MOV R26, R18 ;  /* 0x00000012001a7202 */ /* 0x000fe40000000f00 */
[----:B------:R-:W-:-:S05]  /*dd10*/  MOV R27, R21 ;  /* 0x00000015001b7202 */ /* 0x000fca0000000f00 */
[----:B------:R-:W-:-:S05]  /*dd20*/  IMAD.WIDE.U32 R26, R30, c[0x0][0x1d8], R26 ;  /* 0x000076001e1a7a25 */ /* 0x000fca00078e001a */
[----:B------:R-:W-:Y:S02]  /*dd30*/  IADD3 R29, R27, R29, RZ ;  /* 0x0000001d1b1d7210 */ /* 0x000fe40007ffe0ff */
[----:B------:R-:W-:-:S04]  /*dd40*/  LEA R28, P3, R26, c[0x0][0x160], 0x1 ;  /* 0x000058001a1c7a11 */ /* 0x000fc800078608ff */
[----:B------:R-:W-:-:S05]  /*dd50*/  LEA.HI.X R29, R26, c[0x0][0x164], R29, 0x1, P3 ;  /* 0x000059001a1d7a11 */ /* 0x000fca00018f0c1d */
[----:B------:R0:W-:Y:S04]  /*dd60*/  STG.E [R28.64], R16 ;  /* 0x000000101c007986 */ /* 0x0001e8000c101912 */
.L_x_295:
[----:B------:R-:W-:Y:S05]  /*dd70*/  BSYNC B0 ;  /* 0x0000000000007941 */ /* 0x000fea0003800000 */
.L_x_294:
        /* <DEDUP_REMOVED lines=33> */
.L_x_296:
[----:B------:R-:W-:Y:S01]  /*df90*/  BSSY B0, `(.L_x_297) ;  /* 0x0000014000007945 */ /* 0x000fe20003800000 */
[----:B------:R-:W-:Y:S05]  /*dfa0*/  @P0 BRA `(.L_x_298) ;  /* 0x0000012000000947 */ /* 0x000fea0003800000 */
[----:B------:R-:W-:Y:S01]  /*dfb0*/  MOV R16, UR5 ;  /* 0x0000000500107c02 */ /* 0x000fe20008000f00 */
[----:B------:R-:W-:Y:S01]  /*dfc0*/  IMAD R29, R33, c[0x0][0x1d8], RZ ;  /* 0x00007600211d7a24 */ /* 0x000fe200078e02ff */
[----:B------:R-:W-:Y:S02]  /*dfd0*/  MOV R31, UR5 ;  /* 0x00000005001f7c02 */ /* 0x000fe40008000f00 */
[----:B------:R-:W-:Y:S01]  /*dfe0*/  MOV R26, R18 ;  /* 0x00000012001a7202 */ /* 0x000fe20000000f00 */
[----:B---3--:R-:W-:Y:S01]  /*dff0*/  FFMA.FTZ R16, R27, R16, UR6 ;  /* 0x000000061b107e23 */ /* 0x008fe20008010010 */
[----:B------:R-:W-:Y:S01]  /*e000*/  MOV R27, R21 ;  /* 0x00000015001b7202 */ /* 0x000fe20000000f00 */
[----:B------:R-:W-:Y:S02]  /*e010*/  FFMA.FTZ R28, R28, R31, UR6 ;  /* 0x000000061c1c7e23 */ /* 0x000fe4000801001f */
[----:B------:R-:W-:-:S02]  /*e020*/  FFMA.FTZ R16, R3, R22, -R16 ;  /* 0x0000001603107223 */ /* 0x000fc40000010810 */
[C---:B------:R-:W-:Y:S02]  /*e030*/  IMAD R29, R32.reuse, c[0x0][0x1dc], R29 ;  /* 0x00007700201d7a24 */ /* 0x040fe400078e021d */
[----:B------:R-:W-:-:S04]  /*e040*/  IMAD.WIDE.U32 R26, R32, c[0x0][0x1d8], R26 ;  /* 0x00007600201a7a25 */ /* 0x000fc800078e001a */
[----:B------:R-:W-:Y:S01]  /*e050*/  FFMA.FTZ R3, R74, R23, -R28 ;  /* 0x000000174a037223 */ /* 0x000fe2000001081c */
[----:B------:R-:W-:Y:S01]  /*e060*/  IADD3 R29, R27, R29, RZ ;  /* 0x0000001d1b1d7210 */ /* 0x000fe20007ffe0ff */
[----:B------:R-:W-:Y:S01]  /*e070*/  FMUL.FTZ R16, R16, UR25 ;  /* 0x0000001910107c20 */ /* 0x000fe20008410000 */
[----:B------:R-:W-:Y:S01]  /*e080*/  LEA R28, P0, R26, c[0x0][0x160], 0x1 ;  /* 0x000058001a1c7a11 */ /* 0x000fe200078008ff */
[----:B------:R-:W-:-:S03]  /*e090*/  FMUL.FTZ R3, R3, UR25 ;  /* 0x0000001903037c20 */ /* 0x000fc60008410000 */
[----:B------:R-:W-:Y:S02]  /*e0a0*/  LEA.HI.X R29, R26, c[0x0][0x164], R29, 0x1, P0 ;  /* 0x000059001a1d7a11 */ /* 0x000fe400000f0c1d */
[----:B------:R-:W-:-:S05]  /*e0b0*/  F2FP.BF16.PACK_AB R3, R3, R16 ;  /* 0x000000100303723e */ /* 0x000fca00000010ff */
[----:B------:R0:W-:Y:S02]  /*e0c0*/  STG.E [R28.64], R3 ;  /* 0x000000031c007986 */ /* 0x0001e4000c101912 */
.L_x_298:
[----:B------:R-:W-:Y:S05]  /*e0d0*/  BSYNC B0 ;  /* 0x0000000000007941 */ /* 0x000fea0003800000 */
.L_x_297:
[--C-:B0-----:R-:W-:Y:S02]  /*e0e0*/  PRMT R3, RZ, 0x5410, R17.reuse ;  /* 0x00005410ff037816 */ /* 0x101fe40000000011 */
[----:B------:R-:W-:Y:S02]  /*e0f0*/  PRMT R17, RZ, 0x7610, R17 ;  /* 0x00007610ff117816 */ /* 0x000fe40000000011 */
[C---:B------:R-:W-:Y:S01]  /*e100*/  IADD3 R38, R2.reuse, 0x140, RZ ;  /* 0x0000014002267810 */ /* 0x040fe20007ffe0ff */
        /* <DEDUP_REMOVED lines=30> */
.L_x_299:
[----:B------:R-:W-:Y:S01]  /*e2f0*/  BSSY B0, `(.L_x_300) ;  /* 0x0000014000007945 */ /* 0x000fe20003800000 */
[----:B------:R-:W-:Y:S05]  /*e300*/  @P2 BRA `(.L_x_301) ;  /* 0x0000012000002947 */ /* 0x000fea0003800000 */
[----:B------:R-:W-:Y:S02]  /*e310*/  MOV R26, UR5 ;  /* 0x00000005001a7c02 */ /* 0x000fe40008000f00 */
[----:B------:R-:W-:-:S03]  /*e320*/  MOV R27, UR5 ;  /* 0x00000005001b7c02 */ /* 0x000fc60008000f00 */
[----:B---3--:R-:W-:Y:S02]  /*e330*/  FFMA.FTZ R3, R3, R26, UR6 ;  /* 0x0000000603037e23 */ /* 0x008fe4000801001a */
[----:B------:R-:W-:Y:S01]  /*e340*/  FFMA.FTZ R26, R16, R27, UR6 ;  /* 0x00000006101a7e23 */ /* 0x000fe2000801001b */
[----:B------:R-:W-:Y:S01]  /*e350*/  MOV R16, R18 ;  /* 0x0000001200107202 */ /* 0x000fe20000000f00 */
[----:B------:R-:W-:Y:S02]  /*e360*/  FFMA.FTZ R3, R17, R22, -R3 ;  /* 0x0000001611037223 */ /* 0x000fe40000010803 */
[----:B------:R-:W-:Y:S02]  /*e370*/  IMAD R17, R39, c[0x0][0x1d8], RZ ;  /* 0x0000760027117a24 */ /* 0x000fe400078e02ff */
[----:B------:R-:W-:Y:S02]  /*e380*/  FFMA.FTZ R26, R72, R23, -R26 ;  /* 0x00000017481a7223 */ /* 0x000fe4000001081a */
[----:B------:R-:W-:Y:S01]  /*e390*/  IMAD R27, R34, c[0x0][0x1dc], R17 ;  /* 0x00007700221b7a24 */ /* 0x000fe200078e0211 */
[----:B------:R-:W-:Y:S01]  /*e3a0*/  MOV R17, R21 ;  /* 0x0000001500117202 */ /* 0x000fe20000000f00 */
[----:B------:R-:W-:-:S02]  /*e3b0*/  FMUL.FTZ R28, R3, UR25 ;  /* 0x00000019031c7c20 */ /* 0x000fc40008410000 */
[----:B------:R-:W-:Y:S02]  /*e3c0*/  FMUL.FTZ R3, R26, UR25 ;  /* 0x000000191a037c20 */ /* 0x000fe40008410000 */
[----:B------:R-:W-:-:S03]  /*e3d0*/  IMAD.WIDE.U32 R16, R34, c[0x0][0x1d8], R16 ;  /* 0x0000760022107a25 */ /* 0x000fc600078e0010 */
[----:B------:R-:W-:Y:S02]  /*e3e0*/  F2FP.BF16.PACK_AB R3, R3, R28 ;  /* 0x0000001c0303723e */ /* 0x000fe400000010ff */
[----:B------:R-:W-:Y:S02]  /*e3f0*/  IADD3 R27, R17, R27, RZ ;  /* 0x0000001b111b7210 */ /* 0x000fe40007ffe0ff */
[----:B------:R-:W-:-:S04]  /*e400*/  LEA R26, P2, R16, c[0x0][0x160], 0x1 ;  /* 0x00005800101a7a11 */ /* 0x000fc800078408ff */
[----:B------:R-:W-:-:S05]  /*e410*/  LEA.HI.X R27, R16, c[0x0][0x164], R27, 0x1, P2 ;  /* 0x00005900101b7a11 */ /* 0x000fca00010f0c1b */
[----:B------:R0:W-:Y:S04]  /*e420*/  STG.E [R26.64], R3 ;  /* 0x000000031a007986 */ /* 0x0001e8000c101912 */
.L_x_301:
[----:B------:R-:W-:Y:S05]  /*e430*/  BSYNC B0 ;  /* 0x0000000000007941 */ /* 0x000fea0003800000 */
.L_x_300:
        /* <DEDUP_REMOVED lines=32> */
[----:B------:R-:W-:Y:S02]  /*e640*/  FMUL.FTZ R70, R70, R31 ;  /* 0x0000001f46467220 */ /* 0x000fe40000410000 */
.L_x_302:
        /* <DEDUP_REMOVED lines=20> */
.L_x_304:
[----:B------:R-:W-:Y:S05]  /*e790*/  BSYNC B0 ;  /* 0x0000000000007941 */ /* 0x000fea0003800000 */
.L_x_303:
        /* <DEDUP_REMOVED lines=33> */
.L_x_305:
[----:B------:R-:W-:Y:S01]  /*e9b0*/  BSSY B0, `(.L_x_306) ;  /* 0x0000014000007945 */ /* 0x000fe20003800000 */
[----:B------:R-:W-:Y:S05]  /*e9c0*/  @P0 BRA `(.L_x_307) ;  /* 0x0000012000000947 */ /* 0x000fea0003800000 */
[----:B------:R-:W-:Y:S01]  /*e9d0*/  MOV R16, UR5 ;  /* 0x0000000500107c02 */ /* 0x000fe20008000f00 */
[----:B------:R-:W-:Y:S01]  /*e9e0*/  IMAD R26, R32, c[0x0][0x1d8], RZ ;  /* 0x00007600201a7a24 */ /* 0x000fe200078e02ff */
[----:B------:R-:W-:-:S03]  /*e9f0*/  MOV R17, UR5 ;  /* 0x0000000500117c02 */ /* 0x000fc60008000f00 */
[----:B---3--:R-:W-:Y:S01]  /*ea00*/  FFMA.FTZ R16, R5, R16, UR6 ;  /* 0x0000000605107e23 */ /* 0x008fe20008010010 */
[----:B------:R-:W-:Y:S01]  /*ea10*/  MOV R5, R21 ;  /* 0x0000001500057202 */ /* 0x000fe20000000f00 */
[----:B------:R-:W-:Y:S01]  /*ea20*/  FFMA.FTZ R17, R4, R17, UR6 ;  /* 0x0000000604117e23 */ /* 0x000fe20008010011 */
[----:B------:R-:W-:Y:S01]  /*ea30*/  MOV R4, R18 ;  /* 0x0000001200047202 */ /* 0x000fe20000000f00 */
[----:B------:R-:W-:Y:S02]  /*ea40*/  FFMA.FTZ R3, R3, R22, -R16 ;  /* 0x0000001603037223 */ /* 0x000fe40000010810 */
        /* <DEDUP_REMOVED lines=10> */
.L_x_307:
[----:B------:R-:W-:Y:S05]  /*eaf0*/  BSYNC B0 ;  /* 0x0000000000007941 */ /* 0x000fea0003800000 */
.L_x_306:
        /* <DEDUP_REMOVED lines=33> */
.L_x_308:
        /* <DEDUP_REMOVED lines=20> */
.L_x_310:
[----:B------:R-:W-:Y:S05]  /*ee50*/  BSYNC B0 ;  /* 0x0000000000007941 */ /* 0x000fea0003800000 */
.L_x_309:
        /* <DEDUP_REMOVED lines=33> */
.L_x_311:
        /* <DEDUP_REMOVED lines=20> */
.L_x_313:
[----:B------:R-:W-:Y:S05]  /*f1b0*/  BSYNC B0 ;  /* 0x0000000000007941 */ /* 0x000fea0003800000 */
.L_x_312:
        /* <DEDUP_REMOVED lines=33> */
.L_x_314:
        /* <DEDUP_REMOVED lines=8> */
[----:B------:R-:W-:-:S02]  /*f450*/  FFMA.FTZ R7, R28, R7, UR6 ;  /* 0x000000061c077e23 */ /* 0x000fc40008010007 */
        /* <DEDUP_REMOVED lines=11> */
.L_x_316:
[----:B------:R-:W-:Y:S05]  /*f510*/  BSYNC B0 ;  /* 0x0000000000007941 */ /* 0x000fea0003800000 */
.L_x_315:
        /* <DEDUP_REMOVED lines=33> */
.L_x_317:
        /* <DEDUP_REMOVED lines=20> */
.L_x_319:
[----:B------:R-:W-:Y:S05]  /*f870*/  BSYNC B0 ;  /* 0x0000000000007941 */ /* 0x000fea0003800000 */
.L_x_318:
        /* <DEDUP_REMOVED lines=8> */
[----:B------:R-:W-:Y:S01]  /*f900*/  ISETP.GE.U32.AND P2, PT, R31, c[0x0][0x1e0], PT ;  /* 0x000078001f007a0c */ /* 0x000fe20003f46070 */
[----:B------:R-:W-:Y:S01]  /*f910*/  FMUL.FTZ R26, R10, UR25 ;  /* 0x000000190a1a7c20 */ /* 0x000fe20008410000 */
[----:B------:R-:W-:-:S02]  /*f920*/  ISETP.GE.AND.EX P0, PT, R28, c[0x0][0x1e4], PT, P0 ;  /* 0x000079001c007a0c */ /* 0x000fc40003f06300 */
[----:B------:R-:W-:Y:S02]  /*f930*/  ISETP.GT.U32.OR P3, PT, R0, 0x27f, P3 ;  /* 0x0000027f0000780c */ /* 0x000fe40001f64470 */
        /* <DEDUP_REMOVED lines=21> */
.L_x_320:
        /* <DEDUP_REMOVED lines=20> */
.L_x_322:
[----:B------:R-:W-:Y:S05]  /*fbd0*/  BSYNC B0 ;  /* 0x0000000000007941 */ /* 0x000fea0003800000 */
.L_x_321:
        /* <DEDUP_REMOVED lines=33> */
.L_x_323:
        /* <DEDUP_REMOVED lines=20> */
.L_x_325:
[----:B------:R-:W-:Y:S05]  /*ff30*/  BSYNC B0 ;  /* 0x0000000000007941 */ /* 0x000fea0003800000 */
.L_x_324:
[--C-:B0-----:R-:W-:Y:S02]  /*ff40*/  PRMT R3, RZ, 0x5410, R12.reuse ;  /* 0x00005410ff037816 */ /* 0x101fe4000000000c */
[----:B------:R-:W-:Y:S02]  /*ff50*/  PRMT R12, RZ, 0x7610, R12 ;  /* 0x00007610ff0c7816 */ /* 0x000fe4000000000c */
[----:B------:R-:W-:Y:S01]  /*ff60*/  IADD3 R28, R2, 0x1e0, RZ ;  /* 0x000001e0021c7810 */ /* 0x000fe20007ffe0ff */
[----:B------:R-:W-:Y:S01]  /*ff70*/  FADD.FTZ R4, R3, -UR24 ;  /* 0x8000001803047e21 */ /* 0x000fe20008010000 */
[----:B------:R-:W-:Y:S01]  /*ff80*/  ISETP.GT.U32.OR P2, PT, R0, 0x27f, P2 ;  /* 0x0000027f0000780c */ /* 0x000fe20001744470 */
[----:B------:R-:W-:Y:S01]  /*ff90*/  FADD.FTZ R12, R12, -UR24 ;  /* 0x800000180c0c7e21 */ /* 0x000fe20008010000 */
[----:B------:R-:W-:Y:S01]  /*ffa0*/  ISETP.GE.U32.AND P0, PT, R28, c[0x0][0x1e0], PT ;  /* 0x000078001c007a0c */ /* 0x000fe20003f06070 */
[----:B------:R-:W-:Y:S01]  /*ffb0*/  FMUL.FTZ R27, R4, UR25 ;  /* 0x00000019041b7c20 */ /* 0x000fe20008410000 */
[--C-:B------:R-:W-:Y:S01]  /*ffc0*/  PRMT R3, RZ, 0x5410, R57.reuse ;  /* 0x00005410ff037816 */ /* 0x100fe20000000039 */
        /* <DEDUP_REMOVED lines=21> */
.L_x_326:
        /* <DEDUP_REMOVED lines=20> */
.L_x_328:
[----:B------:R-:W-:Y:S05]  /*10260*/  BSYNC B0 ;  /* 0x0000000000007941 */ /* 0x000fea0003800000 */
.L_x_327:
[C---:B------:R-:W-:Y:S02]  /*10270*/  IADD3 R31, R2.reuse, 0x1d0, RZ ;  /* 0x000001d0021f7810 */ /* 0x040fe40007ffe0ff */
        /* <DEDUP_REMOVED lines=8> */
[----:B------:R-:W-:Y:S01]  /*10300*/  IADD3 R29, R2, 0x1e0, RZ ;  /* 0x000001e0021d7810 */ /* 0x000fe20007ffe0ff */
[----:B------:R-:W-:Y:S01]  /*10310*/  FMUL.FTZ R16, R13, UR25 ;  /* 0x000000190d107c20 */ /* 0x000fe20008410000 */
[----:B------:R-:W-:-:S02]  /*10320*/  ISETP.GE.U32.AND P2, PT, R26, c[0x0][0x1e0], PT ;  /* 0x000078001a007a0c */ /* 0x000fc40003f46070 */
[----:B------:R-:W-:Y:S02]  /*10330*/  SHF.R.S32.HI R29, RZ, 0x1f, R29 ;  /* 0x0000001fff1d7819 */ /* 0x000fe4000001141d */
[----:B------:R-:W-:Y:S02]  /*10340*/  SHF.R.S32.HI R27, RZ, 0x1f, R27 ;  /* 0x0000001fff1b7819 */ /* 0x000fe4000001141b */
[----:B------:R-:W-:Y:S02]  /*10350*/  ISETP.GE.AND.EX P3, PT, R31, c[0x0][0x1e4], PT, P3 ;  /* 0x000079001f007a0c */ /* 0x000fe40003f66330 */
[----:B------:R-:W-:Y:S02]  /*10360*/  PRMT R3, RZ, 0x5410, R56 ;  /* 0x00005410ff037816 */ /* 0x000fe40000000038 */
[----:B------:R-:W-:Y:S02]  /*10370*/  ISETP.GE.AND.EX P0, PT, R29, c[0x0][0x1e4], PT, P0 ;  /* 0x000079001d007a0c */ /* 0x000fe40003f06300 */
        /* <DEDUP_REMOVED lines=22> */
.L_x_329:
        /* <DEDUP_REMOVED lines=20> */
.L_x_331:
[----:B------:R-:W-:Y:S05]  /*10620*/  BSYNC B0 ;  /* 0x0000000000007941 */ /* 0x000fea0003800000 */
.L_x_330:
[--C-:B------:R-:W-:Y:S02]  /*10630*/  PRMT R4, RZ, 0x5410, R14.reuse ;  /* 0x00005410ff047816 */ /* 0x100fe4000000000e */
[----:B------:R-:W-:Y:S02]  /*10640*/  PRMT R14, RZ, 0x7610, R14 ;  /* 0x00007610ff0e7816 */ /* 0x000fe4000000000e */
[----:B------:R-:W-:Y:S01]  /*10650*/  ISETP.GT.U32.OR P0, PT, R0, 0x27f, P0 ;  /* 0x0000027f0000780c */ /* 0x000fe20000704470 */
[----:B------:R-:W-:Y:S01]  /*10660*/  FADD.FTZ R4, R4, -UR24 ;  /* 0x8000001804047e21 */ /* 0x000fe20008010000 */
[----:B------:R-:W-:Y:S01]  /*10670*/  ISETP.GT.U32.OR P2, PT, R0, 0x27f, P2 ;  /* 0x0000027f0000780c */ /* 0x000fe20001744470 */
[----:B------:R-:W-:Y:S01]  /*10680*/  FADD.FTZ R14, R14, -UR24 ;  /* 0x800000180e0e7e21 */ /* 0x000fe20008010000 */
[--C-:B0-----:R-:W-:Y:S01]  /*10690*/  PRMT R3, RZ, 0x5410, R55.reuse ;  /* 0x00005410ff037816 */ /* 0x101fe20000000037 */
        /* <DEDUP_REMOVED lines=23> */
.L_x_332:
        /* <DEDUP_REMOVED lines=20> */
.L_x_334:
[----:B------:R-:W-:Y:S05]  /*10950*/  BSYNC B0 ;  /* 0x0000000000007941 */ /* 0x000fea0003800000 */
.L_x_333:
        /* <DEDUP_REMOVED lines=26> */
.L_x_335:
        /* <DEDUP_REMOVED lines=9> */
[C---:B------:R-:W-:Y:S02]  /*10b90*/  IMAD R9, R26.reuse, c[0x0][0x1dc], R8 ;  /* 0x000077001a097a24 */ /* 0x040fe400078e0208 */
[----:B------:R-:W-:-:S04]  /*10ba0*/  IMAD.WIDE.U32 R4, R26, c[0x0][0x1d8], R4 ;  /* 0x000076001a047a25 */ /* 0x000fc800078e0004 */
[----:B------:R-:W-:Y:S01]  /*10bb0*/  FFMA.FTZ R3, R3, R22, -R6 ;  /* 0x0000001603037223 */ /* 0x000fe20000010806 */
[----:B------:R-:W-:Y:S01]  /*10bc0*/  IADD3 R9, R5, R9, RZ ;  /* 0x0000000905097210 */ /* 0x000fe20007ffe0ff */
[----:B------:R-:W-:Y:S01]  /*10bd0*/  FFMA.FTZ R7, R54, R23, -R7 ;  /* 0x0000001736077223 */ /* 0x000fe20000010807 */
[C---:B------:R-:W-:Y:S01]  /*10be0*/  LEA R6, P0, R4.reuse, c[0x0][0x160], 0x1 ;  /* 0x0000580004067a11 */ /* 0x040fe200078008ff */
[----:B------:R-:W-:Y:S02]  /*10bf0*/  FMUL.FTZ R3, R3, UR25 ;  /* 0x0000001903037c20 */ /* 0x000fe40008410000 */
[----:B------:R-:W-:Y:S01]  /*10c00*/  FMUL.FTZ R8, R7, UR25 ;  /* 0x0000001907087c20 */ /* 0x000fe20008410000 */
[----:B------:R-:W-:-:S04]  /*10c10*/  LEA.HI.X R7, R4, c[0x0][0x164], R9, 0x1, P0 ;  /* 0x0000590004077a11 */ /* 0x000fc800000f0c09 */
[----:B------:R-:W-:-:S05]  /*10c20*/  F2FP.BF16.PACK_AB R3, R8, R3 ;  /* 0x000000030803723e */ /* 0x000fca00000010ff */
[----:B------:R0:W-:Y:S02]  /*10c30*/  STG.E [R6.64], R3 ;  /* 0x0000000306007986 */ /* 0x0001e4000c101912 */
.L_x_337:
[----:B------:R-:W-:Y:S05]  /*10c40*/  BSYNC B0 ;  /* 0x0000000000007941 */ /* 0x000fea0003800000 */
.L_x_336:
[----:B------:R-:W-:Y:S02]  /*10c50*/  ULDC UR5, c[0x0][0x10] ;  /* 0x0000040000057ab9 */ /* 0x000fe40000000800 */
[----:B------:R-:W-:Y:S02]  /*10c60*/  UIADD3 UR9, UR9, UR5, URZ ;  /* 0x0000000509097290 */ /* 0x000fe4000fffe03f */
[----:B------:R-:W-:Y:S02]  /*10c70*/  UIADD3 UR4, UR4, 0x1, URZ ;  /* 0x0000000104047890 */ /* 0x000fe4000fffe03f */
[----:B------:R-:W-:-:S06]  /*10c80*/  UISETP.GE.AND UP0, UPT, UR9, UR8, UPT ;  /* 0x000000080900728c */ /* 0x000fcc000bf06270 */
[----:B------:R-:W-:-:S13]  /*10c90*/  PLOP3.LUT P0, PT, PT, PT, UP0, 0x80, 0x0 ;  /* 0x000000000000781c */ /* 0x000fda0003f0f008 */
[----:B------:R-:W-:Y:S01]  /*10ca0*/  @P0 CALL.REL.NOINC `(.L_x_191) ;  /* 0x0000001000000944 */ /* 0x000fe20003c00000 */
[----:B------:R-:W-:Y:S05]  /*10cb0*/  BRA `(.L_x_338) ;  /* 0xfffef7e000007947 */ /* 0x000fea000383ffff */
.L_x_191:
[----:B-1----:R-:W-:Y:S01]  /*10cc0*/  ISETP.NE.AND P1, PT, R0, RZ, PT ;  /* 0x000000ff0000720c */ /* 0x002fe20003f25270 */
[----:B------:R-:W-:Y:S01]  /*10cd0*/  HFMA2.MMA R25, -RZ, RZ, 0, 2.384185791015625e-07 ;  /* 0x00000004ff197435 */ /* 0x000fe200000001ff */
[----:B0-----:R-:W-:Y:S01]  /*10ce0*/  MOV R6, c[0x0][0xc] ;  /* 0x0000030000067a02 */ /* 0x001fe20000000f00 */
        /* <DEDUP_REMOVED lines=15> */
.L_x_340:
[----:B------:R-:W-:Y:S05]  /*10de0*/  BSYNC B0 ;  /* 0x0000000000007941 */ /* 0x000fea0003800000 */
.L_x_339:
        /* <DEDUP_REMOVED lines=11> */
.L_x_342:
[----:B------:R-:W2:Y:S01]  /*10ea0*/  LDG.E.STRONG.GPU R5, [R2.64] ;  /* 0x0000001202057981 */ /* 0x000ea2000c1ef900 */
[----:B------:R-:W-:Y:S01]  /*10eb0*/  YIELD ;  /* 0x0000000000007946 */ /* 0x000fe20003800000 */
[----:B--2---:R-:W-:Y:S01]  /*10ec0*/  ISETP.NE.AND P0, PT, R5, R4, PT ;  /* 0x000000040500720c */ /* 0x004fe20003f05270 */
[----:B------:R-:W-:-:S12]  /*10ed0*/  CCTL.IVALL ;  /* 0x00000000ff00798f */ /* 0x000fd80002000000 */
[----:B------:R-:W-:Y:S05]  /*10ee0*/  @P0 BRA `(.L_x_342) ;  /* 0xffffffb000000947 */ /* 0x000fea000383ffff */
.L_x_341:
        /* <DEDUP_REMOVED lines=25> */
.L_x_343:
        /* <DEDUP_REMOVED lines=10> */
[----:B------:R-:W4:Y:S04]  /*11120*/  LDG.E R16, [R12.64] ;  /* 0x000000120c107981 */ /* 0x000f28000c1e1900 */
[----:B------:R-:W4:Y:S01]  /*11130*/  LDG.E R17, [R10.64] ;  /* 0x000000120a117981 */ /* 0x000f22000c1e1900 */
        /* <DEDUP_REMOVED lines=8> */
[----:B----4-:R0:W-:Y:S08]  /*111c0*/  STG.E.64 [R4.64], R16 ;  /* 0x0000001004007986 */ /* 0x0101f0000c101b12 */
[----:B------:R-:W-:Y:S05]  /*111d0*/  @P0 BRA `(.L_x_343) ;  /* 0xfffffea000000947 */ /* 0x000fea000383ffff */
[----:B------:R-:W-:Y:S05]  /*111e0*/  EXIT ;  /* 0x000000000000794d */ /* 0x000fea0003800000 */
.L_x_344:
        /* <DEDUP_REMOVED lines=9> */
.L_x_5153:


//--------------------- .text._Z35group_norm_nhwc_bwd_one_pass_kernelI11Bf16IOBf16WLi64ELi80ELi640EEv26Group_norm_nhwc_bwd_params --------------------------
	.section	.text._Z35group_norm_nhwc_bwd_one_pass_kernelI11Bf16IOBf16WLi64ELi80ELi640EEv26Group_norm_nhwc_bwd_params,"ax",@progbits
	.sectioninfo	@"SHI_REGISTERS=48"
	.align	128
        .global         _Z35group_norm_nhwc_bwd_one_pass_kernelI11Bf16IOBf16WLi64ELi80ELi640EEv26Group_norm_nhwc_bwd_params
        .type           _Z35group_norm_nhwc_bwd_one_pass_kernelI11Bf16IOBf16WLi64ELi80ELi640EEv26Group_norm_nhwc_bwd_params,@function
        .size           _Z35group_norm_nhwc_bwd_one_pass_kernelI11Bf16IOBf16WLi64ELi80ELi640EEv26Group_norm_nhwc_bwd_params,(.L_x_5154 - _Z35group_norm_nhwc_bwd_one_pass_kernelI11Bf16IOBf16WLi64ELi80ELi640EEv26Group_norm_nhwc_bwd_params)
        .other          _Z35group_norm_nhwc_bwd_one_pass_kernelI11Bf16IOBf16WLi64ELi80ELi640EEv26Group_norm_nhwc_bwd_params,@"STO_CUDA_ENTRY STV_DEFAULT"
_Z35group_norm_nhwc_bwd_one_pass_kernelI11Bf16IOBf16WLi64ELi80ELi640EEv26Group_norm_nhwc_bwd_params:
.text._Z35group_norm_nhwc_bwd_one_pass_kernelI11Bf16IOBf16WLi64ELi80ELi640EEv26Group_norm_nhwc_bwd_params:
        /* <DEDUP_REMOVED lines=43> */
.L_x_380:
[----:B------:R-:W-:Y:S01]  /*02b0*/  IABS R7, c[0x0][0x1f0] ;  /* 0x00007c0000077a13 */ /* 0x000fe20000000000 */
[----:B------:R-:W-:Y:S01]  /*02c0*/  UMOV UR8, 0x8 ;  /* 0x0000000800087882 */ /* 0x000fe20000000000 */
[----:B------:R-:W-:Y:S01]  /*02d0*/  ISETP.LE.AND P3, PT, RZ, UR7, PT ;  /* 0x00000007ff007c0c */ /* 0x000fe2000bf63270 */
[----:B------:R-:W-:Y:S01]  /*02e0*/  ULDC.64 UR4, c[0x0][0x198] ;  /* 0x0000660000047ab9 */ /* 0x000fe20000000a00 */
[----:B0-----:R-:W0:Y:S01]  /*02f0*/  I2F.RP R4, R7 ;  /* 0x0000000700047306 */ /* 0x001e220000209400 */
[----:B------:R-:W-:-:S03]  /*0300*/  UIMAD.WIDE UR4, UR7, UR8, UR4 ;  /* 0x00000008070472a5 */ /* 0x000fc6000f8e0204 */
[----:B------:R-:W-:Y:S02]  /*0310*/  ULDC UR8, c[0x0][0x1f0] ;  /* 0x00007c0000087ab9 */ /* 0x000fe40000000800 */
[----:B------:R-:W-:-:S06]  /*0320*/  ULOP3.LUT UR8, UR7, UR8, URZ, 0x3c, !UPT ;  /* 0x0000000807087292 */ /* 0x000fcc000f8e3c3f */
[----:B------:R-:W-:Y:S01]  /*0330*/  ISETP.LE.AND P4, PT, RZ, UR8, PT ;  /* 0x00000008ff007c0c */ /* 0x000fe2000bf83270 */
[----:B0-----:R-:W0:Y:S02]  /*0340*/  MUFU.RCP R4, R4 ;  /* 0x0000000400047308 */ /* 0x001e240000001000 */
[----:B01----:R-:W-:-:S06]  /*0350*/  IADD3 R2, R4, 0xffffffe, RZ ;  /* 0x0ffffffe04027810 */ /* 0x003fcc0007ffe0ff */
[----:B------:R0:W1:Y:S02]  /*0360*/  F2I.FTZ.U32.TRUNC.NTZ R3, R2 ;  /* 0x0000000200037305 */ /* 0x000064000021f000 */
[----:B0-----:R-:W-:Y:S02]  /*0370*/  MOV R2, RZ ;  /* 0x000000ff00027202 */ /* 0x001fe40000000f00 */
[----:B-1----:R-:W-:-:S05]  /*0380*/  IADD3 R6, RZ, -R3, RZ ;  /* 0x80000003ff067210 */ /* 0x002fca0007ffe0ff */
[----:B------:R-:W-:Y:S01]  /*0390*/  IMAD R5, R6, R7, RZ ;  /* 0x0000000706057224 */ /* 0x000fe200078e02ff */
[----:B------:R-:W-:-:S03]  /*03a0*/  IABS R6, UR7 ;  /* 0x0000000700067c13 */ /* 0x000fc60008000000 */
[----:B------:R-:W-:Y:S01]  /*03b0*/  IMAD.HI.U32 R3, R3, R5, R2 ;  /* 0x0000000503037227 */ /* 0x000fe200078e0002 */
[----:B------:R-:W-:-:S05]  /*03c0*/  MOV R2, UR4 ;  /* 0x0000000400027c02 */ /* 0x000fca0008000f00 */
[----:B------:R-:W-:Y:S01]  /*03d0*/  IMAD.HI.U32 R5, R3, R6, RZ ;  /* 0x0000000603057227 */ /* 0x000fe200078e00ff */
[----:B------:R-:W-:-:S04]  /*03e0*/  MOV R3, UR5 ;  /* 0x0000000500037c02 */ /* 0x000fc80008000f00 */
[----:B------:R-:W-:Y:S02]  /*03f0*/  IADD3 R4, -R5, RZ, RZ ;  /* 0x000000ff05047210 */ /* 0x000fe40007ffe1ff */
[----:B------:R-:W2:Y:S03]  /*0400*/  LDG.E.64 R2, [R2.64] ;  /* 0x0000000e02027981 */ /* 0x000ea6000c1e1b00 */
[----:B------:R-:W-:-:S05]  /*0410*/  IMAD R4, R7, R4, R6 ;  /* 0x0000000407047224 */ /* 0x000fca00078e0206 */
[----:B------:R-:W-:-:S13]  /*0420*/  ISETP.GT.U32.AND P2, PT, R7, R4, PT ;  /* 0x000000040700720c */ /* 0x000fda0003f44070 */
[----:B------:R-:W-:-:S04]  /*0430*/  @!P2 IADD3 R4, R4, -R7, RZ ;  /* 0x800000070404a210 */ /* 0x000fc80007ffe0ff */
[CC--:B------:R-:W-:Y:S02]  /*0440*/  ISETP.GE.U32.AND P0, PT, R4.reuse, R7.reuse, PT ;  /* 0x000000070400720c */ /* 0x0c0fe40003f06070 */
[----:B------:R-:W-:Y:S02]  /*0450*/  @!P2 IADD3 R5, R5, 0x1, RZ ;  /* 0x000000010505a810 */ /* 0x000fe40007ffe0ff */
[----:B------:R-:W-:Y:S02]  /*0460*/  ISETP.GT.U32.AND P2, PT, R7, R4, PT ;  /* 0x000000040700720c */ /* 0x000fe40003f44070 */
[----:B------:R-:W-:-:S04]  /*0470*/  IADD3 R7, R4, -R7, RZ ;  /* 0x8000000704077210 */ /* 0x000fc80007ffe0ff */
[----:B------:R-:W-:-:S03]  /*0480*/  SEL R4, R7, R4, !P2 ;  /* 0x0000000407047207 */ /* 0x000fc60005000000 */
[----:B------:R-:W-:Y:S02]  /*0490*/  @P0 IADD3 R5, R5, 0x1, RZ ;  /* 0x0000000105050810 */ /* 0x000fe40007ffe0ff */
[----:B------:R-:W-:Y:S02]  /*04a0*/  ISETP.NE.AND P0, PT, RZ, c[0x0][0x1f0], PT ;  /* 0x00007c00ff007a0c */ /* 0x000fe40003f05270 */
[----:B------:R-:W-:Y:S02]  /*04b0*/  MOV R6, R5 ;  /* 0x0000000500067202 */ /* 0x000fe40000000f00 */
[----:B------:R-:W-:Y:S02]  /*04c0*/  LOP3.LUT R5, RZ, c[0x0][0x1f0], RZ, 0x33, !PT ;  /* 0x00007c00ff057a12 */ /* 0x000fe400078e33ff */
[----:B------:R-:W-:Y:S02]  /*04d0*/  @!P3 IADD3 R4, -R4, RZ, RZ ;  /* 0x000000ff0404b210 */ /* 0x000fe40007ffe1ff */
[----:B------:R-:W-:-:S02]  /*04e0*/  @!P4 IADD3 R6, -R6, RZ, RZ ;  /* 0x000000ff0606c210 */ /* 0x000fc40007ffe1ff */
[C---:B------:R-:W-:Y:S02]  /*04f0*/  SEL R34, R5.reuse, R4, !P0 ;  /* 0x0000000405227207 */ /* 0x040fe40004000000 */
[----:B------:R-:W-:-:S03]  /*0500*/  SEL R5, R5, R6, !P0 ;  /* 0x0000000605057207 */ /* 0x000fc60004000000 */
[----:B------:R-:W-:Y:S01]  /*0510*/  IMAD R14, R34, 0x50, RZ ;  /* 0x00000050220e7824 */ /* 0x000fe200078e02ff */
[----:B------:R-:W-:Y:S02]  /*0520*/  ISETP.GE.U32.AND P0, PT, R40, c[0x0][0x1e0], PT ;  /* 0x0000780028007a0c */ /* 0x000fe40003f06070 */
[----:B------:R-:W-:Y:S02]  /*0530*/  SHF.R.S32.HI R43, RZ, 0x1f, R40 ;  /* 0x0000001fff2b7819 */ /* 0x000fe40000011428 */
[----:B------:R-:W-:Y:S02]  /*0540*/  SHF.R.S32.HI R7, RZ, 0x1f, R36 ;  /* 0x0000001fff077819 */ /* 0x000fe40000011424 */
[----:B------:R-:W-:Y:S02]  /*0550*/  IADD3 R6, P4, R36, R14, RZ ;  /* 0x0000000e24067210 */ /* 0x000fe40007f9e0ff */
[----:B------:R-:W-:Y:S02]  /*0560*/  SHF.R.S32.HI R4, RZ, 0x1f, R5 ;  /* 0x0000001fff047819 */ /* 0x000fe40000011405 */
[----:B------:R-:W-:-:S02]  /*0570*/  ISETP.GE.AND.EX P0, PT, R43, c[0x0][0x1e4], PT, P0 ;  /* 0x000079002b007a0c */ /* 0x000fc40003f06300 */
[----:B------:R-:W-:Y:S02]  /*0580*/  ISETP.GE.U32.AND P2, PT, R39, c[0x0][0x1e0], PT ;  /* 0x0000780027007a0c */ /* 0x000fe40003f46070 */
[----:B------:R-:W-:Y:S01]  /*0590*/  SHF.R.S32.HI R42, RZ, 0x1f, R39 ;  /* 0x0000001fff2a7819 */ /* 0x000fe20000011427 */
[----:B------:R-:W-:Y:S01]  /*05a0*/  IMAD R4, R4, c[0x0][0x1e8], RZ ;  /* 0x00007a0004047a24 */ /* 0x000fe200078e02ff */
[----:B------:R-:W-:Y:S02]  /*05b0*/  LEA.HI.X.SX32 R7, R14, R7, 0x1, P4 ;  /* 0x000000070e077211 */ /* 0x000fe400020f0eff */
[----:B------:R-:W-:Y:S02]  /*05c0*/  ISETP.GT.U32.OR P0, PT, R0, 0x27f, P0 ;  /* 0x0000027f0000780c */ /* 0x000fe40000704470 */
[----:B------:R-:W-:Y:S01]  /*05d0*/  ISETP.GE.AND.EX P2, PT, R42, c[0x0][0x1e4], PT, P2 ;  /* 0x000079002a007a0c */ /* 0x000fe20003f46320 */
[C---:B------:R-:W-:Y:S01]  /*05e0*/  IMAD R9, R5.reuse, c[0x0][0x1ec], R4 ;  /* 0x00007b0005097a24 */ /* 0x040fe200078e0204 */
[----:B------:R-:W-:Y:S01]  /*05f0*/  ISETP.GE.U32.AND P3, PT, R38, c[0x0][0x1e0], PT ;  /* 0x0000780026007a0c */ /* 0x000fe20003f66070 */
[----:B------:R-:W-:Y:S01]  /*0600*/  IMAD.WIDE.U32 R6, R5, c[0x0][0x1e8], R6 ;  /* 0x00007a0005067a25 */ /* 0x000fe200078e0006 */
[----:B------:R-:W-:-:S02]  /*0610*/  SHF.R.S32.HI R41, RZ, 0x1f, R38 ;  /* 0x0000001fff297819 */ /* 0x000fc40000011426 */
[----:B------:R-:W-:Y:S01]  /*0620*/  ISETP.GT.U32.OR P2, PT, R0, 0x27f, P2 ;  /* 0x0000027f0000780c */ /* 0x000fe20001744470 */
[----:B------:R-:W-:Y:S01]  /*0630*/  @P1 IMAD R5, R45, c[0x0][0x1d8], RZ ;  /* 0x000076002d051a24 */ /* 0x000fe200078e02ff */
[----:B------:R-:W-:Y:S02]  /*0640*/  ISETP.GE.AND.EX P3, PT, R41, c[0x0][0x1e4], PT, P3 ;  /* 0x0000790029007a0c */ /* 0x000fe40003f66330 */
[----:B------:R-:W-:Y:S01]  /*0650*/  IADD3 R9, R7, R9, RZ ;  /* 0x0000000907097210 */ /* 0x000fe20007ffe0ff */
[----:B------:R-:W-:Y:S01]  /*0660*/  @P1 IMAD R13, R24, c[0x0][0x1dc], R5 ;  /* 0x00007700180d1a24 */ /* 0x000fe200078e0205 */
[----:B------:R-:W-:Y:S01]  /*0670*/  ISETP.GT.U32.OR P3, PT, R0, 0x27f, P3 ;  /* 0x0000027f0000780c */ /* 0x000fe20001f64470 */
[----:B------:R-:W-:Y:S01]  /*0680*/  @!P0 IMAD R11, R43, c[0x0][0x1d8], RZ ;  /* 0x000076002b0b8a24 */ /* 0x000fe200078e02ff */
[-C--:B------:R-:W-:Y:S02]  /*0690*/  @P1 MOV R8, R6.reuse ;  /* 0x0000000600081202 */ /* 0x080fe40000000f00 */
[----:B------:R-:W-:-:S02]  /*06a0*/  @!P0 MOV R4, R6 ;  /* 0x0000000600048202 */ /* 0x000fc40000000f00 */
[-C--:B------:R-:W-:Y:S01]  /*06b0*/  @!P0 MOV R5, R9.reuse ;  /* 0x0000000900058202 */ /* 0x080fe20000000f00 */
[----:B------:R-:W-:Y:S01]  /*06c0*/  @!P0 IMAD R19, R40, c[0x0][0x1dc], R11 ;  /* 0x0000770028138a24 */ /* 0x000fe200078e020b */
[----:B------:R-:W-:Y:S01]  /*06d0*/  @!P2 MOV R16, R6 ;  /* 0x000000060010a202 */ /* 0x000fe20000000f00 */
[----:B------:R-:W-:Y:S01]  /*06e0*/  @P1 IMAD.WIDE.U32 R10, R24, c[0x0][0x1d8], R8 ;  /* 0x00007600180a1a25 */ /* 0x000fe200078e0008 */
[----:B------:R-:W-:-:S03]  /*06f0*/  @!P2 MOV R17, R9 ;  /* 0x000000090011a202 */ /* 0x000fc60000000f00 */
[----:B------:R-:W-:-:S04]  /*0700*/  @!P0 IMAD.WIDE.U32 R4, R40, c[0x0][0x1d8], R4 ;  /* 0x0000760028048a25 */ /* 0x000fc800078e0004 */
[----:B------:R-:W-:Y:S01]  /*0710*/  @!P2 IMAD R12, R42, c[0x0][0x1d8], RZ ;  /* 0x000076002a0caa24 */ /* 0x000fe200078e02ff */
[----:B------:R-:W-:Y:S01]  /*0720*/  @P1 IADD3 R11, R11, R13, RZ ;  /* 0x0000000d0b0b1210 */ /* 0x000fe20007ffe0ff */
[----:B------:R-:W-:Y:S01]  /*0730*/  @!P2 IMAD.WIDE.U32 R16, R39, c[0x0][0x1d8], R16 ;  /* 0x000076002710aa25 */ /* 0x000fe200078e0010 */
[----:B------:R-:W-:Y:S02]  /*0740*/  @!P0 IADD3 R19, R5, R19, RZ ;  /* 0x0000001305138210 */ /* 0x000fe40007ffe0ff */
[----:B------:R-:W-:Y:S01]  /*0750*/  @P1 SHF.L.U32 R5, R10, 0x1, RZ ;  /* 0x000000010a051819 */ /* 0x000fe200000006ff */
[----:B------:R-:W-:Y:S01]  /*0760*/  @!P2 IMAD R15, R39, c[0x0][0x1dc], R12 ;  /* 0x00007700270faa24 */ /* 0x000fe200078e020c */
[----:B------:R-:W-:Y:S01]  /*0770*/  @!P3 MOV R12, R6 ;  /* 0x00000006000cb202 */ /* 0x000fe20000000f00 */
[----:B------:R-:W-:Y:S01]  /*0780*/  @!P3 IMAD R21, R41, c[0x0][0x1d8], RZ ;  /* 0x000076002915ba24 */ /* 0x000fe200078e02ff */
[----:B------:R-:W-:Y:S02]  /*0790*/  @!P3 MOV R13, R9 ;  /* 0x00000009000db202 */ /* 0x000fe40000000f00 */
[----:B------:R-:W-:-:S02]  /*07a0*/  @!P0 SHF.L.U32 R20, R4, 0x1, RZ ;  /* 0x0000000104148819 */ /* 0x000fc400000006ff */
[----:B------:R-:W-:Y:S01]  /*07b0*/  @!P0 SHF.L.U64.HI R19, R4, 0x1, R19 ;  /* 0x0000000104138819 */ /* 0x000fe20000010213 */
[----:B------:R-:W-:Y:S01]  /*07c0*/  @!P3 IMAD R21, R38, c[0x0][0x1dc], R21 ;  /* 0x000077002615ba24 */ /* 0x000fe200078e0215 */
[----:B------:R-:W-:Y:S01]  /*07d0*/  @P1 SHF.L.U64.HI R11, R10, 0x1, R11 ;  /* 0x000000010a0b1819 */ /* 0x000fe2000001020b */
[----:B------:R-:W-:Y:S01]  /*07e0*/  @!P3 IMAD.WIDE.U32 R12, R38, c[0x0][0x1d8], R12 ;  /* 0x00007600260cba25 */ /* 0x000fe200078e000c */
[----:B------:R-:W-:Y:S02]  /*07f0*/  @P1 IADD3 R4, P4, R5, c[0x0][0x180], RZ ;  /* 0x0000600005041a10 */ /* 0x000fe40007f9e0ff */
[----:B------:R-:W-:Y:S02]  /*0800*/  @!P2 IADD3 R15, R17, R15, RZ ;  /* 0x0000000f110fa210 */ /* 0x000fe40007ffe0ff */
[----:B------:R-:W-:Y:S02]  /*0810*/  @P1 IADD3 R10, P5, R5, c[0x0][0x178], RZ ;  /* 0x00005e00050a1a10 */ /* 0x000fe40007fbe0ff */
[----:B------:R-:W-:-:S02]  /*0820*/  @!P2 SHF.L.U32 R18, R16, 0x1, RZ ;  /* 0x000000011012a819 */ /* 0x000fc400000006ff */
[C---:B------:R-:W-:Y:S02]  /*0830*/  @P1 IADD3.X R5, R11.reuse, c[0x0][0x184], RZ, P4, !PT ;  /* 0x000061000b051a10 */ /* 0x040fe400027fe4ff */
[----:B------:R-:W-:Y:S02]  /*0840*/  MOV R33, RZ ;  /* 0x000000ff00217202 */ /* 0x000fe40000000f00 */
[----:B------:R-:W-:Y:S02]  /*0850*/  @!P2 SHF.L.U64.HI R16, R16, 0x1, R15 ;  /* 0x000000011010a819 */ /* 0x000fe4000001020f */
[----:B------:R-:W-:Y:S02]  /*0860*/  @P1 IADD3.X R11, R11, c[0x0][0x17c], RZ, P5, !PT ;  /* 0x00005f000b0b1a10 */ /* 0x000fe40002ffe4ff */
[----:B------:R-:W-:Y:S01]  /*0870*/  @!P3 IADD3 R15, R13, R21, RZ ;  /* 0x000000150d0fb210 */ /* 0x000fe20007ffe0ff */
[----:B------:R-:W-:Y:S01]  /*0880*/  CS2R R26, SRZ ;  /* 0x00000000001a7805 */ /* 0x000fe2000001ff00 */
[C---:B------:R-:W-:Y:S01]  /*0890*/  @!P3 SHF.L.U32 R17, R12.reuse, 0x1, RZ ;  /* 0x000000010c11b819 */ /* 0x040fe200000006ff */
[----:B------:R0:W5:Y:S01]  /*08a0*/  @P1 LDG.E R33, [R10.64] ;  /* 0x0000000e0a211981 */ /* 0x000162000c1e1900 */
[----:B------:R-:W-:-:S02]  /*08b0*/  @!P3 SHF.L.U64.HI R15, R12, 0x1, R15 ;  /* 0x000000010c0fb819 */ /* 0x000fc4000001020f */
[----:B------:R-:W-:Y:S01]  /*08c0*/  @!P2 IADD3 R12, P6, R18, c[0x0][0x180], RZ ;  /* 0x00006000120caa10 */ /* 0x000fe20007fde0ff */
[----:B------:R-:W-:Y:S01]  /*08d0*/  CS2R R30, SRZ ;  /* 0x00000000001e7805 */ /* 0x000fe2000001ff00 */
[----:B------:R-:W-:Y:S01]  /*08e0*/  MOV R25, RZ ;  /* 0x000000ff00197202 */ /* 0x000fe20000000f00 */
[----:B------:R1:W5:Y:S01]  /*08f0*/  @P1 LDG.E R27, [R4.64] ;  /* 0x0000000e041b1981 */ /* 0x000362000c1e1900 */
[----:B0-----:R-:W-:Y:S02]  /*0900*/  @!P0 IADD3 R10, P5, R20, c[0x0][0x178], RZ ;  /* 0x00005e00140a8a10 */ /* 0x001fe40007fbe0ff */
[----:B------:R-:W-:Y:S02]  /*0910*/  @!P2 IADD3.X R13, R16, c[0x0][0x184], RZ, P6, !PT ;  /* 0x00006100100daa10 */ /* 0x000fe400037fe4ff */
[C---:B------:R-:W-:Y:S02]  /*0920*/  @!P0 IADD3.X R11, R19.reuse, c[0x0][0x17c], RZ, P5, !PT ;  /* 0x00005f00130b8a10 */ /* 0x040fe40002ffe4ff */
[----:B-1----:R-:W-:Y:S01]  /*0930*/  @!P0 IADD3 R4, P4, R20, c[0x0][0x180], RZ ;  /* 0x0000600014048a10 */ /* 0x002fe20007f9e0ff */
[----:B------:R0:W5:Y:S03]  /*0940*/  @!P2 LDG.E R25, [R12.64] ;  /* 0x0000000e0c19a981 */ /* 0x000166000c1e1900 */
[----:B------:R-:W-:Y:S01]  /*0950*/  @!P0 IADD3.X R5, R19, c[0x0][0x184], RZ, P4, !PT ;  /* 0x0000610013058a10 */ /* 0x000fe200027fe4ff */
[----:B------:R1:W5:Y:S01]  /*0960*/  @!P0 LDG.E R31, [R10.64] ;  /* 0x0000000e0a1f8981 */ /* 0x000362000c1e1900 */
[----:B------:R-:W-:Y:S01]  /*0970*/  CS2R R28, SRZ ;  /* 0x00000000001c7805 */ /* 0x000fe2000001ff00 */
[----:B0-----:R-:W-:-:S05]  /*0980*/  @!P3 IADD3 R12, P5, R17, c[0x0][0x178], RZ ;  /* 0x00005e00110cba10 */ /* 0x001fca0007fbe0ff */
[----:B------:R0:W5:Y:S01]  /*0990*/  @!P0 LDG.E R28, [R4.64] ;  /* 0x0000000e041c8981 */ /* 0x000162000c1e1900 */
[----:B-1----:R-:W-:Y:S02]  /*09a0*/  @!P3 IADD3 R10, P4, R17, c[0x0][0x180], RZ ;  /* 0x00006000110aba10 */ /* 0x002fe40007f9e0ff */
        /* <DEDUP_REMOVED lines=24> */
[----:B------:R-:W-:Y:S01]  /*0b30*/  HFMA2.MMA R12, -RZ, RZ, 0, 1.1920928955078125e-07 ;  /* 0x00000002ff0c7435 */ /* 0x000fe200000001ff */
[----:B------:R-:W-:-:S04]  /*0b40*/  IADD3 R13, R36, R14, RZ ;  /* 0x0000000e240d7210 */ /* 0x000fc80007ffe0ff */
[----:B------:R-:W-:-:S07]  /*0b50*/  SHF.R.S32.HI R2, RZ, 0x1f, R13 ;  /* 0x0000001fff027819 */ /* 0x000fce000001140d */
[----:B------:R-:W-:-:S04]  /*0b60*/  @P0 LEA R10, P2, R13, c[0x0][0x190], 0x1 ;  /* 0x000064000d0a0a11 */ /* 0x000fc800078408ff */
[C---:B------:R-:W-:Y:S01]  /*0b70*/  @P0 LEA.HI.X R11, R13.reuse, c[0x0][0x194], R2, 0x1, P2 ;  /* 0x000065000d0b0a11 */ /* 0x040fe200010f0c02 */
[----:B------:R-:W-:-:S04]  /*0b80*/  IMAD.WIDE R12, R13, R12, c[0x0][0x188] ;  /* 0x000062000d0c7625 */ /* 0x000fc800078e020c */
[----:B------:R-:W2:Y:S04]  /*0b90*/  @P0 LDG.E.U16 R15, [R10.64] ;  /* 0x0000000e0a0f0981 */ /* 0x000ea8000c1e1500 */
[----:B------:R-:W3:Y:S04]  /*0ba0*/  @P0 LDG.E.U16 R14, [R10.64+0x2] ;  /* 0x0000020e0a0e0981 */ /* 0x000ee8000c1e1500 */
[----:B------:R-:W4:Y:S04]  /*0bb0*/  LDG.E.U16 R2, [R12.64] ;  /* 0x0000000e0c027981 */ /* 0x000f28000c1e1500 */
[----:B------:R-:W4:Y:S01]  /*0bc0*/  LDG.E.U16 R5, [R12.64+0x2] ;  /* 0x0000020e0c057981 */ /* 0x000f22000c1e1500 */
[----:B--2---:R-:W-:-:S02]  /*0bd0*/  @P0 PRMT R3, RZ, 0x5410, R15 ;  /* 0x00005410ff030816 */ /* 0x004fc4000000000f */
[----:B---3--:R-:W-:Y:S02]  /*0be0*/  @P0 PRMT R4, RZ, 0x5410, R14 ;  /* 0x00005410ff040816 */ /* 0x008fe4000000000e */
[----:B----4-:R-:W-:Y:S02]  /*0bf0*/  PRMT R2, RZ, 0x5410, R2 ;  /* 0x00005410ff027816 */ /* 0x010fe40000000002 */
[----:B------:R-:W-:Y:S02]  /*0c00*/  PRMT R5, RZ, 0x5410, R5 ;  /* 0x00005410ff057816 */ /* 0x000fe40000000005 */
.L_x_347:
[----:B-1----:R-:W-:Y:S05]  /*0c10*/  BSYNC B0 ;  /* 0x0000000000007941 */ /* 0x002fea0003800000 */
.L_x_346:
[----:B------:R-:W-:Y:S02]  /*0c20*/  ISETP.NE.AND P3, PT, RZ, UR13, PT ;  /* 0x0000000dff007c0c */ /* 0x000fe4000bf65270 */
[--C-:B-----5:R-:W-:Y:S02]  /*0c30*/  PRMT R10, RZ, 0x5410, R27.reuse ;  /* 0x00005410ff0a7816 */ /* 0x120fe4000000001b */
        /* <DEDUP_REMOVED lines=25> */
[----:B------:R-:W-:-:S04]  /*0dd0*/  FMUL.FTZ R11, R11, R18 ;  /* 0x000000120b0b7220 */ /* 0x000fc80000410000 */
.L_x_348:
[----:B------:R-:W-:Y:S01]  /*0de0*/  FMUL.FTZ R15, R11, R2 ;  /* 0x000000020b0f7220 */ /* 0x000fe20000410000 */
[--C-:B------:R-:W-:Y:S01]  /*0df0*/  PRMT R18, RZ, 0x7610, R28.reuse ;  /* 0x00007610ff127816 */ /* 0x100fe2000000001c */
[----:B------:R-:W-:Y:S01]  /*0e00*/  FMUL.FTZ R14, R13, R5 ;  /* 0x000000050d0e7220 */ /* 0x000fe20000410000 */
[----:B------:R-:W-:Y:S01]  /*0e10*/  PRMT R16, RZ, 0x5410, R28 ;  /* 0x00005410ff107816 */ /* 0x000fe2000000001c */
[----:B------:R-:W-:Y:S01]  /*0e20*/  FFMA.FTZ R17, R10, R15, RZ ;  /* 0x0000000f0a117223 */ /* 0x000fe200000100ff */
[----:B------:R-:W-:Y:S01]  /*0e30*/  PRMT R19, RZ, 0x5410, R31 ;  /* 0x00005410ff137816 */ /* 0x000fe2000000001f */
[----:B------:R-:W-:Y:S02]  /*0e40*/  FADD.FTZ R15, RZ, R15 ;  /* 0x0000000fff0f7221 */ /* 0x000fe40000010000 */
[----:B------:R-:W-:Y:S02]  /*0e50*/  FADD.FTZ R18, R18, -UR16 ;  /* 0x8000001012127e21 */ /* 0x000fe40008010000 */
[----:B------:R-:W-:-:S02]  /*0e60*/  FADD.FTZ R20, R16, -UR16 ;  /* 0x8000001010147e21 */ /* 0x000fc40008010000 */
[----:B------:R-:W-:Y:S02]  /*0e70*/  FFMA.FTZ R16, R12, R14, R17 ;  /* 0x0000000e0c107223 */ /* 0x000fe40000010011 */
[----:B------:R-:W-:Y:S02]  /*0e80*/  FADD.FTZ R14, R14, R15 ;  /* 0x0000000f0e0e7221 */ /* 0x000fe40000010000 */
[----:B------:R-:W-:Y:S01]  /*0e90*/  FMUL.FTZ R15, R18, UR8 ;  /* 0x00000008120f7c20 */ /* 0x000fe20008410000 */
[----:B------:R-:W-:Y:S01]  /*0ea0*/  PRMT R18, RZ, 0x7610, R31 ;  /* 0x00007610ff127816 */ /* 0x000fe2000000001f */
[----:B------:R-:W-:Y:S02]  /*0eb0*/  FMUL.FTZ R17, R20, UR8 ;  /* 0x0000000814117c20 */ /* 0x000fe40008410000 */
        /* <DEDUP_REMOVED lines=20> */
.L_x_349:
[----:B------:R-:W-:Y:S02]  /*1000*/  FADD.FTZ R20, RZ, R11 ;  /* 0x0000000bff147221 */ /* 0x000fe40000010000 */
[----:B------:R-:W-:Y:S02]  /*1010*/  FMUL.FTZ R21, R19, R2 ;  /* 0x0000000213157220 */ /* 0x000fe40000410000 */
[----:B------:R-:W-:Y:S02]  /*1020*/  FADD.FTZ R11, R20, R19 ;  /* 0x00000013140b7221 */ /* 0x000fe40000010000 */
[----:B------:R-:W-:Y:S02]  /*1030*/  FFMA.FTZ R16, R17, R21, R16 ;  /* 0x0000001511107223 */ /* 0x000fe40000010010 */
[----:B------:R-:W-:Y:S02]  /*1040*/  FFMA.FTZ R12, R12, R13, RZ ;  /* 0x0000000d0c0c7223 */ /* 0x000fe400000100ff */
[----:B------:R-:W-:-:S02]  /*1050*/  FMUL.FTZ R20, R18, R5 ;  /* 0x0000000512147220 */ /* 0x000fc40000410000 */
[----:B------:R-:W-:Y:S01]  /*1060*/  FADD.FTZ R21, R14, R21 ;  /* 0x000000150e157221 */ /* 0x000fe20000010000 */
[--C-:B------:R-:W-:Y:S01]  /*1070*/  PRMT R14, RZ, 0x5410, R25.reuse ;  /* 0x00005410ff0e7816 */ /* 0x100fe20000000019 */
[C---:B------:R-:W-:Y:S02]  /*1080*/  FFMA.FTZ R12, R15.reuse, R18, R12 ;  /* 0x000000120f0c7223 */ /* 0x040fe4000001000c */
[----:B------:R-:W-:Y:S01]  /*1090*/  FFMA.FTZ R16, R15, R20, R16 ;  /* 0x000000140f107223 */ /* 0x000fe20000010010 */
[----:B------:R-:W-:Y:S01]  /*10a0*/  PRMT R15, RZ, 0x7610, R25 ;  /* 0x00007610ff0f7816 */ /* 0x000fe20000000019 */
[----:B------:R-:W-:Y:S02]  /*10b0*/  FADD.FTZ R13, RZ, R13 ;  /* 0x0000000dff0d7221 */ /* 0x000fe40000010000 */
[----:B------:R-:W-:Y:S02]  /*10c0*/  FFMA.FTZ R10, R17, R19, R10 ;  /* 0x00000013110a7223 */ /* 0x000fe4000001000a */
[----:B------:R-:W-:-:S02]  /*10d0*/  FADD.FTZ R13, R13, R18 ;  /* 0x000000120d0d7221 */ /* 0x000fc40000010000 */
[----:B------:R-:W-:Y:S02]  /*10e0*/  FADD.FTZ R17, R14, -UR16 ;  /* 0x800000100e117e21 */ /* 0x000fe40008010000 */
[----:B------:R-:W-:Y:S02]  /*10f0*/  FADD.FTZ R18, R15, -UR16 ;  /* 0x800000100f127e21 */ /* 0x000fe40008010000 */
[----:B------:R-:W-:Y:S02]  /*1100*/  FMUL.FTZ R15, R17, UR8 ;  /* 0x00000008110f7c20 */ /* 0x000fe40008410000 */
[----:B------:R-:W-:Y:S01]  /*1110*/  FADD.FTZ R14, R20, R21 ;  /* 0x00000015140e7221 */ /* 0x000fe20000010000 */
[--C-:B------:R-:W-:Y:S01]  /*1120*/  PRMT R20, RZ, 0x5410, R30.reuse ;  /* 0x00005410ff147816 */ /* 0x100fe2000000001e */
        /* <DEDUP_REMOVED lines=21> */
.L_x_350:
[----:B------:R-:W-:Y:S02]  /*1280*/  FMUL.FTZ R19, R20, R2 ;  /* 0x0000000214137220 */ /* 0x000fe40000410000 */
[----:B------:R-:W-:Y:S02]  /*1290*/  FADD.FTZ R11, R11, R20 ;  /* 0x000000140b0b7221 */ /* 0x000fe40000010000 */
[C---:B------:R-:W-:Y:S02]  /*12a0*/  FFMA.FTZ R10, R15.reuse, R20, R10 ;  /* 0x000000140f0a7223 */ /* 0x040fe4000001000a */
[----:B------:R-:W-:Y:S02]  /*12b0*/  FFMA.FTZ R20, R15, R19, R16 ;  /* 0x000000130f147223 */ /* 0x000fe40000010010 */
[----:B------:R-:W-:Y:S02]  /*12c0*/  FMUL.FTZ R16, R18, R5 ;  /* 0x0000000512107220 */ /* 0x000fe40000410000 */
[----:B------:R-:W-:-:S02]  /*12d0*/  FADD.FTZ R15, R13, R18 ;  /* 0x000000120d0f7221 */ /* 0x000fc40000010000 */
[C---:B------:R-:W-:Y:S02]  /*12e0*/  FFMA.FTZ R13, R17.reuse, R18, R12 ;  /* 0x00000012110d7223 */ /* 0x040fe4000001000c */
[----:B------:R-:W-:Y:S01]  /*12f0*/  FADD.FTZ R19, R14, R19 ;  /* 0x000000130e137221 */ /* 0x000fe20000010000 */
[----:B------:R-:W-:Y:S01]  /*1300*/  PRMT R14, RZ, 0x5410, R26 ;  /* 0x00005410ff0e7816 */ /* 0x000fe2000000001a */
[----:B------:R-:W-:Y:S01]  /*1310*/  FFMA.FTZ R12, R17, R16, R20 ;  /* 0x00000010110c7223 */ /* 0x000fe20000010014 */
[----:B------:R-:W-:Y:S01]  /*1320*/  PRMT R17, RZ, 0x7610, R26 ;  /* 0x00007610ff117816 */ /* 0x000fe2000000001a */
[----:B------:R-:W-:Y:S01]  /*1330*/  FADD.FTZ R18, R16, R19 ;  /* 0x0000001310127221 */ /* 0x000fe20000010000 */
[--C-:B------:R-:W-:Y:S01]  /*1340*/  PRMT R16, RZ, 0x7610, R29.reuse ;  /* 0x00007610ff107816 */ /* 0x100fe2000000001d */
[----:B------:R-:W-:Y:S02]  /*1350*/  FADD.FTZ R14, R14, -UR16 ;  /* 0x800000100e0e7e21 */ /* 0x000fe40008010000 */
[----:B------:R-:W-:Y:S01]  /*1360*/  FADD.FTZ R20, R17, -UR16 ;  /* 0x8000001011147e21 */ /* 0x000fe20008010000 */
        /* <DEDUP_REMOVED lines=22> */
.L_x_351:
[----:B------:R-:W-:Y:S01]  /*14d0*/  FMUL.FTZ R21, R17, R2 ;  /* 0x0000000211157220 */ /* 0x000fe20000410000 */
[----:B------:R-:W0:Y:S01]  /*14e0*/  S2R R22, SR_LANEID ;  /* 0x0000000000167919 */ /* 0x000e220000000000 */
[----:B------:R-:W-:Y:S01]  /*14f0*/  FFMA.FTZ R13, R14, R16, R13 ;  /* 0x000000100e0d7223 */ /* 0x000fe2000001000d */
[----:B------:R-:W-:Y:S01]  /*1500*/  BSSY B0, `(.L_x_352) ;  /* 0x000005d000007945 */ /* 0x000fe20003800000 */
[C---:B------:R-:W-:Y:S01]  /*1510*/  FFMA.FTZ R23, R19.reuse, R21, R12 ;  /* 0x0000001513177223 */ /* 0x040fe2000001000c */
[----:B------:R-:W-:Y:S01]  /*1520*/  ISETP.GT.U32.AND P5, PT, R0, 0x27, PT ;  /* 0x000000270000780c */ /* 0x000fe20003fa4070 */
[----:B------:R-:W-:Y:S02]  /*1530*/  FADD.FTZ R21, R18, R21 ;  /* 0x0000001512157221 */ /* 0x000fe40000010000 */
[----:B------:R-:W-:Y:S02]  /*1540*/  FMUL.FTZ R18, R16, R5 ;  /* 0x0000000510127220 */ /* 0x000fe40000410000 */
[----:B------:R-:W-:Y:S01]  /*1550*/  FFMA.FTZ R12, R19, R17, R10 ;  /* 0x00000011130c7223 */ /* 0x000fe2000001000a */
[----:B------:R-:W-:Y:S01]  /*1560*/  MOV R10, 0x2 ;  /* 0x00000002000a7802 */ /* 0x000fe20000000f00 */
[----:B------:R-:W-:-:S02]  /*1570*/  FFMA.FTZ R20, R14, R18, R23 ;  /* 0x000000120e147223 */ /* 0x000fc40000010017 */
[----:B------:R-:W-:Y:S02]  /*1580*/  FADD.FTZ R18, R18, R21 ;  /* 0x0000001512127221 */ /* 0x000fe40000010000 */
[----:B------:R-:W-:Y:S01]  /*1590*/  FADD.FTZ R14, R11, R17 ;  /* 0x000000110b0e7221 */ /* 0x000fe20000010000 */
[----:B------:R-:W1:Y:S01]  /*15a0*/  SHFL.DOWN PT, R21, R20, 0x1, 0x1f ;  /* 0x08201f0014157f89 */ /* 0x000e6200000e0000 */
[----:B------:R-:W-:-:S03]  /*15b0*/  FADD.FTZ R15, R15, R16 ;  /* 0x000000100f0f7221 */ /* 0x000fc60000010000 */
[----:B------:R-:W2:Y:S01]  /*15c0*/  SHFL.DOWN PT, R23, R18, 0x1, 0x1f ;  /* 0x08201f0012177f89 */ /* 0x000ea200000e0000 */
[----:B0-----:R-:W-:-:S03]  /*15d0*/  ISETP.GT.AND P0, PT, R22, 0x1e, PT ;  /* 0x0000001e1600780c */ /* 0x001fc60003f04270 */
[----:B------:R-:W-:Y:S01]  /*15e0*/  STS.128 [R0.X16+0xd0], R12 ;  /* 0x0000d00c00007388 */ /* 0x000fe2000000cc00 */
[C---:B------:R-:W-:Y:S02]  /*15f0*/  ISETP.GT.AND P2, PT, R22.reuse, 0xf, PT ;  /* 0x0000000f1600780c */ /* 0x040fe40003f44270 */
[----:B------:R-:W-:-:S07]  /*1600*/  ISETP.NE.AND P4, PT, R22, RZ, PT ;  /* 0x000000ff1600720c */ /* 0x000fce0003f85270 */
[----:B-1----:R-:W-:Y:S02]  /*1610*/  @!P0 FADD.FTZ R20, R20, R21 ;  /* 0x0000001514148221 */ /* 0x002fe40000010000 */
[----:B--2---:R-:W-:-:S03]  /*1620*/  @!P0 FADD.FTZ R18, R18, R23 ;  /* 0x0000001712128221 */ /* 0x004fc60000010000 */
        /* <DEDUP_REMOVED lines=16> */
[----:B------:R-:W-:-:S03]  /*1730*/  ISETP.LE.U32.AND P0, PT, R10, c[0x0][0xc], PT ;  /* 0x000003000a007a0c */ /* 0x000fc60003f03070 */
[----:B------:R-:W1:Y:S01]  /*1740*/  SHFL.DOWN PT, R23, R18, 0x10, 0x1f ;  /* 0x0a001f0012177f89 */ /* 0x000e6200000e0000 */
[----:B0-----:R-:W-:Y:S02]  /*1750*/  @!P2 FADD.FTZ R20, R20, R21 ;  /* 0x000000151414a221 */ /* 0x001fe40000010000 */
[----:B-1----:R-:W-:Y:S01]  /*1760*/  @!P2 FADD.FTZ R18, R18, R23 ;  /* 0x000000171212a221 */ /* 0x002fe20000010000 */
[----:B------:R-:W-:Y:S02]  /*1770*/  ISETP.NE.AND P2, PT, R0, RZ, PT ;  /* 0x000000ff0000720c */ /* 0x000fe40003f45270 */
[----:B------:R-:W-:Y:S02]  /*1780*/  MOV R10, R20 ;  /* 0x00000014000a7202 */ /* 0x000fe40000000f00 */
[----:B------:R-:W-:-:S05]  /*1790*/  MOV R11, R18 ;  /* 0x00000012000b7202 */ /* 0x000fca0000000f00 */
[----:B------:R0:W-:Y:S04]  /*17a0*/  @!P4 STS.64 [R44.X8+0x18], R10 ;  /* 0x0000180a2c00c388 */ /* 0x0001e80000008a00 */
[----:B------:R-:W-:Y:S06]  /*17b0*/  BAR.SYNC.DEFER_BLOCKING 0x0 ;  /* 0x0000000000007b1d */ /* 0x000fec0000010000 */
[----:B------:R-:W-:Y:S05]  /*17c0*/  @P2 BRA `(.L_x_353) ;  /* 0x0000030000002947 */ /* 0x000fea0003800000 */
[----:B------:R-:W1:Y:S04]  /*17d0*/  LDS.128 R16, [0x20] ;  /* 0x00002000ff107984 */ /* 0x000e680000000c00 */
[----:B------:R-:W2:Y:S01]  /*17e0*/  LDS.128 R20, [0x30] ;  /* 0x00003000ff147984 */ /* 0x000ea20000000c00 */
[----:B-1----:R-:W-:-:S02]  /*17f0*/  FADD.FTZ R16, R10, R16 ;  /* 0x000000100a107221 */ /* 0x002fc40000010000 */
[----:B0-----:R-:W-:Y:S02]  /*1800*/  FADD.FTZ R10, R11, R17 ;  /* 0x000000110b0a7221 */ /* 0x001fe40000010000 */
[----:B------:R-:W-:Y:S02]  /*1810*/  FADD.FTZ R11, R16, R18 ;  /* 0x00000012100b7221 */ /* 0x000fe40000010000 */
[----:B------:R-:W-:Y:S02]  /*1820*/  FADD.FTZ R10, R10, R19 ;  /* 0x000000130a0a7221 */ /* 0x000fe40000010000 */
[----:B------:R-:W0:Y:S01]  /*1830*/  LDS.128 R16, [0x40] ;  /* 0x00004000ff107984 */ /* 0x000e220000000c00 */
[----:B--2---:R-:W-:Y:S02]  /*1840*/  FADD.FTZ R11, R11, R20 ;  /* 0x000000140b0b7221 */ /* 0x004fe40000010000 */
[----:B------:R-:W-:Y:S02]  /*1850*/  FADD.FTZ R10, R10, R21 ;  /* 0x000000150a0a7221 */ /* 0x000fe40000010000 */
[----:B------:R-:W-:-:S02]  /*1860*/  FADD.FTZ R11, R11, R22 ;  /* 0x000000160b0b7221 */ /* 0x000fc40000010000 */
[----:B------:R-:W-:Y:S02]  /*1870*/  FADD.FTZ R10, R10, R23 ;  /* 0x000000170a0a7221 */ /* 0x000fe40000010000 */
[----:B------:R-:W1:Y:S01]  /*1880*/  LDS.128 R20, [0x50] ;  /* 0x00005000ff147984 */ /* 0x000e620000000c00 */
[----:B0-----:R-:W-:Y:S02]  /*1890*/  FADD.FTZ R11, R11, R16 ;  /* 0x000000100b0b7221 */ /* 0x001fe40000010000 */
[----:B------:R-:W-:Y:S02]  /*18a0*/  FADD.FTZ R10, R10, R17 ;  /* 0x000000110a0a7221 */ /* 0x000fe40000010000 */
[----:B------:R-:W-:Y:S02]  /*18b0*/  FADD.FTZ R11, R11, R18 ;  /* 0x000000120b0b7221 */ /* 0x000fe40000010000 */
[----:B------:R-:W-:Y:S02]  /*18c0*/  FADD.FTZ R10, R10, R19 ;  /* 0x000000130a0a7221 */ /* 0x000fe40000010000 */
[----:B------:R-:W0:Y:S01]  /*18d0*/  LDS.128 R16, [0x60] ;  /* 0x00006000ff107984 */ /* 0x000e220000000c00 */
[----:B-1----:R-:W-:-:S02]  /*18e0*/  FADD.FTZ R11, R11, R20 ;  /* 0x000000140b0b7221 */ /* 0x002fc40000010000 */
[----:B------:R-:W-:Y:S02]  /*18f0*/  FADD.FTZ R10, R10, R21 ;  /* 0x000000150a0a7221 */ /* 0x000fe40000010000 */
[----:B------:R-:W-:Y:S02]  /*1900*/  FADD.FTZ R11, R11, R22 ;  /* 0x000000160b0b7221 */ /* 0x000fe40000010000 */
[----:B------:R-:W-:Y:S02]  /*1910*/  FADD.FTZ R10, R10, R23 ;  /* 0x000000170a0a7221 */ /* 0x000fe40000010000 */
[----:B------:R-:W1:Y:S01]  /*1920*/  LDS.128 R20, [0x70] ;  /* 0x00007000ff147984 */ /* 0x000e620000000c00 */
[----:B0-----:R-:W-:Y:S02]  /*1930*/  FADD.FTZ R11, R11, R16 ;  /* 0x000000100b0b7221 */ /* 0x001fe40000010000 */
[----:B------:R-:W-:Y:S02]  /*1940*/  FADD.FTZ R10, R10, R17 ;  /* 0x000000110a0a7221 */ /* 0x000fe40000010000 */
[----:B------:R-:W-:-:S02]  /*1950*/  FADD.FTZ R11, R11, R18 ;  /* 0x000000120b0b7221 */ /* 0x000fc40000010000 */
[----:B------:R-:W-:Y:S02]  /*1960*/  FADD.FTZ R10, R10, R19 ;  /* 0x000000130a0a7221 */ /* 0x000fe40000010000 */
[----:B------:R-:W0:Y:S01]  /*1970*/  LDS.128 R16, [0x80] ;  /* 0x00008000ff107984 */ /* 0x000e220000000c00 */
[----:B-1----:R-:W-:Y:S02]  /*1980*/  FADD.FTZ R11, R11, R20 ;  /* 0x000000140b0b7221 */ /* 0x002fe40000010000 */
[----:B------:R-:W-:Y:S02]  /*1990*/  FADD.FTZ R10, R10, R21 ;  /* 0x000000150a0a7221 */ /* 0x000fe40000010000 */
[----:B------:R-:W-:Y:S02]  /*19a0*/  FADD.FTZ R11, R11, R22 ;  /* 0x000000160b0b7221 */ /* 0x000fe40000010000 */
[----:B------:R-:W-:Y:S02]  /*19b0*/  FADD.FTZ R10, R10, R23 ;  /* 0x000000170a0a7221 */ /* 0x000fe40000010000 */
[----:B------:R-:W1:Y:S01]  /*19c0*/  LDS.128 R20, [0x90] ;  /* 0x00009000ff147984 */ /* 0x000e620000000c00 */
[----:B0-----:R-:W-:-:S02]  /*19d0*/  FADD.FTZ R11, R11, R16 ;  /* 0x000000100b0b7221 */ /* 0x001fc40000010000 */
[----:B------:R-:W-:Y:S02]  /*19e0*/  FADD.FTZ R10, R10, R17 ;  /* 0x000000110a0a7221 */ /* 0x000fe40000010000 */
[----:B------:R-:W-:Y:S02]  /*19f0*/  FADD.FTZ R11, R11, R18 ;  /* 0x000000120b0b7221 */ /* 0x000fe40000010000 */
[----:B------:R-:W-:Y:S02]  /*1a00*/  FADD.FTZ R10, R10, R19 ;  /* 0x000000130a0a7221 */ /* 0x000fe40000010000 */
[----:B------:R-:W0:Y:S01]  /*1a10*/  LDS.128 R16, [0xa0] ;  /* 0x0000a000ff107984 */ /* 0x000e220000000c00 */
[----:B-1----:R-:W-:Y:S02]  /*1a20*/  FADD.FTZ R11, R11, R20 ;  /* 0x000000140b0b7221 */ /* 0x002fe40000010000 */
[----:B------:R-:W-:Y:S02]  /*1a30*/  FADD.FTZ R10, R10, R21 ;  /* 0x000000150a0a7221 */ /* 0x000fe40000010000 */
[----:B------:R-:W-:-:S02]  /*1a40*/  FADD.FTZ R21, R11, R22 ;  /* 0x000000160b157221 */ /* 0x000fc40000010000 */
[----:B------:R-:W-:Y:S02]  /*1a50*/  FADD.FTZ R20, R10, R23 ;  /* 0x000000170a147221 */ /* 0x000fe40000010000 */
[----:B------:R-:W1:Y:S01]  /*1a60*/  LDS.64 R10, [0xb0] ;  /* 0x0000b000ff0a7984 */ /* 0x000e620000000a00 */
[----:B0-----:R-:W-:Y:S02]  /*1a70*/  FADD.FTZ R21, R21, R16 ;  /* 0x0000001015157221 */ /* 0x001fe40000010000 */
[----:B------:R-:W-:Y:S02]  /*1a80*/  FADD.FTZ R20, R20, R17 ;  /* 0x0000001114147221 */ /* 0x000fe40000010000 */
[----:B------:R-:W-:Y:S02]  /*1a90*/  FADD.FTZ R21, R21, R18 ;  /* 0x0000001215157221 */ /* 0x000fe40000010000 */
[----:B------:R-:W-:Y:S02]  /*1aa0*/  FADD.FTZ R20, R20, R19 ;  /* 0x0000001314147221 */ /* 0x000fe40000010000 */
[----:B-1----:R-:W-:-:S02]  /*1ab0*/  FADD.FTZ R10, R21, R10 ;  /* 0x0000000a150a7221 */ /* 0x002fc40000010000 */
[----:B------:R-:W-:Y:S02]  /*1ac0*/  FADD.FTZ R11, R20, R11 ;  /* 0x0000000b140b7221 */ /* 0x000fe40000010000 */
.L_x_353:
[----:B------:R-:W-:Y:S05]  /*1ad0*/  BSYNC B0 ;  /* 0x0000000000007941 */ /* 0x000fea0003800000 */
.L_x_352:
        /* <DEDUP_REMOVED lines=79> */
.L_x_355:
[----:B------:R-:W-:Y:S05]  /*1fd0*/  BSYNC B0 ;  /* 0x0000000000007941 */ /* 0x000fea0003800000 */
.L_x_354:
        /* <DEDUP_REMOVED lines=19> */
.L_x_357:
[----:B------:R-:W-:Y:S05]  /*2110*/  BSYNC B0 ;  /* 0x0000000000007941 */ /* 0x000fea0003800000 */
.L_x_356:
        /* <DEDUP_REMOVED lines=18> */
[----:B------:R-:W-:Y:S01]  /*2240*/  MOV R13, 0x1 ;  /* 0x00000001000d7802 */ /* 0x000fe20000000f00 */
[----:B------:R-:W-:Y:S01]  /*2250*/  UPOPC UR4, UR4 ;  /* 0x00000004000472bf */ /* 0x000fe20008000000 */
[----:B--2---:R-:W-:Y:S01]  /*2260*/  SEL R18, RZ, c[0x0][0xc], P0 ;  /* 0x00000300ff127a07 */ /* 0x004fe20000000000 */
[----:B------:R-:W-:-:S00]  /*2270*/  ERRBAR ;  /* 0x00000000000079ab */ /* 0x000fc00000000000 */
[----:B------:R-:W-:Y:S02]  /*2280*/  SEL R13, R13, 0xffffffff, !P0 ;  /* 0xffffffff0d0d7807 */ /* 0x000fe40004000000 */
[----:B-1----:R-:W-:-:S02]  /*2290*/  ISETP.EQ.U32.AND P4, PT, R20, UR5, PT ;  /* 0x0000000514007c0c */ /* 0x002fc4000bf82070 */
[----:B------:R-:W-:Y:S01]  /*22a0*/  ISETP.NE.AND P0, PT, R18, -0x1, PT ;  /* 0xffffffff1200780c */ /* 0x000fe20003f05270 */
[----:B------:R-:W-:-:S10]  /*22b0*/  IMAD R13, R13, UR4, RZ ;  /* 0x000000040d0d7c24 */ /* 0x000fd4000f8e02ff */
[----:B------:R1:W-:Y:S02]  /*22c0*/  @P4 RED.E.ADD.S32.STRONG.GPU [R16.64], R13 ;  /* 0x0000000d1000498e */ /* 0x0003e4000c10e38e */
[----:B------:R-:W-:Y:S05]  /*22d0*/  @!P0 BRA `(.L_x_359) ;  /* 0x0000005000008947 */ /* 0x000fea0003800000 */
.L_x_360:
[----:B-1----:R-:W2:Y:S01]  /*22e0*/  LDG.E.STRONG.GPU R13, [R16.64] ;  /* 0x0000000e100d7981 */ /* 0x002ea2000c1ef900 */
[----:B------:R-:W-:Y:S01]  /*22f0*/  YIELD ;  /* 0x0000000000007946 */ /* 0x000fe20003800000 */
[----:B--2---:R-:W-:Y:S01]  /*2300*/  ISETP.NE.AND P0, PT, R13, R18, PT ;  /* 0x000000120d00720c */ /* 0x004fe20003f05270 */
[----:B------:R-:W-:-:S12]  /*2310*/  CCTL.IVALL ;  /* 0x00000000ff00798f */ /* 0x000fd80002000000 */
[----:B------:R-:W-:Y:S05]  /*2320*/  @P0 BRA `(.L_x_360) ;  /* 0xffffffb000000947 */ /* 0x000fea000383ffff */
.L_x_359:
[----:B------:R-:W-:Y:S01]  /*2330*/  ISETP.NE.AND P0, PT, RZ, c[0x0][0xc], PT ;  /* 0x00000300ff007a0c */ /* 0x000fe20003f05270 */
[----:B------:R-:W-:Y:S01]  /*2340*/  WARPSYNC 0xffffffff ;  /* 0xffffffff00007948 */ /* 0x000fe20003800000 */
[----:B------:R-:W-:Y:S11]  /*2350*/  BAR.SYNC.DEFER_BLOCKING 0x0 ;  /* 0x0000000000007b1d */ /* 0x000ff60000010000 */
[----:B------:R-:W-:Y:S05]  /*2360*/  @!P0 BRA `(.L_x_358) ;  /* 0x0000100000008947 */ /* 0x000fea0003800000 */
[----:B-1----:R-:W-:-:S10]  /*2370*/  HFMA2.MMA R13, -RZ, RZ, 0, 5.9604644775390625e-08 ;  /* 0x00000001ff0d7435 */ /* 0x002fd400000001ff */
[----:B------:R-:W-:-:S04]  /*2380*/  IADD3 R13, -R13, c[0x0][0xc], RZ ;  /* 0x000003000d0d7a10 */ /* 0x000fc80007ffe1ff */
[----:B------:R-:W-:Y:S02]  /*2390*/  ISETP.GE.U32.AND P0, PT, R13, 0x3, PT ;  /* 0x000000030d00780c */ /* 0x000fe40003f06070 */
[----:B------:R-:W-:-:S11]  /*23a0*/  MOV R13, RZ ;  /* 0x000000ff000d7202 */ /* 0x000fd60000000f00 */
[----:B------:R-:W-:Y:S05]  /*23b0*/  @!P0 BRA `(.L_x_361) ;  /* 0x00000de000008947 */ /* 0x000fea0003800000 */
[----:B------:R-:W-:Y:S01]  /*23c0*/  ULDC UR5, c[0x0][0xc] ;  /* 0x0000030000057ab9 */ /* 0x000fe20000000800 */
[----:B------:R-:W-:Y:S01]  /*23d0*/  MOV R13, RZ ;  /* 0x000000ff000d7202 */ /* 0x000fe20000000f00 */
[----:B------:R-:W-:-:S04]  /*23e0*/  ULOP3.LUT UR4, UR5, 0x3, URZ, 0xc0, !UPT ;  /* 0x0000000305047892 */ /* 0x000fc8000f8ec03f */
        /* <DEDUP_REMOVED lines=8> */
.L_x_364:
        /* <DEDUP_REMOVED lines=21> */
[C---:B------:R-:W-:Y:S01]  /*25c0*/  IADD3 R22, R13.reuse, 0x4, RZ ;  /* 0x000000040d167810 */ /* 0x040fe20007ffe0ff */
        /* <DEDUP_REMOVED lines=94> */
.L_x_363:
[----:B------:R-:W-:-:S06]  /*2bb0*/  UISETP.GT.AND UP0, UPT, UR4, 0x4, UPT ;  /* 0x000000040400788c */ /* 0x000fcc000bf04270 */
[----:B------:R-:W-:-:S13]  /*2bc0*/  PLOP3.LUT P4, PT, PT, PT, UP0, 0x80, 0x0 ;  /* 0x000000000000781c */ /* 0x000fda0003f8f008 */
[----:B------:R-:W-:Y:S05]  /*2bd0*/  @!P4 BRA `(.L_x_365) ;  /* 0x000003b00000c947 */ /* 0x000fea0003800000 */
[C---:B------:R-:W-:Y:S02]  /*2be0*/  ISETP.EQ.OR P0, PT, R13.reuse, R37, P2 ;  /* 0x000000250d00720c */ /* 0x040fe40001702670 */
[----:B------:R-:W-:-:S11]  /*2bf0*/  IADD3 R19, R13, 0x1, RZ ;  /* 0x000000010d137810 */ /* 0x000fd60007ffe0ff */
[----:B------:R-:W-:-:S04]  /*2c00*/  @!P0 IMAD R17, R13, c[0x0][0x10], R12 ;  /* 0x000004000d118a24 */ /* 0x000fc800078e020c */
        /* <DEDUP_REMOVED lines=21> */
[----:B------:R-:W-:Y:S01]  /*2d60*/  @!P5 FADD.FTZ R11, R11, R19 ;  /* 0x000000130b0bd221 */ /* 0x000fe20000010000 */
[----:B------:R-:W-:Y:S01]  /*2d70*/  IADD3 R19, R13, 0x1, RZ ;  /* 0x000000010d137810 */ /* 0x000fe20007ffe0ff */
[----:B----4-:R-:W-:-:S03]  /*2d80*/  @!P6 FADD.FTZ R10, R10, R20 ;  /* 0x000000140a0ae221 */ /* 0x010fc60000010000 */
        /* <DEDUP_REMOVED lines=32> */
.L_x_365:
[----:B------:R-:W-:-:S13]  /*2f90*/  ISETP.NE.OR P0, PT, RZ, UR4, P0 ;  /* 0x00000004ff007c0c */ /* 0x000fda0008705670 */
[----:B------:R-:W-:Y:S05]  /*2fa0*/  @!P0 BRA `(.L_x_361) ;  /* 0x000001f000008947 */ /* 0x000fea0003800000 */
.L_x_362:
[CC--:B------:R-:W-:Y:S02]  /*2fb0*/  ISETP.EQ.OR P5, PT, R13.reuse, R37.reuse, P2 ;  /* 0x000000250d00720c */ /* 0x0c0fe400017a2670 */
[C---:B------:R-:W-:Y:S02]  /*2fc0*/  IADD3 R21, R13.reuse, 0x1, RZ ;  /* 0x000000010d157810 */ /* 0x040fe40007ffe0ff */
[----:B------:R-:W-:Y:S02]  /*2fd0*/  IADD3 R19, R13, 0x2, RZ ;  /* 0x000000020d137810 */ /* 0x000fe40007ffe0ff */
        /* <DEDUP_REMOVED lines=28> */
.L_x_361:
        /* <DEDUP_REMOVED lines=12> */
.L_x_367:
[----:B------:R-:W-:Y:S05]  /*3260*/  BSYNC B0 ;  /* 0x0000000000007941 */ /* 0x000fea0003800000 */
.L_x_366:
        /* <DEDUP_REMOVED lines=16> */
.L_x_358:
[----:B------:R-:W-:Y:S04]  /*3370*/  @!P2 STS.64 [0xc0], R10 ;  /* 0x0000c00aff00a388 */ /* 0x000fe80000000a00 */
[----:B------:R-:W-:Y:S01]  /*3380*/  BAR.SYNC.DEFER_BLOCKING 0x0 ;  /* 0x0000000000007b1d */ /* 0x000fe20000010000 */
[----:B------:R-:W-:Y:S02]  /*3390*/  ISETP.GE.U32.AND P0, PT, R40, c[0x0][0x1e0], PT ;  /* 0x0000780028007a0c */ /* 0x000fe40003f06070 */
[----:B------:R-:W-:Y:S02]  /*33a0*/  ISETP.GE.U32.AND P2, PT, R39, c[0x0][0x1e0], PT ;  /* 0x0000780027007a0c */ /* 0x000fe40003f46070 */
[--C-:B-1----:R-:W-:Y:S02]  /*33b0*/  PRMT R17, RZ, 0x5410, R33.reuse ;  /* 0x00005410ff117816 */ /* 0x102fe40000000021 */
[----:B------:R-:W-:Y:S01]  /*33c0*/  PRMT R16, RZ, 0x7610, R33 ;  /* 0x00007610ff107816 */ /* 0x000fe20000000021 */
[----:B0-----:R-:W0:Y:S02]  /*33d0*/  LDS.64 R10, [0xc0] ;  /* 0x0000c000ff0a7984 */ /* 0x001e240000000a00 */
[----:B0-----:R-:W-:Y:S01]  /*33e0*/  FMUL.FTZ R14, R10, c[0x0][0x20c] ;  /* 0x000083000a0e7a20 */ /* 0x001fe20000410000 */
        /* <DEDUP_REMOVED lines=26> */
.L_x_368:
        /* <DEDUP_REMOVED lines=18> */
.L_x_370:
[----:B------:R-:W-:Y:S05]  /*36b0*/  BSYNC B0 ;  /* 0x0000000000007941 */ /* 0x000fea0003800000 */
.L_x_369:
[--C-:B------:R-:W-:Y:S02]  /*36c0*/  PRMT R10, RZ, 0x5410, R28.reuse ;  /* 0x00005410ff0a7816 */ /* 0x100fe4000000001c */
[----:B------:R-:W-:Y:S02]  /*36d0*/  PRMT R28, RZ, 0x7610, R28 ;  /* 0x00007610ff1c7816 */ /* 0x000fe4000000001c */
[----:B------:R-:W-:Y:S01]  /*36e0*/  ISETP.GE.U32.AND P5, PT, R38, c[0x0][0x1e0], PT ;  /* 0x0000780026007a0c */ /* 0x000fe20003fa6070 */
[----:B------:R-:W-:Y:S01]  /*36f0*/  FADD.FTZ R10, R10, -UR16 ;  /* 0x800000100a0a7e21 */ /* 0x000fe20008010000 */
[----:B------:R-:W-:Y:S01]  /*3700*/  ISETP.GE.AND.EX P4, PT, R43, c[0x0][0x1e4], PT, P0 ;  /* 0x000079002b007a0c */ /* 0x000fe20003f86300 */
[----:B------:R-:W-:Y:S01]  /*3710*/  FADD.FTZ R28, R28, -UR16 ;  /* 0x800000101c1c7e21 */ /* 0x000fe20008010000 */
[----:B------:R-:W-:Y:S01]  /*3720*/  ISETP.GE.AND.EX P0, PT, R42, c[0x0][0x1e4], PT, P2 ;  /* 0x000079002a007a0c */ /* 0x000fe20003f06320 */
[----:B0-----:R-:W-:Y:S01]  /*3730*/  FMUL.FTZ R11, R10, UR8 ;  /* 0x000000080a0b7c20 */ /* 0x001fe20008410000 */
        /* <DEDUP_REMOVED lines=24> */
.L_x_371:
        /* <DEDUP_REMOVED lines=18> */
.L_x_373:
[----:B------:R-:W-:Y:S05]  /*39e0*/  BSYNC B0 ;  /* 0x0000000000007941 */ /* 0x000fea0003800000 */
.L_x_372:
[--C-:B------:R-:W-:Y:S02]  /*39f0*/  PRMT R10, RZ, 0x5410, R25.reuse ;  /* 0x00005410ff0a7816 */ /* 0x100fe40000000019 */
[----:B------:R-:W-:Y:S02]  /*3a00*/  PRMT R25, RZ, 0x7610, R25 ;  /* 0x00007610ff197816 */ /* 0x000fe40000000019 */
[--C-:B0-----:R-:W-:Y:S01]  /*3a10*/  PRMT R13, RZ, 0x5410, R30.reuse ;  /* 0x00005410ff0d7816 */ /* 0x101fe2000000001e */
[----:B------:R-:W-:Y:S01]  /*3a20*/  FADD.FTZ R10, R10, -UR16 ;  /* 0x800000100a0a7e21 */ /* 0x000fe20008010000 */
[C---:B------:R-:W-:Y:S01]  /*3a30*/  ISETP.GT.U32.OR P0, PT, R0.reuse, 0x27f, P0 ;  /* 0x0000027f0000780c */ /* 0x040fe20000704470 */
        /* <DEDUP_REMOVED lines=25> */
.L_x_374:
        /* <DEDUP_REMOVED lines=18> */
.L_x_376:
[----:B------:R-:W-:Y:S05]  /*3cf0*/  BSYNC B0 ;  /* 0x0000000000007941 */ /* 0x000fea0003800000 */
.L_x_375:
[----:B------:R-:W-:Y:S01]  /*3d00*/  PRMT R26, RZ, 0x7610, R26 ;  /* 0x00007610ff1a7816 */ /* 0x000fe2000000001a */
[----:B------:R-:W-:Y:S01]  /*3d10*/  FADD.FTZ R16, R16, -UR16 ;  /* 0x8000001010107e21 */ /* 0x000fe20008010000 */
[--C-:B------:R-:W-:Y:S02]  /*3d20*/  PRMT R11, RZ, 0x5410, R29.reuse ;  /* 0x00005410ff0b7816 */ /* 0x100fe4000000001d */
[----:B------:R-:W-:Y:S01]  /*3d30*/  PRMT R10, RZ, 0x7610, R29 ;  /* 0x00007610ff0a7816 */ /* 0x000fe2000000001d */
[----:B------:R-:W-:Y:S02]  /*3d40*/  FADD.FTZ R26, R26, -UR16 ;  /* 0x800000101a1a7e21 */ /* 0x000fe40008010000 */
[----:B------:R-:W-:Y:S02]  /*3d50*/  FMUL.FTZ R22, R16, UR8 ;  /* 0x0000000810167c20 */ /* 0x000fe40008410000 */
[----:B------:R-:W-:Y:S01]  /*3d60*/  FMUL.FTZ R26, R26, UR8 ;  /* 0x000000081a1a7c20 */ /* 0x000fe20008410000 */
[----:B------:R-:W-:Y:S05]  /*3d70*/  @!P3 BRA `(.L_x_377) ;  /* 0x000001200000b947 */ /* 0x000fea0003800000 */
[----:B------:R-:W-:Y:S02]  /*3d80*/  FFMA.FTZ R3, R22, R2, R3 ;  /* 0x0000000216037223 */ /* 0x000fe40000010003 */
[----:B------:R-:W-:-:S02]  /*3d90*/  FFMA.FTZ R4, R26, R5, R4 ;  /* 0x000000051a047223 */ /* 0x000fc40000010004 */
[----:B0-----:R-:W-:Y:S02]  /*3da0*/  FMUL.FTZ R12, R3, -1.4426950216293334961 ;  /* 0xbfb8aa3b030c7820 */ /* 0x001fe40000410000 */
        /* <DEDUP_REMOVED lines=15> */
.L_x_377:
        /* <DEDUP_REMOVED lines=17> */
.L_x_379:
[----:B------:R-:W-:Y:S05]  /*3fb0*/  BSYNC B0 ;  /* 0x0000000000007941 */ /* 0x000fea0003800000 */
.L_x_378:
[----:B------:R-:W-:Y:S01]  /*3fc0*/  ULDC UR4, c[0x0][0x10] ;  /* 0x0000040000047ab9 */ /* 0x000fe20000000800 */
[----:B------:R-:W-:Y:S01]  /*3fd0*/  IADD3 R35, R35, 0x1, RZ ;  /* 0x0000000123237810 */ /* 0x000fe20007ffe0ff */
[----:B------:R-:W-:-:S04]  /*3fe0*/  UIADD3 UR7, UR7, UR4, URZ ;  /* 0x0000000407077290 */ /* 0x000fc8000fffe03f */
[----:B------:R-:W-:-:S06]  /*3ff0*/  UISETP.GE.AND UP0, UPT, UR7, UR6, UPT ;  /* 0x000000060700728c */ /* 0x000fcc000bf06270 */
[----:B------:R-:W-:-:S13]  /*4000*/  PLOP3.LUT P0, PT, PT, PT, UP0, 0x80, 0x0 ;  /* 0x000000000000781c */ /* 0x000fda0003f0f008 */
[----:B------:R-:W-:Y:S01]  /*4010*/  @P0 CALL.REL.NOINC `(.L_x_345) ;  /* 0x0000001000000944 */ /* 0x000fe20003c00000 */
[----:B------:R-:W-:Y:S05]  /*4020*/  BRA `(.L_x_380) ;  /* 0xffffc28000007947 */ /* 0x000fea000383ffff */
.L_x_345:
        /* <DEDUP_REMOVED lines=18> */
.L_x_382:
[----:B------:R-:W-:Y:S05]  /*4150*/  BSYNC B0 ;  /* 0x0000000000007941 */ /* 0x000fea0003800000 */
.L_x_381:
        /* <DEDUP_REMOVED lines=11> */
.L_x_384:
[----:B------:R-:W2:Y:S01]  /*4210*/  LDG.E.STRONG.GPU R5, [R2.64] ;  /* 0x0000000e02057981 */ /* 0x000ea2000c1ef900 */
[----:B------:R-:W-:Y:S01]  /*4220*/  YIELD ;  /* 0x0000000000007946 */ /* 0x000fe20003800000 */
[----:B--2---:R-:W-:Y:S01]  /*4230*/  ISETP.NE.AND P0, PT, R5, R4, PT ;  /* 0x000000040500720c */ /* 0x004fe20003f05270 */
[----:B------:R-:W-:-:S12]  /*4240*/  CCTL.IVALL ;  /* 0x00000000ff00798f */ /* 0x000fd80002000000 */
[----:B------:R-:W-:Y:S05]  /*4250*/  @P0 BRA `(.L_x_384) ;  /* 0xffffffb000000947 */ /* 0x000fea000383ffff */
.L_x_383:
        /* <DEDUP_REMOVED lines=25> */
.L_x_385:
[----:B------:R-:W-:-:S04]  /*43f0*/  LEA R6, P0, R0, c[0x0][0x1b8], 0x2 ;  /* 0x00006e0000067a11 */ /* 0x000fc800078010ff */
[----:B------:R-:W-:Y:S02]  /*4400*/  LEA.HI.X R7, R0, c[0x0][0x1bc], R7, 0x2, P0 ;  /* 0x00006f0000077a11 */ /* 0x000fe400000f1407 */
[-C--:B------:R-:W-:Y:S02]  /*4410*/  LEA R8, P0, R25, R6.reuse, 0x2 ;  /* 0x0000000619087211 */ /* 0x080fe400078010ff */
[-C--:B0-----:R-:W-:Y:S01]  /*4420*/  LEA R12, P2, R23, R6.reuse, 0x2 ;  /* 0x00000006170c7211 */ /* 0x081fe200078410ff */
[----:B------:R0:W2:Y:S01]  /*4430*/  LDG.E R2, [R6.64] ;  /* 0x0000000e06027981 */ /* 0x0000a2000c1e1900 */
[----:B------:R-:W-:Y:S02]  /*4440*/  LEA R10, P1, R16, R6, 0x2 ;  /* 0x00000006100a7211 */ /* 0x000fe400078210ff */
[C---:B------:R-:W-:Y:S02]  /*4450*/  IADD3.X R9, R7.reuse, R27, RZ, P0, !PT ;  /* 0x0000001b07097210 */ /* 0x040fe400007fe4ff */
[----:B------:R-:W-:-:S02]  /*4460*/  IADD3.X R13, R7, R21, RZ, P2, !PT ;  /* 0x00000015070d7210 */ /* 0x000fc400017fe4ff */
[----:B------:R-:W-:Y:S02]  /*4470*/  IADD3.X R11, R19, R7, RZ, P1, !PT ;  /* 0x00000007130b7210 */ /* 0x000fe40000ffe4ff */
[----:B------:R-:W2:Y:S04]  /*4480*/  LDG.E R9, [R8.64] ;  /* 0x0000000e08097981 */ /* 0x000ea8000c1e1900 */
[----:B------:R-:W3:Y:S04]  /*4490*/  LDG.E R10, [R10.64] ;  /* 0x0000000e0a0a7981 */ /* 0x000ee8000c1e1900 */
[----:B------:R-:W3:Y:S01]  /*44a0*/  LDG.E R13, [R12.64] ;  /* 0x0000000e0c0d7981 */ /* 0x000ee2000c1e1900 */
[----:B------:R-:W-:Y:S01]  /*44b0*/  HFMA2.MMA R5, -RZ, RZ, 0, 1.1920928955078125e-07 ;  /* 0x00000002ff057435 */ /* 0x000fe200000001ff */
[----:B------:R-:W-:-:S02]  /*44c0*/  SHF.L.U32 R4, R0, 0x1, RZ ;  /* 0x0000000100047819 */ /* 0x000fc400000006ff */
[----:B------:R-:W-:-:S04]  /*44d0*/  IADD3 R0, R0, 0x280, RZ ;  /* 0x0000028000007810 */ /* 0x000fc80007ffe0ff */
[----:B------:R-:W-:Y:S02]  /*44e0*/  ISETP.GT.U32.AND P0, PT, R25, R0, PT ;  /* 0x000000001900720c */ /* 0x000fe40003f04070 */
[----:B0-----:R-:W-:-:S04]  /*44f0*/  SHF.R.S32.HI R7, RZ, 0x1f, R0 ;  /* 0x0000001fff077819 */ /* 0x001fc80000011400 */
[----:B------:R-:W-:Y:S02]  /*4500*/  ISETP.GT.AND.EX P0, PT, R14, R7, PT, P0 ;  /* 0x000000070e00720c */ /* 0x000fe40003f04300 */
[----:B--2---:R-:W-:Y:S01]  /*4510*/  F2FP.BF16.PACK_AB R15, R9, R2 ;  /* 0x00000002090f723e */ /* 0x004fe200000010ff */
[----:B------:R-:W-:-:S04]  /*4520*/  IMAD.WIDE R2, R4, R5, c[0x0][0x168] ;  /* 0x00005a0004027625 */ /* 0x000fc800078e0205 */
[----:B------:R-:W-:Y:S01]  /*4530*/  IMAD.WIDE R4, R4, R5, c[0x0][0x170] ;  /* 0x00005c0004047625 */ /* 0x000fe200078e0205 */
[----:B---3--:R-:W-:Y:S01]  /*4540*/  F2FP.BF16.PACK_AB R17, R13, R10 ;  /* 0x0000000a0d11723e */ /* 0x008fe200000010ff */
[----:B------:R0:W-:Y:S04]  /*4550*/  STG.E [R2.64], R15 ;  /* 0x0000000f02007986 */ /* 0x0001e8000c10190e */
[----:B------:R0:W-:Y:S01]  /*4560*/  STG.E [R4.64], R17 ;  /* 0x0000001104007986 */ /* 0x0001e2000c10190e */
[----:B------:R-:W-:Y:S05]  /*4570*/  @P0 BRA `(.L_x_385) ;  /* 0xfffffe7000000947 */ /* 0x000fea000383ffff */
[----:B------:R-:W-:Y:S05]  /*4580*/  EXIT ;  /* 0x000000000000794d */ /* 0x000fea0003800000 */
.L_x_386:
        /* <DEDUP_REMOVED lines=15> */
.L_x_5154:


//--------------------- .text._Z35group_norm_nhwc_bwd_one_pass_kernelI11Bf16IOBf16WLi128ELi80ELi640EEv26Group_norm_nhwc_bwd_params --------------------------
	.section	.text._Z35group_norm_nhwc_bwd_one_pass_kernelI11Bf16IOBf16WLi128ELi80ELi640EEv26Group_norm_nhwc_bwd_params,"ax",@progbits
	.sectioninfo	@"SHI_REGISTERS=74"
	.align	128
        .global         _Z35group_norm_nhwc_bwd_one_pass_kernelI11Bf16IOBf16WLi128ELi80ELi640EEv26Group_norm_nhwc_bwd_params
        .type           _Z35group_norm_nhwc_bwd_one_pass_kernelI11Bf16IOBf16WLi128ELi80ELi640EEv26Group_norm_nhwc_bwd_params,@function
        .size           _Z35group_norm_nhwc_bwd_one_pass_kernelI11Bf16IOBf16WLi128ELi80ELi640EEv26Group_norm_nhwc_bwd_params,(.L_x_5155 - _Z35group_norm_nhwc_bwd_one_pass_kernelI11Bf16IOBf16WLi128ELi80ELi640EEv26Group_norm_nhwc_bwd_params)
        .other          _Z35group_norm_nhwc_bwd_one_pass_kernelI11Bf16IOBf16WLi128ELi80ELi640EEv26Group_norm_nhwc_bwd_params,@"STO_CUDA_ENTRY STV_DEFAULT"
_Z35group_norm_nhwc_bwd_one_pass_kernelI11Bf16IOBf16WLi128ELi80ELi640EEv26Group_norm_nhwc_bwd_params:
.text._Z35group_norm_nhwc_bwd_one_pass_kernelI11Bf16IOBf16WLi128ELi80ELi640EEv26Group_norm_nhwc_bwd_params:
        /* <DEDUP_REMOVED lines=47> */
.L_x_438:
        /* <DEDUP_REMOVED lines=64> */
[----:B------:R-:W-:Y:S01]  /*06f0*/  @!P2 SHF.L.U32 R15, R14, 0x1, RZ ;  /* 0x000000010e0fa819 */ /* 0x000fe200000006ff */
[----:B------:R-:W-:Y:S01]  /*0700*/  @!P0 IMAD R21, R54, c[0x0][0x1dc], R21 ;  /* 0x0000770036158a24 */ /* 0x000fe200078e0215 */
[----:B------:R-:W-:-:S02]  /*0710*/  @!P0 MOV R17, R69 ;  /* 0x0000004500118202 */ /* 0x000fc40000000f00 */
[----:B------:R-:W-:Y:S02]  /*0720*/  @P1 SHF.L.U64.HI R23, R12, 0x1, R23 ;  /* 0x000000010c171819 */ /* 0x000fe40000010217 */
[----:B------:R-:W-:Y:S01]  /*0730*/  @!P2 SHF.L.U64.HI R18, R14, 0x1, R11 ;  /* 0x000000010e12a819 */ /* 0x000fe2000001020b */
[----:B------:R-:W-:Y:S01]  /*0740*/  @!P0 IMAD.WIDE.U32 R16, R54, c[0x0][0x1d8], R16 ;  /* 0x0000760036108a25 */ /* 0x000fe200078e0010 */
[C---:B------:R-:W-:Y:S02]  /*0750*/  @!P2 IADD3 R12, P3, R15.reuse, c[0x0][0x180], RZ ;  /* 0x000060000f0caa10 */ /* 0x040fe40007f7e0ff */
[----:B------:R-:W-:Y:S02]  /*0760*/  @!P2 IADD3 R14, P4, R15, c[0x0][0x178], RZ ;  /* 0x00005e000f0eaa10 */ /* 0x000fe40007f9e0ff */
[C---:B------:R-:W-:Y:S02]  /*0770*/  @!P2 IADD3.X R13, R18.reuse, c[0x0][0x184], RZ, P3, !PT ;  /* 0x00006100120daa10 */ /* 0x040fe40001ffe4ff */
[----:B------:R-:W-:-:S02]  /*0780*/  @!P2 IADD3.X R15, R18, c[0x0][0x17c], RZ, P4, !PT ;  /* 0x00005f00120faa10 */ /* 0x000fc400027fe4ff */
[----:B------:R-:W-:Y:S01]  /*0790*/  @!P0 IADD3 R11, R17, R21, RZ ;  /* 0x00000015110b8210 */ /* 0x000fe20007ffe0ff */
[----:B------:R0:W5:Y:S01]  /*07a0*/  @!P2 LDG.E R47, [R12.64] ;  /* 0x000000080c2fa981 */ /* 0x000162000c1e1900 */
[C---:B------:R-:W-:Y:S02]  /*07b0*/  @!P0 SHF.L.U32 R24, R16.reuse, 0x1, RZ ;  /* 0x0000000110188819 */ /* 0x040fe400000006ff */
[----:B------:R-:W-:Y:S01]  /*07c0*/  @!P0 SHF.L.U64.HI R18, R16, 0x1, R11 ;  /* 0x0000000110128819 */ /* 0x000fe2000001020b */
[----:B------:R1:W5:Y:S01]  /*07d0*/  @!P2 LDG.E R44, [R14.64] ;  /* 0x000000080e2ca981 */ /* 0x000362000c1e1900 */
[----:B------:R-:W-:Y:S02]  /*07e0*/  @P1 IADD3 R20, P2, R19, c[0x0][0x180], RZ ;  /* 0x0000600013141a10 */ /* 0x000fe40007f5e0ff */
[----:B------:R-:W-:Y:S02]  /*07f0*/  ISETP.GE.U32.AND P4, PT, R53, c[0x0][0x1e0], PT ;  /* 0x0000780035007a0c */ /* 0x000fe40003f86070 */
[----:B------:R-:W-:-:S02]  /*0800*/  SHF.R.S32.HI R11, RZ, 0x1f, R53 ;  /* 0x0000001fff0b7819 */ /* 0x000fc40000011435 */
[----:B------:R-:W-:Y:S02]  /*0810*/  @P1 IADD3.X R21, R23, c[0x0][0x184], RZ, P2, !PT ;  /* 0x0000610017151a10 */ /* 0x000fe400017fe4ff */
[----:B------:R-:W-:Y:S02]  /*0820*/  @P1 IADD3 R16, P3, R19, c[0x0][0x178], RZ ;  /* 0x00005e0013101a10 */ /* 0x000fe40007f7e0ff */
[----:B------:R-:W-:Y:S01]  /*0830*/  ISETP.GE.AND.EX P4, PT, R11, c[0x0][0x1e4], PT, P4 ;  /* 0x000079000b007a0c */ /* 0x000fe20003f86340 */
[----:B------:R-:W-:Y:S01]  /*0840*/  CS2R R42, SRZ ;  /* 0x00000000002a7805 */ /* 0x000fe2000001ff00 */
[C---:B------:R-:W-:Y:S01]  /*0850*/  @!P0 IADD3 R22, P2, R24.reuse, c[0x0][0x180], RZ ;  /* 0x0000600018168a10 */ /* 0x040fe20007f5e0ff */
[----:B------:R2:W5:Y:S01]  /*0860*/  @P1 LDG.E R46, [R20.64] ;  /* 0x00000008142e1981 */ /* 0x000562000c1e1900 */
[----:B------:R-:W-:Y:S02]  /*0870*/  @!P0 IADD3 R24, P6, R24, c[0x0][0x178], RZ ;  /* 0x00005e0018188a10 */ /* 0x000fe40007fde0ff */
[----:B------:R-:W-:-:S02]  /*0880*/  @P1 IADD3.X R17, R23, c[0x0][0x17c], RZ, P3, !PT ;  /* 0x00005f0017111a10 */ /* 0x000fc40001ffe4ff */
[----:B------:R-:W-:Y:S02]  /*0890*/  ISETP.GT.U32.OR P4, PT, R58, 0x27f, P4 ;  /* 0x0000027f3a00780c */ /* 0x000fe40002784470 */
[C---:B------:R-:W-:Y:S01]  /*08a0*/  @!P0 IADD3.X R23, R18.reuse, c[0x0][0x184], RZ, P2, !PT ;  /* 0x0000610012178a10 */ /* 0x040fe200017fe4ff */
[----:B------:R3:W5:Y:S01]  /*08b0*/  @P1 LDG.E R45, [R16.64] ;  /* 0x00000008102d1981 */ /* 0x000762000c1e1900 */
[----:B------:R-:W-:Y:S02]  /*08c0*/  @!P0 IADD3.X R25, R18, c[0x0][0x17c], RZ, P6, !PT ;  /* 0x00005f0012198a10 */ /* 0x000fe400037fe4ff */
[----:B------:R-:W-:Y:S01]  /*08d0*/  ISETP.GE.U32.AND P2, PT, R50, c[0x0][0x1e0], PT ;  /* 0x0000780032007a0c */ /* 0x000fe20003f46070 */
[----:B------:R4:W5:Y:S01]  /*08e0*/  @!P0 LDG.E R42, [R22.64] ;  /* 0x00000008162a8981 */ /* 0x000962000c1e1900 */
[----:B------:R-:W-:Y:S02]  /*08f0*/  ISETP.GE.U32.AND P6, PT, R49, c[0x0][0x1e0], PT ;  /* 0x0000780031007a0c */ /* 0x000fe40003fc6070 */
[----:B-1----:R-:W-:-:S02]  /*0900*/  SHF.R.S32.HI R14, RZ, 0x1f, R50 ;  /* 0x0000001fff0e7819 */ /* 0x002fc40000011432 */
[----:B------:R-:W-:Y:S02]  /*0910*/  SHF.R.S32.HI R15, RZ, 0x1f, R49 ;  /* 0x0000001fff0f7819 */ /* 0x000fe40000011431 */
[----:B------:R-:W-:Y:S02]  /*0920*/  ISETP.GE.AND.EX P2, PT, R14, c[0x0][0x1e4], PT, P2 ;  /* 0x000079000e007a0c */ /* 0x000fe40003f46320 */
[----:B------:R-:W-:Y:S02]  /*0930*/  ISETP.GE.AND.EX P6, PT, R15, c[0x0][0x1e4], PT, P6 ;  /* 0x000079000f007a0c */ /* 0x000fe40003fc6360 */
[C---:B------:R-:W-:Y:S02]  /*0940*/  ISETP.GT.U32.OR P2, PT, R58.reuse, 0x27f, P2 ;  /* 0x0000027f3a00780c */ /* 0x040fe40001744470 */
[----:B------:R-:W-:Y:S01]  /*0950*/  ISETP.GT.U32.OR P6, PT, R58, 0x27f, P6 ;  /* 0x0000027f3a00780c */ /* 0x000fe200037c4470 */
[----:B------:R-:W-:Y:S01]  /*0960*/  @!P4 IMAD R18, R11, c[0x0][0x1d8], RZ ;  /* 0x000076000b12ca24 */ /* 0x000fe200078e02ff */
[----:B------:R-:W-:-:S02]  /*0970*/  ISETP.GE.U32.AND P5, PT, R52, c[0x0][0x1e0], PT ;  /* 0x0000780034007a0c */ /* 0x000fc40003fa6070 */
[----:B------:R-:W-:Y:S02]  /*0980*/  ISETP.GE.U32.AND P3, PT, R51, c[0x0][0x1e0], PT ;  /* 0x0000780033007a0c */ /* 0x000fe40003f66070 */
[----:B0-----:R-:W-:Y:S02]  /*0990*/  SHF.R.S32.HI R12, RZ, 0x1f, R52 ;  /* 0x0000001fff0c7819 */ /* 0x001fe40000011434 */
[----:B------:R-:W-:Y:S01]  /*09a0*/  SHF.R.S32.HI R13, RZ, 0x1f, R51 ;  /* 0x0000001fff0d7819 */ /* 0x000fe20000011433 */
[----:B------:R-:W-:Y:S01]  /*09b0*/  @!P4 IMAD R37, R53, c[0x0][0x1dc], R18 ;  /* 0x000077003525ca24 */ /* 0x000fe200078e0212 */
[----:B------:R-:W-:Y:S02]  /*09c0*/  ISETP.GE.AND.EX P5, PT, R12, c[0x0][0x1e4], PT, P5 ;  /* 0x000079000c007a0c */ /* 0x000fe40003fa6350 */
[----:B------:R-:W-:Y:S02]  /*09d0*/  ISETP.GE.AND.EX P3, PT, R13, c[0x0][0x1e4], PT, P3 ;  /* 0x000079000d007a0c */ /* 0x000fe40003f66330 */
[----:B------:R-:W-:-:S02]  /*09e0*/  @!P4 MOV R18, R66 ;  /* 0x000000420012c202 */ /* 0x000fc40000000f00 */
[----:B------:R-:W-:Y:S02]  /*09f0*/  @!P4 MOV R19, R69 ;  /* 0x000000450013c202 */ /* 0x000fe40000000f00 */
[C---:B------:R-:W-:Y:S02]  /*0a00*/  ISETP.GT.U32.OR P5, PT, R58.reuse, 0x27f, P5 ;  /* 0x0000027f3a00780c */ /* 0x040fe40002fa4470 */
[----:B------:R-:W-:Y:S01]  /*0a10*/  ISETP.GT.U32.OR P3, PT, R58, 0x27f, P3 ;  /* 0x0000027f3a00780c */ /* 0x000fe20001f64470 */
[----:B------:R-:W-:-:S04]  /*0a20*/  @!P4 IMAD.WIDE.U32 R18, R53, c[0x0][0x1d8], R18 ;  /* 0x000076003512ca25 */ /* 0x000fc800078e0012 */
[----:B------:R-:W-:Y:S02]  /*0a30*/  @!P2 IMAD R27, R14, c[0x0][0x1d8], RZ ;  /* 0x000076000e1baa24 */ /* 0x000fe400078e02ff */
[----:B------:R-:W-:Y:S01]  /*0a40*/  @!P6 IMAD R26, R15, c[0x0][0x1d8], RZ ;  /* 0x000076000f1aea24 */ /* 0x000fe200078e02ff */
[----:B------:R-:W-:Y:S01]  /*0a50*/  @!P4 IADD3 R37, R19, R37, RZ ;  /* 0x000000251325c210 */ /* 0x000fe20007ffe0ff */
[----:B------:R-:W-:Y:S01]  /*0a60*/  @!P2 IMAD R39, R50, c[0x0][0x1dc], R27 ;  /* 0x000077003227aa24 */ /* 0x000fe200078e021b */
[----:B------:R-:W-:Y:S01]  /*0a70*/  @!P2 MOV R27, R69 ;  /* 0x00000045001ba202 */ /* 0x000fe20000000f00 */
[----:B------:R-:W-:Y:S01]  /*0a80*/  @!P6 IMAD R41, R49, c[0x0][0x1dc], R26 ;  /* 0x000077003129ea24 */ /* 0x000fe200078e021a */
[----:B------:R-:W-:Y:S01]  /*0a90*/  @!P2 MOV R26, R66 ;  /* 0x00000042001aa202 */ /* 0x000fe20000000f00 */
[----:B------:R-:W-:Y:S01]  /*0aa0*/  @!P5 IMAD R19, R12, c[0x0][0x1d8], RZ ;  /* 0x000076000c13da24 */ /* 0x000fe200078e02ff */
[C---:B------:R-:W-:Y:S02]  /*0ab0*/  @!P4 SHF.L.U32 R36, R18.reuse, 0x1, RZ ;  /* 0x000000011224c819 */ /* 0x040fe400000006ff */
[----:B------:R-:W-:Y:S01]  /*0ac0*/  @!P4 SHF.L.U64.HI R37, R18, 0x1, R37 ;  /* 0x000000011225c819 */ /* 0x000fe20000010225 */
[----:B------:R-:W-:-:S02]  /*0ad0*/  @!P3 IMAD R18, R13, c[0x0][0x1d8], RZ ;  /* 0x000076000d12ba24 */ /* 0x000fc400078e02ff */
[----:B------:R-:W-:Y:S01]  /*0ae0*/  @!P2 IMAD.WIDE.U32 R26, R50, c[0x0][0x1d8], R26 ;  /* 0x00007600321aaa25 */ /* 0x000fe200078e001a */
[----:B------:R-:W-:-:S03]  /*0af0*/  @!P5 MOV R30, R66 ;  /* 0x00000042001ed202 */ /* 0x000fc60000000f00 */
[----:B------:R-:W-:Y:S01]  /*0b00*/  @!P5 IMAD R33, R52, c[0x0][0x1dc], R19 ;  /* 0x000077003421da24 */ /* 0x000fe200078e0213 */
[----:B------:R-:W-:Y:S01]  /*0b10*/  @!P6 MOV R19, R69 ;  /* 0x000000450013e202 */ /* 0x000fe20000000f00 */
[----:B------:R-:W-:Y:S01]  /*0b20*/  @!P3 IMAD R35, R51, c[0x0][0x1dc], R18 ;  /* 0x000077003323ba24 */ /* 0x000fe200078e0212 */
[-C--:B------:R-:W-:Y:S02]  /*0b30*/  @!P6 MOV R18, R66.reuse ;  /* 0x000000420012e202 */ /* 0x080fe40000000f00 */
[----:B------:R-:W-:Y:S02]  /*0b40*/  @!P2 IADD3 R27, R27, R39, RZ ;  /* 0x000000271b1ba210 */ /* 0x000fe40007ffe0ff */
[-C--:B------:R-:W-:Y:S02]  /*0b50*/  @!P5 MOV R31, R69.reuse ;  /* 0x00000045001fd202 */ /* 0x080fe40000000f00 */
[----:B------:R-:W-:Y:S02]  /*0b60*/  @!P3 MOV R28, R66 ;  /* 0x00000042001cb202 */ /* 0x000fe40000000f00 */
[----:B------:R-:W-:Y:S01]  /*0b70*/  @!P3 MOV R29, R69 ;  /* 0x00000045001db202 */ /* 0x000fe20000000f00 */
[----:B------:R-:W-:Y:S01]  /*0b80*/  @!P6 IMAD.WIDE.U32 R18, R49, c[0x0][0x1d8], R18 ;  /* 0x000076003112ea25 */ /* 0x000fe200078e0012 */
[----:B------:R-:W-:-:S02]  /*0b90*/  @!P2 SHF.L.U32 R61, R26, 0x1, RZ ;  /* 0x000000011a3da819 */ /* 0x000fc400000006ff */
[----:B------:R-:W-:Y:S02]  /*0ba0*/  @!P2 SHF.L.U64.HI R62, R26, 0x1, R27 ;  /* 0x000000011a3ea819 */ /* 0x000fe4000001021b */
[----:B------:R-:W-:Y:S01]  /*0bb0*/  MOV R26, 0x8 ;  /* 0x00000008001a7802 */ /* 0x000fe20000000f00 */
[----:B------:R-:W-:Y:S01]  /*0bc0*/  @!P5 IMAD.WIDE.U32 R30, R52, c[0x0][0x1d8], R30 ;  /* 0x00007600341eda25 */ /* 0x000fe200078e001e */
[----:B------:R-:W-:-:S03]  /*0bd0*/  @!P6 IADD3 R19, R19, R41, RZ ;  /* 0x000000291313e210 */ /* 0x000fc60007ffe0ff */
[----:B------:R-:W-:Y:S01]  /*0be0*/  @!P3 IMAD.WIDE.U32 R28, R51, c[0x0][0x1d8], R28 ;  /* 0x00007600331cba25 */ /* 0x000fe200078e001c */
[----:B------:R-:W-:Y:S01]  /*0bf0*/  CS2R R40, SRZ ;  /* 0x0000000000287805 */ /* 0x000fe2000001ff00 */
[----:B------:R-:W-:Y:S02]  /*0c00*/  @!P5 IADD3 R33, R31, R33, RZ ;  /* 0x000000211f21d210 */ /* 0x000fe40007ffe0ff */
[----:B------:R-:W-:Y:S01]  /*0c10*/  IMAD.WIDE R26, R57, R26, c[0x0][0x198] ;  /* 0x00006600391a7625 */ /* 0x000fe200078e021a */
[----:B------:R-:W-:Y:S02]  /*0c20*/  @!P3 IADD3 R31, R29, R35, RZ ;  /* 0x000000231d1fb210 */ /* 0x000fe40007ffe0ff */
[C---:B------:R-:W-:Y:S01]  /*0c30*/  @!P5 SHF.L.U32 R32, R30.reuse, 0x1, RZ ;  /* 0x000000011e20d819 */ /* 0x040fe200000006ff */
[----:B------:R0:W5:Y:S01]  /*0c40*/  @!P0 LDG.E R41, [R24.64] ;  /* 0x0000000818298981 */ /* 0x000162000c1e1900 */
[----:B------:R-:W-:-:S03]  /*0c50*/  @!P5 SHF.L.U64.HI R33, R30, 0x1, R33 ;  /* 0x000000011e21d819 */ /* 0x000fc60000010221 */
[----:B--2---:R1:W2:Y:S01]  /*0c60*/  LDG.E.64 R20, [R26.64] ;  /* 0x000000081a147981 */ /* 0x0042a2000c1e1b00 */
[C---:B------:R-:W-:Y:S02]  /*0c70*/  @!P3 SHF.L.U32 R30, R28.reuse, 0x1, RZ ;  /* 0x000000011c1eb819 */ /* 0x040fe400000006ff */
[----:B------:R-:W-:Y:S02]  /*0c80*/  @!P3 SHF.L.U64.HI R31, R28, 0x1, R31 ;  /* 0x000000011c1fb819 */ /* 0x000fe4000001021f */
[----:B------:R-:W-:Y:S02]  /*0c90*/  @!P4 IADD3 R28, P0, R36, c[0x0][0x180], RZ ;  /* 0x00006000241cca10 */ /* 0x000fe40007f1e0ff */
[C---:B------:R-:W-:Y:S02]  /*0ca0*/  @!P6 SHF.L.U32 R35, R18.reuse, 0x1, RZ ;  /* 0x000000011223e819 */ /* 0x040fe400000006ff */
[----:B------:R-:W-:Y:S02]  /*0cb0*/  @!P6 SHF.L.U64.HI R60, R18, 0x1, R19 ;  /* 0x00000001123ce819 */ /* 0x000fe40000010213 */
[----:B------:R-:W-:-:S02]  /*0cc0*/  @!P4 IADD3.X R29, R37, c[0x0][0x184], RZ, P0, !PT ;  /* 0x00006100251dca10 */ /* 0x000fc400007fe4ff */
[----:B------:R-:W-:-:S03]  /*0cd0*/  @!P4 IADD3 R18, P0, R36, c[0x0][0x178], RZ ;  /* 0x00005e002412ca10 */ /* 0x000fc60007f1e0ff */
[----:B------:R1:W5:Y:S01]  /*0ce0*/  @!P4 LDG.E R43, [R28.64] ;  /* 0x000000081c2bc981 */ /* 0x000362000c1e1900 */
[----:B------:R-:W-:Y:S02]  /*0cf0*/  @!P4 IADD3.X R19, R37, c[0x0][0x17c], RZ, P0, !PT ;  /* 0x00005f002513ca10 */ /* 0x000fe400007fe4ff */
[----:B----4-:R-:W-:-:S03]  /*0d00*/  @!P5 IADD3 R22, P0, R32, c[0x0][0x180], RZ ;  /* 0x000060002016da10 */ /* 0x010fc60007f1e0ff */
[----:B------:R4:W5:Y:S01]  /*0d10*/  @!P4 LDG.E R40, [R18.64] ;  /* 0x000000081228c981 */ /* 0x000962000c1e1900 */
[C---:B------:R-:W-:Y:S02]  /*0d20*/  @!P5 IADD3.X R23, R33.reuse, c[0x0][0x184], RZ, P0, !PT ;  /* 0x000061002117da10 */ /* 0x040fe400007fe4ff */
[----:B0-----:R-:W-:Y:S02]  /*0d30*/  @!P5 IADD3 R24, P0, R32, c[0x0][0x178], RZ ;  /* 0x00005e002018da10 */ /* 0x001fe40007f1e0ff */
[C---:B-1----:R-:W-:Y:S02]  /*0d40*/  @!P3 IADD3 R28, P4, R30.reuse, c[0x0][0x178], RZ ;  /* 0x00005e001e1cba10 */ /* 0x042fe40007f9e0ff */
[----:B------:R-:W-:Y:S02]  /*0d50*/  @!P5 IADD3.X R25, R33, c[0x0][0x17c], RZ, P0, !PT ;  /* 0x00005f002119da10 */ /* 0x000fe400007fe4ff */
[----:B------:R-:W-:Y:S01]  /*0d60*/  @!P3 IADD3 R32, P0, R30, c[0x0][0x180], RZ ;  /* 0x000060001e20ba10 */ /* 0x000fe20007f1e0ff */
[----:B------:R-:W-:Y:S01]  /*0d70*/  CS2R R38, SRZ ;  /* 0x0000000000267805 */ /* 0x000fe2000001ff00 */
[----:B------:R-:W-:Y:S01]  /*0d80*/  CS2R R36, SRZ ;  /* 0x0000000000247805 */ /* 0x000fe2000001ff00 */
[----:B------:R-:W-:-:S02]  /*0d90*/  @!P3 IADD3.X R29, R31, c[0x0][0x17c], RZ, P4, !PT ;  /* 0x00005f001f1dba10 */ /* 0x000fc400027fe4ff */
[----:B------:R-:W-:Y:S02]  /*0da0*/  @!P3 IADD3.X R33, R31, c[0x0][0x184], RZ, P0, !PT ;  /* 0x000061001f21ba10 */ /* 0x000fe400007fe4ff */
[----:B------:R0:W5:Y:S01]  /*0db0*/  @!P5 LDG.E R38, [R22.64] ;  /* 0x000000081626d981 */ /* 0x000162000c1e1900 */
[----:B------:R-:W-:-:S03]  /*0dc0*/  @!P2 IADD3 R26, P0, R61, c[0x0][0x178], RZ ;  /* 0x00005e003d1aaa10 */ /* 0x000fc60007f1e0ff */
[----:B------:R1:W5:Y:S01]  /*0dd0*/  @!P5 LDG.E R37, [R24.64] ;  /* 0x000000081825d981 */ /* 0x000362000c1e1900 */
[----:B------:R-:W-:-:S03]  /*0de0*/  @!P2 IADD3 R30, P5, R61, c[0x0][0x180], RZ ;  /* 0x000060003d1eaa10 */ /* 0x000fc60007fbe0ff */
[----:B------:R2:W5:Y:S01]  /*0df0*/  @!P3 LDG.E R39, [R32.64] ;  /* 0x000000082027b981 */ /* 0x000562000c1e1900 */
[----:B0-----:R-:W-:-:S03]  /*0e00*/  @!P6 IADD3 R22, P4, R35, c[0x0][0x178], RZ ;  /* 0x00005e002316ea10 */ /* 0x001fc60007f9e0ff */
[----:B------:R0:W5:Y:S01]  /*0e10*/  @!P3 LDG.E R36, [R28.64] ;  /* 0x000000081c24b981 */ /* 0x000162000c1e1900 */
[----:B-1----:R-:W-:Y:S01]  /*0e20*/  @!P6 IADD3 R24, P3, R35, c[0x0][0x180], RZ ;  /* 0x000060002318ea10 */ /* 0x002fe20007f7e0ff */
[----:B---3--:R-:W-:Y:S01]  /*0e30*/  CS2R R16, SRZ ;  /* 0x0000000000107805 */ /* 0x008fe2000001ff00 */
[----:B----4-:R-:W-:Y:S01]  /*0e40*/  CS2R R18, SRZ ;  /* 0x0000000000127805 */ /* 0x010fe2000001ff00 */
[C---:B------:R-:W-:Y:S02]  /*0e50*/  @!P2 IADD3.X R31, R62.reuse, c[0x0][0x184], RZ, P5, !PT ;  /* 0x000061003e1faa10 */ /* 0x040fe40002ffe4ff */
[----:B------:R-:W-:Y:S02]  /*0e60*/  @!P2 IADD3.X R27, R62, c[0x0][0x17c], RZ, P0, !PT ;  /* 0x00005f003e1baa10 */ /* 0x000fe400007fe4ff */
[C---:B------:R-:W-:Y:S01]  /*0e70*/  @!P6 IADD3.X R25, R60.reuse, c[0x0][0x184], RZ, P3, !PT ;  /* 0x000061003c19ea10 */ /* 0x040fe20001ffe4ff */
[----:B------:R1:W5:Y:S01]  /*0e80*/  @!P2 LDG.E R16, [R30.64] ;  /* 0x000000081e10a981 */ /* 0x000362000c1e1900 */
[----:B------:R-:W-:-:S03]  /*0e90*/  @!P6 IADD3.X R23, R60, c[0x0][0x17c], RZ, P4, !PT ;  /* 0x00005f003c17ea10 */ /* 0x000fc600027fe4ff */
[----:B------:R1:W5:Y:S04]  /*0ea0*/  @!P2 LDG.E R17, [R26.64] ;  /* 0x000000081a11a981 */ /* 0x000368000c1e1900 */
[----:B------:R1:W5:Y:S04]  /*0eb0*/  @!P6 LDG.E R19, [R24.64] ;  /* 0x000000081813e981 */ /* 0x000368000c1e1900 */
[----:B------:R1:W5:Y:S01]  /*0ec0*/  @!P6 LDG.E R18, [R22.64] ;  /* 0x000000081612e981 */ /* 0x000362000c1e1900 */
[----:B------:R-:W-:Y:S01]  /*0ed0*/  MOV R63, 0x3f800000 ;  /* 0x3f800000003f7802 */ /* 0x000fe20000000f00 */
[----:B------:R-:W-:Y:S01]  /*0ee0*/  BSSY B0, `(.L_x_388) ;  /* 0x0000019000007945 */ /* 0x000fe20003800000 */
[----:B------:R-:W-:Y:S01]  /*0ef0*/  MOV R62, RZ ;  /* 0x000000ff003e7202 */ /* 0x000fe20000000f00 */
[----:B------:R-:W-:Y:S01]  /*0f00*/  CS2R R60, SRZ ;  /* 0x00000000003c7805 */ /* 0x000fe2000001ff00 */
[----:B--2---:R-:W-:-:S05]  /*0f10*/  FFMA.FTZ R21, -R20, R20, R21 ;  /* 0x0000001414157223 */ /* 0x004fca0000010115 */
[----:B------:R-:W-:-:S13]  /*0f20*/  FSETP.GTU.FTZ.AND P0, PT, R21, RZ, PT ;  /* 0x000000ff1500720b */ /* 0x000fda0003f1c000 */
[----:B0-----:R-:W-:-:S04]  /*0f30*/  @P0 FADD.FTZ R28, R21, c[0x0][0x1a0] ;  /* 0x00006800151c0621 */ /* 0x001fc80000010000 */
[----:B------:R1:W0:Y:S01]  /*0f40*/  @P0 MUFU.RSQ R63, R28 ;  /* 0x0000001c003f0308 */ /* 0x0002220000001400 */
[----:B------:R-:W-:Y:S02]  /*0f50*/  ISETP.GT.U32.AND P0, PT, R58, 0x27f, PT ;  /* 0x0000027f3a00780c */ /* 0x000fe40003f04070 */
[----:B------:R-:W-:-:S11]  /*0f60*/  MOV R21, RZ ;  /* 0x000000ff00157202 */ /* 0x000fd60000000f00 */
        /* <DEDUP_REMOVED lines=16> */
.L_x_389:
[----:B-1----:R-:W-:Y:S05]  /*1070*/  BSYNC B0 ;  /* 0x0000000000007941 */ /* 0x002fea0003800000 */
.L_x_388:
[----:B------:R-:W-:Y:S02]  /*1080*/  ISETP.NE.AND P5, PT, RZ, UR7, PT ;  /* 0x00000007ff007c0c */ /* 0x000fe4000bfa5270 */
[--C-:B-----5:R-:W-:Y:S02]  /*1090*/  PRMT R23, RZ, 0x5410, R46.reuse ;  /* 0x00005410ff177816 */ /* 0x120fe4000000002e */
[----:B------:R-:W-:-:S03]  /*10a0*/  PRMT R25, RZ, 0x7610, R46 ;  /* 0x00007610ff197816 */ /* 0x000fc6000000002e */
[C---:B------:R-:W-:Y:S01]  /*10b0*/  FADD.FTZ R22, -R20.reuse, R23 ;  /* 0x0000001714167221 */ /* 0x040fe20000010100 */
[----:B------:R-:W-:Y:S01]  /*10c0*/  PRMT R23, RZ, 0x7610, R45 ;  /* 0x00007610ff177816 */ /* 0x000fe2000000002d */
[----:B------:R-:W-:Y:S01]  /*10d0*/  FADD.FTZ R24, -R20, R25 ;  /* 0x0000001914187221 */ /* 0x000fe20000010100 */
[----:B------:R-:W-:Y:S01]  /*10e0*/  PRMT R25, RZ, 0x5410, R45 ;  /* 0x00005410ff197816 */ /* 0x000fe2000000002d */
[-C--:B0-----:R-:W-:Y:S02]  /*10f0*/  FMUL.FTZ R32, R22, R63.reuse ;  /* 0x0000003f16207220 */ /* 0x081fe40000410000 */
        /* <DEDUP_REMOVED lines=20> */
.L_x_390:
        /* <DEDUP_REMOVED lines=34> */
.L_x_391:
[----:B------:R-:W-:Y:S02]  /*1460*/  FADD.FTZ R28, RZ, R25 ;  /* 0x00000019ff1c7221 */ /* 0x000fe40000010000 */
[----:B------:R-:W-:Y:S02]  /*1470*/  FMUL.FTZ R29, R27, R62 ;  /* 0x0000003e1b1d7220 */ /* 0x000fe40000410000 */
[C---:B------:R-:W-:Y:S02]  /*1480*/  FFMA.FTZ R24, R33.reuse, R27, R32 ;  /* 0x0000001b21187223 */ /* 0x040fe40000010020 */
[----:B------:R-:W-:Y:S02]  /*1490*/  FADD.FTZ R25, R28, R27 ;  /* 0x0000001b1c197221 */ /* 0x000fe40000010000 */
[----:B------:R-:W-:Y:S02]  /*14a0*/  FFMA.FTZ R31, R22, R23, RZ ;  /* 0x00000017161f7223 */ /* 0x000fe400000100ff */
[----:B------:R-:W-:-:S02]  /*14b0*/  FFMA.FTZ R27, R33, R29, R34 ;  /* 0x0000001d211b7223 */ /* 0x000fc40000010022 */
[----:B------:R-:W-:Y:S02]  /*14c0*/  FMUL.FTZ R28, R26, R21 ;  /* 0x000000151a1c7220 */ /* 0x000fe40000410000 */
[C---:B------:R-:W-:Y:S02]  /*14d0*/  FFMA.FTZ R22, R35.reuse, R26, R31 ;  /* 0x0000001a23167223 */ /* 0x040fe4000001001f */
[----:B------:R-:W-:Y:S01]  /*14e0*/  FFMA.FTZ R35, R35, R28, R27 ;  /* 0x0000001c23237223 */ /* 0x000fe2000001001b */
[----:B------:R-:W-:Y:S01]  /*14f0*/  PRMT R27, RZ, 0x5410, R42 ;  /* 0x00005410ff1b7816 */ /* 0x000fe2000000002a */
[----:B------:R-:W-:Y:S02]  /*1500*/  FADD.FTZ R23, RZ, R23 ;  /* 0x00000017ff177221 */ /* 0x000fe40000010000 */
[----:B------:R-:W-:Y:S02]  /*1510*/  FADD.FTZ R29, R64, R29 ;  /* 0x0000001d401d7221 */ /* 0x000fe40000010000 */
[----:B------:R-:W-:-:S02]  /*1520*/  FADD.FTZ R23, R23, R26 ;  /* 0x0000001a17177221 */ /* 0x000fc40000010000 */
[----:B------:R-:W-:Y:S01]  /*1530*/  FADD.FTZ R26, -R20, R27 ;  /* 0x0000001b141a7221 */ /* 0x000fe20000010100 */
[----:B------:R-:W-:Y:S01]  /*1540*/  PRMT R27, RZ, 0x7610, R42 ;  /* 0x00007610ff1b7816 */ /* 0x000fe2000000002a */
[----:B------:R-:W-:Y:S02]  /*1550*/  FADD.FTZ R33, R28, R29 ;  /* 0x0000001d1c217221 */ /* 0x000fe40000010000 */
        /* <DEDUP_REMOVED lines=24> */
.L_x_392:
        /* <DEDUP_REMOVED lines=37> */
.L_x_393:
        /* <DEDUP_REMOVED lines=37> */
.L_x_394:
        /* <DEDUP_REMOVED lines=37> */
.L_x_395:
        /* <DEDUP_REMOVED lines=37> */
.L_x_396:
[----:B------:R-:W-:Y:S02]  /*2020*/  FMUL.FTZ R29, R27, R62 ;  /* 0x0000003e1b1d7220 */ /* 0x000fe40000410000 */
[----:B------:R-:W-:Y:S02]  /*2030*/  FADD.FTZ R26, R25, R27 ;  /* 0x0000001b191a7221 */ /* 0x000fe40000010000 */
[----:B------:R-:W-:Y:S02]  /*2040*/  FFMA.FTZ R24, R33, R27, R24 ;  /* 0x0000001b21187223 */ /* 0x000fe40000010018 */
[----:B------:R-:W-:Y:S01]  /*2050*/  FADD.FTZ R27, R23, R28 ;  /* 0x0000001c171b7221 */ /* 0x000fe20000010000 */
[----:B------:R-:W-:Y:S01]  /*2060*/  PRMT R23, RZ, 0x5410, R19 ;  /* 0x00005410ff177816 */ /* 0x000fe20000000013 */
[----:B------:R-:W-:Y:S02]  /*2070*/  FFMA.FTZ R25, R35, R28, R22 ;  /* 0x0000001c23197223 */ /* 0x000fe40000010016 */
[----:B------:R-:W-:-:S02]  /*2080*/  FFMA.FTZ R30, R33, R29, R34 ;  /* 0x0000001d211e7223 */ /* 0x000fc40000010022 */
[----:B------:R-:W-:Y:S01]  /*2090*/  FADD.FTZ R22, -R20, R23 ;  /* 0x0000001714167221 */ /* 0x000fe20000010100 */
[----:B------:R-:W-:Y:S01]  /*20a0*/  PRMT R23, RZ, 0x7610, R19 ;  /* 0x00007610ff177816 */ /* 0x000fe20000000013 */
[----:B------:R-:W-:Y:S02]  /*20b0*/  FADD.FTZ R32, R64, R29 ;  /* 0x0000001d40207221 */ /* 0x000fe40000010000 */
[----:B------:R-:W-:Y:S02]  /*20c0*/  FMUL.FTZ R29, R28, R21 ;  /* 0x000000151c1d7220 */ /* 0x000fe40000410000 */
[----:B------:R-:W-:Y:S02]  /*20d0*/  FADD.FTZ R28, -R20, R23 ;  /* 0x00000017141c7221 */ /* 0x000fe40000010100 */
[----:B------:R-:W-:Y:S02]  /*20e0*/  FMUL.FTZ R23, R22, R63 ;  /* 0x0000003f16177220 */ /* 0x000fe40000410000 */
[----:B------:R-:W-:-:S02]  /*20f0*/  FFMA.FTZ R35, R35, R29, R30 ;  /* 0x0000001d23237223 */ /* 0x000fc4000001001e */
[----:B------:R-:W-:Y:S01]  /*2100*/  FADD.FTZ R71, R29, R32 ;  /* 0x000000201d477221 */ /* 0x000fe20000010000 */
[--C-:B------:R-:W-:Y:S01]  /*2110*/  PRMT R29, RZ, 0x5410, R18.reuse ;  /* 0x00005410ff1d7816 */ /* 0x100fe20000000012 */
        /* <DEDUP_REMOVED lines=21> */
.L_x_397:
[----:B------:R-:W-:Y:S01]  /*2270*/  FMUL.FTZ R30, R29, R62 ;  /* 0x0000003e1d1e7220 */ /* 0x000fe20000410000 */
[----:B------:R-:W-:Y:S01]  /*2280*/  ISETP.GT.AND P0, PT, R2, 0x1e, PT ;  /* 0x0000001e0200780c */ /* 0x000fe20003f04270 */
[----:B------:R-:W-:Y:S01]  /*2290*/  FFMA.FTZ R25, R22, R28, R25 ;  /* 0x0000001c16197223 */ /* 0x000fe20000010019 */
[C---:B------:R-:W-:Y:S01]  /*22a0*/  ISETP.GT.AND P2, PT, R2.reuse, 0xf, PT ;  /* 0x0000000f0200780c */ /* 0x040fe20003f44270 */
[----:B------:R-:W-:Y:S01]  /*22b0*/  FFMA.FTZ R31, R23, R30, R35 ;  /* 0x0000001e171f7223 */ /* 0x000fe20000010023 */
[----:B------:R-:W-:Y:S01]  /*22c0*/  ISETP.NE.AND P3, PT, R2, RZ, PT ;  /* 0x000000ff0200720c */ /* 0x000fe20003f65270 */
[----:B------:R-:W-:Y:S01]  /*22d0*/  FADD.FTZ R33, R71, R30 ;  /* 0x0000001e47217221 */ /* 0x000fe20000010000 */
[----:B------:R-:W-:Y:S01]  /*22e0*/  BSSY B0, `(.L_x_398) ;  /* 0x0000058000007945 */ /* 0x000fe20003800000 */
[----:B------:R-:W-:Y:S01]  /*22f0*/  FMUL.FTZ R30, R28, R21 ;  /* 0x000000151c1e7220 */ /* 0x000fe20000410000 */
[----:B------:R-:W-:Y:S01]  /*2300*/  ISETP.GT.U32.AND P4, PT, R58, 0x27, PT ;  /* 0x000000273a00780c */ /* 0x000fe20003f84070 */
[----:B------:R-:W-:-:S02]  /*2310*/  FFMA.FTZ R24, R23, R29, R24 ;  /* 0x0000001d17187223 */ /* 0x000fc40000010018 */
[----:B------:R-:W-:Y:S01]  /*2320*/  FFMA.FTZ R31, R22, R30, R31 ;  /* 0x0000001e161f7223 */ /* 0x000fe2000001001f */
[----:B------:R-:W-:Y:S01]  /*2330*/  MOV R22, 0x2 ;  /* 0x0000000200167802 */ /* 0x000fe20000000f00 */
        /* <DEDUP_REMOVED lines=65> */
[----:B------:R-:W1:Y:S02]  /*2750*/  LDS.128 R32, [0x90] ;  /* 0x00009000ff207984 */ /* 0x000e640000000c00 */
        /* <DEDUP_REMOVED lines=8> */
[----:B------:R-:W1:Y:S01]  /*27e0*/  LDS.64 R22, [0xb0] ;  /* 0x0000b000ff167984 */ /* 0x000e620000000a00 */
[----:B------:R-:W-:-:S04]  /*27f0*/  FADD.FTZ R71, R71, R34 ;  /* 0x0000002247477221 */ /* 0x000fc80000010000 */
[----:B0-----:R-:W-:Y:S02]  /*2800*/  FADD.FTZ R71, R71, R28 ;  /* 0x0000001c47477221 */ /* 0x001fe40000010000 */
[----:B------:R-:W-:Y:S02]  /*2810*/  FADD.FTZ R32, R32, R29 ;  /* 0x0000001d20207221 */ /* 0x000fe40000010000 */
[----:B------:R-:W-:Y:S02]  /*2820*/  FADD.FTZ R71, R71, R30 ;  /* 0x0000001e47477221 */ /* 0x000fe40000010000 */
[----:B------:R-:W-:Y:S02]  /*2830*/  FADD.FTZ R32, R32, R31 ;  /* 0x0000001f20207221 */ /* 0x000fe40000010000 */
[----:B-1----:R-:W-:Y:S02]  /*2840*/  FADD.FTZ R22, R71, R22 ;  /* 0x0000001647167221 */ /* 0x002fe40000010000 */
[----:B------:R-:W-:-:S02]  /*2850*/  FADD.FTZ R23, R32, R23 ;  /* 0x0000001720177221 */ /* 0x000fc40000010000 */
.L_x_399:
[----:B------:R-:W-:Y:S05]  /*2860*/  BSYNC B0 ;  /* 0x0000000000007941 */ /* 0x000fea0003800000 */
.L_x_398:
        /* <DEDUP_REMOVED lines=10> */
[----:B--2---:R-:W-:Y:S02]  /*2910*/  FADD.FTZ R30, R24, R33 ;  /* 0x00000021181e7221 */ /* 0x004fe40000010000 */
[----:B------:R-:W-:Y:S02]  /*2920*/  FADD.FTZ R29, R25, R34 ;  /* 0x00000022191d7221 */ /* 0x000fe40000010000 */
[----:B------:R-:W1:Y:S01]  /*2930*/  LDS.128 R24, [R64+0x850] ;  /* 0x0008500040187984 */ /* 0x000e620000000c00 */
        /* <DEDUP_REMOVED lines=66> */
.L_x_401:
[----:B------:R-:W-:Y:S05]  /*2d60*/  BSYNC B0 ;  /* 0x0000000000007941 */ /* 0x000fea0003800000 */
.L_x_400:
[----:B------:R-:W-:Y:S01]  /*2d70*/  BSSY B0, `(.L_x_402) ;  /* 0x0000011000007945 */ /* 0x000fe20003800000 */
[----:B------:R-:W-:Y:S01]  /*2d80*/  HFMA2.MMA R71, -RZ, RZ, 0, 2.384185791015625e-07 ;  /* 0x00000004ff477435 */ /* 0x000fe200000001ff */
[----:B------:R-:W-:Y:S05]  /*2d90*/  @P4 BRA `(.L_x_403) ;  /* 0x000000e000004947 */ /* 0x000fea0003800000 */
        /* <DEDUP_REMOVED lines=14> */
.L_x_403:
[----:B------:R-:W-:Y:S05]  /*2e80*/  BSYNC B0 ;  /* 0x0000000000007941 */ /* 0x000fea0003800000 */
.L_x_402:
        /* <DEDUP_REMOVED lines=28> */
.L_x_406:
[----:B------:R-:W2:Y:S01]  /*3050*/  LDG.E.STRONG.GPU R26, [R24.64] ;  /* 0x00000008181a7981 */ /* 0x000ea2000c1ef900 */
[----:B------:R-:W-:Y:S01]  /*3060*/  YIELD ;  /* 0x0000000000007946 */ /* 0x000fe20003800000 */
[----:B--2---:R-:W-:Y:S01]  /*3070*/  ISETP.NE.AND P0, PT, R26, R29, PT ;  /* 0x0000001d1a00720c */ /* 0x004fe20003f05270 */
[----:B------:R-:W-:-:S12]  /*3080*/  CCTL.IVALL ;  /* 0x00000000ff00798f */ /* 0x000fd80002000000 */
[----:B------:R-:W-:Y:S05]  /*3090*/  @P0 BRA `(.L_x_406) ;  /* 0xffffffb000000947 */ /* 0x000fea000383ffff */
.L_x_405:
[----:B------:R-:W-:Y:S01]  /*30a0*/  ISETP.NE.AND P0, PT, RZ, c[0x0][0xc], PT ;  /* 0x00000300ff007a0c */ /* 0x000fe20003f05270 */
[----:B------:R-:W-:Y:S01]  /*30b0*/  WARPSYNC 0xffffffff ;  /* 0xffffffff00007948 */ /* 0x000fe20003800000 */
[----:B------:R-:W-:Y:S11]  /*30c0*/  BAR.SYNC.DEFER_BLOCKING 0x0 ;  /* 0x0000000000007b1d */ /* 0x000ff60000010000 */
[----:B------:R-:W-:Y:S05]  /*30d0*/  @!P0 BRA `(.L_x_404) ;  /* 0x00000fe000008947 */ /* 0x000fea0003800000 */
[----:B-1----:R-:W-:Y:S01]  /*30e0*/  HFMA2.MMA R24, -RZ, RZ, 0, 5.9604644775390625e-08 ;  /* 0x00000001ff187435 */ /* 0x002fe200000001ff */
[----:B------:R-:W-:-:S09]  /*30f0*/  MOV R32, RZ ;  /* 0x000000ff00207202 */ /* 0x000fd20000000f00 */
[----:B------:R-:W-:-:S04]  /*3100*/  IADD3 R24, -R24, c[0x0][0xc], RZ ;  /* 0x0000030018187a10 */ /* 0x000fc80007ffe1ff */
[----:B------:R-:W-:-:S13]  /*3110*/  ISETP.GE.U32.AND P0, PT, R24, 0x3, PT ;  /* 0x000000031800780c */ /* 0x000fda0003f06070 */
[----:B------:R-:W-:Y:S05]  /*3120*/  @!P0 BRA `(.L_x_407) ;  /* 0x00000dc000008947 */ /* 0x000fea0003800000 */
[----:B------:R-:W-:Y:S01]  /*3130*/  ULDC UR6, c[0x0][0xc] ;  /* 0x0000030000067ab9 */ /* 0x000fe20000000800 */
[----:B------:R-:W-:Y:S01]  /*3140*/  MOV R32, RZ ;  /* 0x000000ff00207202 */ /* 0x000fe20000000f00 */
[----:B------:R-:W-:-:S04]  /*3150*/  ULOP3.LUT UR5, UR6, 0x3, URZ, 0xc0, !UPT ;  /* 0x0000000306057892 */ /* 0x000fc8000f8ec03f */
[----:B------:R-:W-:-:S06]  /*3160*/  UIADD3 UR5, -UR5, UR6, URZ ;  /* 0x0000000605057290 */ /* 0x000fcc000fffe13f */
[----:B------:R-:W-:Y:S02]  /*3170*/  ISETP.LT.AND P0, PT, RZ, UR5, PT ;  /* 0x00000005ff007c0c */ /* 0x000fe4000bf01270 */
[----:B------:R-:W-:-:S11]  /*3180*/  MOV R30, UR5 ;  /* 0x00000005001e7c02 */ /* 0x000fd60008000f00 */
[----:B------:R-:W-:Y:S05]  /*3190*/  @!P0 BRA `(.L_x_408) ;  /* 0x00000b6000008947 */ /* 0x000fea0003800000 */
[----:B------:R-:W-:Y:S02]  /*31a0*/  ISETP.GT.AND P3, PT, R30, 0xc, PT ;  /* 0x0000000c1e00780c */ /* 0x000fe40003f64270 */
[----:B------:R-:W-:-:S11]  /*31b0*/  PLOP3.LUT P0, PT, PT, PT, PT, 0x80, 0x0 ;  /* 0x000000000000781c */ /* 0x000fd60003f0f070 */
[----:B------:R-:W-:Y:S05]  /*31c0*/  @!P3 BRA `(.L_x_409) ;  /* 0x000007400000b947 */ /* 0x000fea0003800000 */
[----:B------:R-:W-:Y:S02]  /*31d0*/  PLOP3.LUT P0, PT, PT, PT, PT, 0x8, 0x0 ;  /* 0x000000000000781c */ /* 0x000fe40003f0e170 */
.L_x_410:
        /* <DEDUP_REMOVED lines=115> */
.L_x_409:
        /* <DEDUP_REMOVED lines=61> */
.L_x_411:
[----:B------:R-:W-:-:S13]  /*3ce0*/  ISETP.NE.OR P0, PT, R30, RZ, P0 ;  /* 0x000000ff1e00720c */ /* 0x000fda0000705670 */
[----:B------:R-:W-:Y:S05]  /*3cf0*/  @!P0 BRA `(.L_x_407) ;  /* 0x000001f000008947 */ /* 0x000fea0003800000 */
.L_x_408:
        /* <DEDUP_REMOVED lines=31> */
.L_x_407:
        /* <DEDUP_REMOVED lines=12> */
.L_x_413:
[----:B------:R-:W-:Y:S05]  /*3fb0*/  BSYNC B0 ;  /* 0x0000000000007941 */ /* 0x000fea0003800000 */
.L_x_412:
        /* <DEDUP_REMOVED lines=16> */
.L_x_404:
[----:B------:R2:W-:Y:S04]  /*40c0*/  @!P2 STS.64 [0xc0], R22 ;  /* 0x0000c016ff00a388 */ /* 0x0005e80000000a00 */
[----:B------:R-:W-:Y:S01]  /*40d0*/  BAR.SYNC.DEFER_BLOCKING 0x0 ;  /* 0x0000000000007b1d */ /* 0x000fe20000010000 */
[----:B------:R-:W-:Y:S02]  /*40e0*/  ISETP.GE.U32.AND P0, PT, R55, c[0x0][0x1e0], PT ;  /* 0x0000780037007a0c */ /* 0x000fe40003f06070 */
[----:B------:R-:W-:Y:S02]  /*40f0*/  ISETP.GE.U32.AND P2, PT, R54, c[0x0][0x1e0], PT ;  /* 0x0000780036007a0c */ /* 0x000fe40003f46070 */
[----:B------:R-:W-:Y:S02]  /*4100*/  ISETP.GE.AND.EX P0, PT, R9, c[0x0][0x1e4], PT, P0 ;  /* 0x0000790009007a0c */ /* 0x000fe40003f06300 */
[----:B0-2---:R-:W-:-:S02]  /*4110*/  PRMT R23, RZ, 0x5410, R46 ;  /* 0x00005410ff177816 */ /* 0x005fc4000000002e */
[----:B------:R-:W-:Y:S01]  /*4120*/  PRMT R22, RZ, 0x7610, R45 ;  /* 0x00007610ff167816 */ /* 0x000fe2000000002d */
[----:B-1----:R-:W0:Y:S02]  /*4130*/  LDS.64 R24, [0xc0] ;  /* 0x0000c000ff187984 */ /* 0x002e240000000a00 */
[----:B0-----:R-:W-:Y:S01]  /*4140*/  FMUL.FTZ R27, R25, c[0x0][0x20c] ;  /* 0x00008300191b7a20 */ /* 0x001fe20000410000 */
[----:B------:R-:W-:Y:S01]  /*4150*/  PRMT R25, RZ, 0x7610, R46 ;  /* 0x00007610ff197816 */ /* 0x000fe2000000002e */
[----:B------:R-:W-:Y:S02]  /*4160*/  FMUL.FTZ R26, R24, c[0x0][0x20c] ;  /* 0x00008300181a7a20 */ /* 0x000fe40000410000 */
[C---:B------:R-:W-:Y:S01]  /*4170*/  FADD.FTZ R24, -R20.reuse, R23 ;  /* 0x0000001714187221 */ /* 0x040fe20000010100 */
[----:B------:R-:W-:Y:S01]  /*4180*/  PRMT R23, RZ, 0x5410, R45 ;  /* 0x00005410ff177816 */ /* 0x000fe2000000002d */
[----:B------:R-:W-:Y:S02]  /*4190*/  FADD.FTZ R28, -R20, R25 ;  /* 0x00000019141c7221 */ /* 0x000fe40000010100 */
[----:B------:R-:W-:-:S02]  /*41a0*/  FMUL.FTZ R34, R24, R63 ;  /* 0x0000003f18227220 */ /* 0x000fc40000410000 */
        /* <DEDUP_REMOVED lines=20> */
.L_x_414:
        /* <DEDUP_REMOVED lines=18> */
.L_x_416:
[----:B------:R-:W-:Y:S05]  /*4410*/  BSYNC B0 ;  /* 0x0000000000007941 */ /* 0x000fea0003800000 */
.L_x_415:
        /* <DEDUP_REMOVED lines=30> */
.L_x_417:
        /* <DEDUP_REMOVED lines=18> */
.L_x_419:
[----:B------:R-:W-:Y:S05]  /*4720*/  BSYNC B0 ;  /* 0x0000000000007941 */ /* 0x000fea0003800000 */
.L_x_418:
        /* <DEDUP_REMOVED lines=29> */
.L_x_420:
        /* <DEDUP_REMOVED lines=18> */
.L_x_422:
[----:B------:R-:W-:Y:S05]  /*4a20*/  BSYNC B0 ;  /* 0x0000000000007941 */ /* 0x000fea0003800000 */
.L_x_421:
[----:B------:R-:W-:Y:S01]  /*4a30*/  ISETP.GE.U32.AND P6, PT, R53, c[0x0][0x1e0], PT ;  /* 0x0000780035007a0c */ /* 0x000fe20003fc6070 */
[----:B------:R-:W-:Y:S01]  /*4a40*/  FADD.FTZ R10, -R20, R9 ;  /* 0x00000009140a7221 */ /* 0x000fe20000010100 */
[----:B------:R-:W-:Y:S01]  /*4a50*/  ISETP.GE.U32.AND P0, PT, R52, c[0x0][0x1e0], PT ;  /* 0x0000780034007a0c */ /* 0x000fe20003f06070 */
[----:B------:R-:W-:Y:S01]  /*4a60*/  FADD.FTZ R22, -R20, R43 ;  /* 0x0000002b14167221 */ /* 0x000fe20000010100 */
[----:B------:R-:W-:Y:S02]  /*4a70*/  ISETP.GE.U32.AND P2, PT, R51, c[0x0][0x1e0], PT ;  /* 0x0000780033007a0c */ /* 0x000fe40003f46070 */
[----:B------:R-:W-:Y:S02]  /*4a80*/  ISETP.GE.U32.AND P3, PT, R50, c[0x0][0x1e0], PT ;  /* 0x0000780032007a0c */ /* 0x000fe40003f66070 */
[----:B------:R-:W-:Y:S02]  /*4a90*/  ISETP.GE.U32.AND P4, PT, R49, c[0x0][0x1e0], PT ;  /* 0x0000780031007a0c */ /* 0x000fe40003f86070 */
[----:B------:R-:W-:-:S02]  /*4aa0*/  PRMT R29, RZ, 0x5410, R39 ;  /* 0x00005410ff1d7816 */ /* 0x000fc40000000027 */
[--C-:B0-----:R-:W-:Y:S02]  /*4ab0*/  PRMT R23, RZ, 0x5410, R38.reuse ;  /* 0x00005410ff177816 */ /* 0x101fe40000000026 */
[----:B------:R-:W-:Y:S01]  /*4ac0*/  PRMT R25, RZ, 0x7610, R38 ;  /* 0x00007610ff197816 */ /* 0x000fe20000000026 */
[C---:B------:R-:W-:Y:S01]  /*4ad0*/  FADD.FTZ R30, -R20.reuse, R29 ;  /* 0x0000001d141e7221 */ /* 0x040fe20000010100 */
[----:B------:R-:W-:Y:S01]  /*4ae0*/  PRMT R39, RZ, 0x7610, R39 ;  /* 0x00007610ff277816 */ /* 0x000fe20000000027 */
[C---:B------:R-:W-:Y:S01]  /*4af0*/  FADD.FTZ R38, -R20.reuse, R23 ;  /* 0x0000001714267221 */ /* 0x040fe20000010100 */
[--C-:B------:R-:W-:Y:S01]  /*4b00*/  PRMT R31, RZ, 0x5410, R16.reuse ;  /* 0x00005410ff1f7816 */ /* 0x100fe20000000010 */
[C---:B------:R-:W-:Y:S01]  /*4b10*/  FADD.FTZ R34, -R20.reuse, R25 ;  /* 0x0000001914227221 */ /* 0x040fe20000010100 */
        /* <DEDUP_REMOVED lines=9> */
[----:B------:R-:W-:Y:S01]  /*4bb0*/  FADD.FTZ R20, -R20, R19 ;  /* 0x0000001314147221 */ /* 0x000fe20000010100 */
[----:B------:R-:W-:Y:S01]  /*4bc0*/  ISETP.GE.AND.EX P2, PT, R13, c[0x0][0x1e4], PT, P2 ;  /* 0x000079000d007a0c */ /* 0x000fe20003f46320 */
[-C--:B------:R-:W-:Y:S01]  /*4bd0*/  FMUL.FTZ R33, R10, R63.reuse ;  /* 0x0000003f0a217220 */ /* 0x080fe20000410000 */
        /* <DEDUP_REMOVED lines=29> */
.L_x_423:
[----:B------:R-:W-:Y:S01]  /*4db0*/  BSSY B0, `(.L_x_424) ;  /* 0x0000012000007945 */ /* 0x000fe20003800000 */
[----:B------:R-:W-:Y:S05]  /*4dc0*/  @P6 BRA `(.L_x_425) ;  /* 0x0000010000006947 */ /* 0x000fea0003800000 */
[C-C-:B------:R-:W-:Y:S02]  /*4dd0*/  FFMA.FTZ R10, R26.reuse, R33, R27.reuse ;  /* 0x000000211a0a7223 */ /* 0x140fe4000001001b */
[----:B------:R-:W-:Y:S01]  /*4de0*/  IMAD R44, R11, c[0x0][0x1d8], RZ ;  /* 0x000076000b2c7a24 */ /* 0x000fe200078e02ff */
[----:B------:R-:W-:Y:S01]  /*4df0*/  MOV R11, R69 ;  /* 0x00000045000b7202 */ /* 0x000fe20000000f00 */
[----:B------:R-:W-:Y:S01]  /*4e00*/  FFMA.FTZ R22, R9, R62, -R10 ;  /* 0x0000003e09167223 */ /* 0x000fe2000001080a */
[----:B------:R-:W-:Y:S01]  /*4e10*/  MOV R10, R66 ;  /* 0x00000042000a7202 */ /* 0x000fe20000000f00 */
[----:B------:R-:W-:-:S04]  /*4e20*/  FFMA.FTZ R19, R26, R35, R27 ;  /* 0x000000231a137223 */ /* 0x000fc8000001001b */
[----:B------:R-:W-:Y:S02]  /*4e30*/  FFMA.FTZ R42, R40, R21, -R19 ;  /* 0x00000015282a7223 */ /* 0x000fe40000010813 */
        /* <DEDUP_REMOVED lines=9> */
.L_x_425:
[----:B------:R-:W-:Y:S05]  /*4ed0*/  BSYNC B0 ;  /* 0x0000000000007941 */ /* 0x000fea0003800000 */
.L_x_424:
        /* <DEDUP_REMOVED lines=23> */
.L_x_426:
        /* <DEDUP_REMOVED lines=14> */
[C---:B------:R-:W-:Y:S02]  /*5130*/  LEA R22, P0, R10.reuse, c[0x0][0x160], 0x1 ;  /* 0x000058000a167a11 */ /* 0x040fe400078008ff */
[----:B------:R-:W-:Y:S02]  /*5140*/  F2FP.BF16.PACK_AB R9, R9, R12 ;  /* 0x0000000c0909723e */ /* 0x000fe400000010ff */
[----:B------:R-:W-:-:S05]  /*5150*/  LEA.HI.X R23, R10, c[0x0][0x164], R23, 0x1, P0 ;  /* 0x000059000a177a11 */ /* 0x000fca00000f0c17 */
[----:B------:R0:W-:Y:S04]  /*5160*/  STG.E [R22.64], R9 ;  /* 0x0000000916007986 */ /* 0x0001e8000c101908 */
.L_x_428:
[----:B------:R-:W-:Y:S05]  /*5170*/  BSYNC B0 ;  /* 0x0000000000007941 */ /* 0x000fea0003800000 */
.L_x_427:
        /* <DEDUP_REMOVED lines=23> */
.L_x_429:
        /* <DEDUP_REMOVED lines=18> */
.L_x_431:
[----:B------:R-:W-:Y:S05]  /*5410*/  BSYNC B0 ;  /* 0x0000000000007941 */ /* 0x000fea0003800000 */
.L_x_430:
        /* <DEDUP_REMOVED lines=23> */
.L_x_432:
        /* <DEDUP_REMOVED lines=18> */
.L_x_434:
[----:B------:R-:W-:Y:S05]  /*56b0*/  BSYNC B0 ;  /* 0x0000000000007941 */ /* 0x000fea0003800000 */
.L_x_433:
        /* <DEDUP_REMOVED lines=23> */
.L_x_435:
        /* <DEDUP_REMOVED lines=17> */
.L_x_437:
[----:B------:R-:W-:Y:S05]  /*5940*/  BSYNC B0 ;  /* 0x0000000000007941 */ /* 0x000fea0003800000 */
.L_x_436:
[----:B------:R-:W-:Y:S02]  /*5950*/  IADD3 R57, R57, c[0x0][0x10], RZ ;  /* 0x0000040039397a10 */ /* 0x000fe40007ffe0ff */
[----:B------:R-:W-:Y:S02]  /*5960*/  IADD3 R48, R48, 0x1, RZ ;  /* 0x0000000130307810 */ /* 0x000fe40007ffe0ff */
[----:B------:R-:W-:-:S13]  /*5970*/  ISETP.GE.AND P0, PT, R57, UR4, PT ;  /* 0x0000000439007c0c */ /* 0x000fda000bf06270 */
[----:B------:R-:W-:Y:S01]  /*5980*/  @P0 CALL.REL.NOINC `(.L_x_387) ;  /* 0x0000001000000944 */ /* 0x000fe20003c00000 */
[----:B------:R-:W-:Y:S05]  /*5990*/  BRA `(.L_x_438) ;  /* 0xffffa95000007947 */ /* 0x000fea000383ffff */
.L_x_387:
        /* <DEDUP_REMOVED lines=18> */
.L_x_440:
[----:B------:R-:W-:Y:S05]  /*5ac0*/  BSYNC B0 ;  /* 0x0000000000007941 */ /* 0x000fea0003800000 */
.L_x_439:
        /* <DEDUP_REMOVED lines=11> */
.L_x_442:
[----:B------:R-:W2:Y:S01]  /*5b80*/  LDG.E.STRONG.GPU R5, [R2.64] ;  /* 0x0000000802057981 */ /* 0x000ea2000c1ef900 */
[----:B------:R-:W-:Y:S01]  /*5b90*/  YIELD ;  /* 0x0000000000007946 */ /* 0x000fe20003800000 */
[----:B--2---:R-:W-:Y:S01]  /*5ba0*/  ISETP.NE.AND P0, PT, R5, R0, PT ;  /* 0x000000000500720c */ /* 0x004fe20003f05270 */
[----:B------:R-:W-:-:S12]  /*5bb0*/  CCTL.IVALL ;  /* 0x00000000ff00798f */ /* 0x000fd80002000000 */
[----:B------:R-:W-:Y:S05]  /*5bc0*/  @P0 BRA `(.L_x_442) ;  /* 0xffffffb000000947 */ /* 0x000fea000383ffff */
.L_x_441:
        /* <DEDUP_REMOVED lines=25> */
.L_x_443:
[----:B------:R-:W-:-:S04]  /*5d60*/  LEA R6, P0, R58, c[0x0][0x1b8], 0x2 ;  /* 0x00006e003a067a11 */ /* 0x000fc800078010ff */
[----:B------:R-:W-:Y:S02]  /*5d70*/  LEA.HI.X R7, R58, c[0x0][0x1bc], R7, 0x2, P0 ;  /* 0x00006f003a077a11 */ /* 0x000fe400000f1407 */
[-C--:B------:R-:W-:Y:S02]  /*5d80*/  LEA R8, P0, R25, R6.reuse, 0x2 ;  /* 0x0000000619087211 */ /* 0x080fe400078010ff */
[-C--:B------:R-:W-:Y:S01]  /*5d90*/  LEA R12, P2, R23, R6.reuse, 0x2 ;  /* 0x00000006170c7211 */ /* 0x080fe200078410ff */
[----:B------:R1:W2:Y:S01]  /*5da0*/  LDG.E R0, [R6.64] ;  /* 0x0000000806007981 */ /* 0x0002a2000c1e1900 */
[----:B0-----:R-:W-:Y:S02]  /*5db0*/  LEA R10, P1, R16, R6, 0x2 ;  /* 0x00000006100a7211 */ /* 0x001fe400078210ff */
        /* <DEDUP_REMOVED lines=8> */
[----:B------:R-:W-:-:S07]  /*5e40*/  IADD3 R58, R58, 0x280, RZ ;  /* 0x000002803a3a7810 */ /* 0x000fce0007ffe0ff */
[----:B------:R-:W-:-:S04]  /*5e50*/  IMAD.WIDE R2, R4, R5, c[0x0][0x168] ;  /* 0x00005a0004027625 */ /* 0x000fc800078e0205 */
[----:B------:R-:W-:Y:S01]  /*5e60*/  IMAD.WIDE R4, R4, R5, c[0x0][0x170] ;  /* 0x00005c0004047625 */ /* 0x000fe200078e0205 */
[----:B------:R-:W-:Y:S02]  /*5e70*/  ISETP.GT.U32.AND P0, PT, R25, R58, PT ;  /* 0x0000003a1900720c */ /* 0x000fe40003f04070 */
[----:B-1----:R-:W-:-:S04]  /*5e80*/  SHF.R.S32.HI R7, RZ, 0x1f, R58 ;  /* 0x0000001fff077819 */ /* 0x002fc8000001143a */
[----:B------:R-:W-:Y:S02]  /*5e90*/  ISETP.GT.AND.EX P0, PT, R14, R7, PT, P0 ;  /* 0x000000070e00720c */ /* 0x000fe40003f04300 */
[----:B--2---:R-:W-:Y:S02]  /*5ea0*/  F2FP.BF16.PACK_AB R15, R9, R0 ;  /* 0x00000000090f723e */ /* 0x004fe400000010ff */
[----:B---3--:R-:W-:-:S03]  /*5eb0*/  F2FP.BF16.PACK_AB R17, R13, R10 ;  /* 0x0000000a0d11723e */ /* 0x008fc600000010ff */
[----:B------:R0:W-:Y:S04]  /*5ec0*/  STG.E [R2.64], R15 ;  /* 0x0000000f02007986 */ /* 0x0001e8000c101908 */
[----:B------:R0:W-:Y:S02]  /*5ed0*/  STG.E [R4.64], R17 ;  /* 0x0000001104007986 */ /* 0x0001e4000c101908 */
[----:B------:R-:W-:Y:S05]  /*5ee0*/  @P0 BRA `(.L_x_443) ;  /* 0xfffffe7000000947 */ /* 0x000fea000383ffff */
[----:B------:R-:W-:Y:S05]  /*5ef0*/  EXIT ;  /* 0x000000000000794d */ /* 0x000fea0003800000 */
.L_x_444:
        /* <DEDUP_REMOVED lines=16> */
.L_x_5155:


//--------------------- .text._Z35group_norm_nhwc_bwd_one_pass_kernelI11Bf16IOBf16WLi256ELi80ELi640EEv26Group_norm_nhwc_bwd_params --------------------------
	.section	.text._Z35group_norm_nhwc_bwd_one_pass_kernelI11Bf16IOBf16WLi256ELi80ELi640EEv26Group_norm_nhwc_bwd_params,"ax",@progbits
	.sectioninfo	@"SHI_REGISTERS=96"
	.align	128
        .global         _Z35group_norm_nhwc_bwd_one_pass_kernelI11Bf16IOBf16WLi256ELi80ELi640EEv26Group_norm_nhwc_bwd_params
        .type           _Z35group_norm_nhwc_bwd_one_pass_kernelI11Bf16IOBf16WLi256ELi80ELi640EEv26Group_norm_nhwc_bwd_params,@function
        .size           _Z35group_norm_nhwc_bwd_one_pass_kernelI11Bf16IOBf16WLi256ELi80ELi640EEv26Group_norm_nhwc_bwd_params,(.L_x_5156 - _Z35group_norm_nhwc_bwd_one_pass_kernelI11Bf16IOBf16WLi256ELi80ELi640EEv26Group_norm_nhwc_bwd_params)
        .other          _Z35group_norm_nhwc_bwd_one_pass_kernelI11Bf16IOBf16WLi256ELi80ELi640EEv26Group_norm_nhwc_bwd_params,@"STO_CUDA_ENTRY STV_DEFAULT"
_Z35group_norm_nhwc_bwd_one_pass_kernelI11Bf16IOBf16WLi256ELi80ELi640EEv26Group_norm_nhwc_bwd_params:
.text._Z35group_norm_nhwc_bwd_one_pass_kernelI11Bf16IOBf16WLi256ELi80ELi640EEv26Group_norm_nhwc_bwd_params:
        /* <DEDUP_REMOVED lines=55> */
.L_x_528:
        /* <DEDUP_REMOVED lines=60> */
[----:B------:R-:W-:Y:S01]  /*0730*/  ISETP.GT.U32.OR P4, PT, R0, 0x27f, P4 ;  /* 0x0000027f0000780c */ /* 0x000fe20002784470 */
[----:B------:R-:W-:Y:S01]  /*0740*/  @!P3 IMAD R13, R75, c[0x0][0x1dc], R6 ;  /* 0x000077004b0dba24 */ /* 0x000fe200078e0206 */
[-C--:B------:R-:W-:Y:S02]  /*0750*/  @!P3 MOV R6, R18.reuse ;  /* 0x000000120006b202 */ /* 0x080fe40000000f00 */
[----:B------:R-:W-:Y:S02]  /*0760*/  @!P3 MOV R7, R21 ;  /* 0x000000150007b202 */ /* 0x000fe40000000f00 */
[----:B------:R-:W-:Y:S01]  /*0770*/  ISETP.GE.U32.AND P2, PT, R72, c[0x0][0x1e0], PT ;  /* 0x0000780048007a0c */ /* 0x000fe20003f46070 */
        /* <DEDUP_REMOVED lines=9> */
[----:B------:R-:W-:Y:S01]  /*0810*/  @!P0 IADD3 R11, R5, R3, RZ ;  /* 0x00000003050b8210 */ /* 0x000fe20007ffe0ff */
[----:B------:R-:W-:Y:S01]  /*0820*/  @!P5 IMAD R3, R79, c[0x0][0x1d8], RZ ;  /* 0x000076004f03da24 */ /* 0x000fe200078e02ff */
[----:B------:R-:W-:Y:S02]  /*0830*/  @!P5 MOV R6, R18 ;  /* 0x000000120006d202 */ /* 0x000fe40000000f00 */
[----:B------:R-:W-:Y:S01]  /*0840*/  @!P5 MOV R7, R21 ;  /* 0x000000150007d202 */ /* 0x000fe20000000f00 */
[----:B------:R-:W-:Y:S01]  /*0850*/  @!P5 IMAD R3, R74, c[0x0][0x1dc], R3 ;  /* 0x000077004a03da24 */ /* 0x000fe200078e0203 */
[----:B------:R-:W-:-:S02]  /*0860*/  @!P0 SHF.L.U32 R10, R4, 0x1, RZ ;  /* 0x00000001040a8819 */ /* 0x000fc400000006ff */
[----:B------:R-:W-:Y:S01]  /*0870*/  @!P0 SHF.L.U64.HI R11, R4, 0x1, R11 ;  /* 0x00000001040b8819 */ /* 0x000fe2000001020b */
[----:B------:R-:W-:Y:S01]  /*0880*/  @!P4 IMAD R4, R80, c[0x0][0x1d8], RZ ;  /* 0x000076005004ca24 */ /* 0x000fe200078e02ff */
[----:B------:R-:W-:Y:S01]  /*0890*/  @!P4 MOV R8, R18 ;  /* 0x000000120008c202 */ /* 0x000fe20000000f00 */
[----:B------:R-:W-:Y:S01]  /*08a0*/  @!P5 IMAD.WIDE.U32 R6, R74, c[0x0][0x1d8], R6 ;  /* 0x000076004a06da25 */ /* 0x000fe200078e0006 */
[----:B------:R-:W-:Y:S02]  /*08b0*/  @!P4 MOV R9, R21 ;  /* 0x000000150009c202 */ /* 0x000fe40000000f00 */
[----:B------:R-:W-:Y:S01]  /*08c0*/  ISETP.GT.U32.OR P2, PT, R0, 0x27f, P2 ;  /* 0x0000027f0000780c */ /* 0x000fe20001744470 */
[----:B------:R-:W-:Y:S01]  /*08d0*/  @!P4 IMAD R15, R73, c[0x0][0x1dc], R4 ;  /* 0x00007700490fca24 */ /* 0x000fe200078e0204 */
[----:B------:R-:W-:Y:S01]  /*08e0*/  @!P5 IADD3 R3, R7, R3, RZ ;  /* 0x000000030703d210 */ /* 0x000fe20007ffe0ff */
[----:B------:R-:W-:Y:S01]  /*08f0*/  @!P4 IMAD.WIDE.U32 R8, R73, c[0x0][0x1d8], R8 ;  /* 0x000076004908ca25 */ /* 0x000fe200078e0008 */
[----:B------:R-:W-:-:S02]  /*0900*/  @!P5 SHF.L.U32 R23, R6, 0x1, RZ ;  /* 0x000000010617d819 */ /* 0x000fc400000006ff */
[----:B------:R-:W-:Y:S02]  /*0910*/  @!P5 SHF.L.U64.HI R24, R6, 0x1, R3 ;  /* 0x000000010618d819 */ /* 0x000fe40000010203 */
[----:B------:R-:W-:Y:S02]  /*0920*/  @!P4 IADD3 R7, R9, R15, RZ ;  /* 0x0000000f0907c210 */ /* 0x000fe40007ffe0ff */
[----:B------:R-:W-:Y:S02]  /*0930*/  @!P0 IADD3 R6, P6, R10, c[0x0][0x180], RZ ;  /* 0x000060000a068a10 */ /* 0x000fe40007fde0ff */
[----:B------:R-:W-:Y:S01]  /*0940*/  @!P4 SHF.L.U64.HI R22, R8, 0x1, R7 ;  /* 0x000000010816c819 */ /* 0x000fe20000010207 */
[----:B------:R-:W-:Y:S01]  /*0950*/  @!P2 IMAD R5, R81, c[0x0][0x1d8], RZ ;  /* 0x000076005105aa24 */ /* 0x000fe200078e02ff */
[C---:B------:R-:W-:Y:S02]  /*0960*/  @!P0 IADD3.X R7, R11.reuse, c[0x0][0x184], RZ, P6, !PT ;  /* 0x000061000b078a10 */ /* 0x040fe400037fe4ff */
[----:B------:R-:W-:Y:S01]  /*0970*/  @!P0 IADD3 R10, P6, R10, c[0x0][0x178], RZ ;  /* 0x00005e000a0a8a10 */ /* 0x000fe20007fde0ff */
[----:B------:R-:W-:Y:S01]  /*0980*/  @!P2 IMAD R17, R72, c[0x0][0x1dc], R5 ;  /* 0x000077004811aa24 */ /* 0x000fe200078e0205 */
[----:B------:R-:W-:Y:S01]  /*0990*/  @!P2 MOV R4, R18 ;  /* 0x000000120004a202 */ /* 0x000fe20000000f00 */
[----:B------:R0:W5:Y:S01]  /*09a0*/  @!P0 LDG.E R40, [R6.64] ;  /* 0x0000000e06288981 */ /* 0x000162000c1e1900 */
[----:B------:R-:W-:-:S02]  /*09b0*/  @!P0 IADD3.X R11, R11, c[0x0][0x17c], RZ, P6, !PT ;  /* 0x00005f000b0b8a10 */ /* 0x000fc400037fe4ff */
[----:B------:R-:W-:Y:S02]  /*09c0*/  @!P2 MOV R5, R21 ;  /* 0x000000150005a202 */ /* 0x000fe40000000f00 */
[----:B------:R-:W-:Y:S01]  /*09d0*/  @!P4 SHF.L.U32 R3, R8, 0x1, RZ ;  /* 0x000000010803c819 */ /* 0x000fe200000006ff */
[----:B------:R1:W5:Y:S01]  /*09e0*/  @!P0 LDG.E R55, [R10.64] ;  /* 0x0000000e0a378981 */ /* 0x000362000c1e1900 */
[----:B------:R-:W-:Y:S01]  /*09f0*/  @!P3 IADD3 R8, P6, R12, c[0x0][0x180], RZ ;  /* 0x000060000c08ba10 */ /* 0x000fe20007fde0ff */
[----:B------:R-:W-:Y:S01]  /*0a00*/  @!P2 IMAD.WIDE.U32 R4, R72, c[0x0][0x1d8], R4 ;  /* 0x000076004804aa25 */ /* 0x000fe200078e0004 */
[----:B------:R-:W-:Y:S01]  /*0a10*/  @!P3 IADD3 R12, P0, R12, c[0x0][0x178], RZ ;  /* 0x00005e000c0cba10 */ /* 0x000fe20007f1e0ff */
[----:B------:R-:W-:Y:S01]  /*0a20*/  CS2R R36, SRZ ;  /* 0x0000000000247805 */ /* 0x000fe2000001ff00 */
[C---:B------:R-:W-:Y:S02]  /*0a30*/  @!P3 IADD3.X R9, R13.reuse, c[0x0][0x184], RZ, P6, !PT ;  /* 0x000061000d09ba10 */ /* 0x040fe400037fe4ff */
[----:B------:R-:W-:-:S02]  /*0a40*/  @!P3 IADD3.X R13, R13, c[0x0][0x17c], RZ, P0, !PT ;  /* 0x00005f000d0dba10 */ /* 0x000fc400007fe4ff */
[----:B------:R-:W-:Y:S01]  /*0a50*/  @!P2 IADD3 R17, R5, R17, RZ ;  /* 0x000000110511a210 */ /* 0x000fe20007ffe0ff */
[----:B------:R2:W5:Y:S01]  /*0a60*/  @!P3 LDG.E R37, [R8.64] ;  /* 0x0000000e0825b981 */ /* 0x000562000c1e1900 */
[C---:B------:R-:W-:Y:S02]  /*0a70*/  @!P5 IADD3 R14, P6, R23.reuse, c[0x0][0x180], RZ ;  /* 0x00006000170eda10 */ /* 0x040fe40007fde0ff */
[C---:B------:R-:W-:Y:S01]  /*0a80*/  @!P2 SHF.L.U32 R16, R4.reuse, 0x1, RZ ;  /* 0x000000010410a819 */ /* 0x040fe200000006ff */
[----:B------:R3:W5:Y:S01]  /*0a90*/  @!P3 LDG.E R54, [R12.64] ;  /* 0x0000000e0c36b981 */ /* 0x000762000c1e1900 */
[----:B------:R-:W-:Y:S02]  /*0aa0*/  @!P2 SHF.L.U64.HI R17, R4, 0x1, R17 ;  /* 0x000000010411a819 */ /* 0x000fe40000010211 */
[----:B------:R-:W-:Y:S02]  /*0ab0*/  @!P5 IADD3.X R15, R24, c[0x0][0x184], RZ, P6, !PT ;  /* 0x00006100180fda10 */ /* 0x000fe400037fe4ff */
[----:B------:R-:W-:-:S02]  /*0ac0*/  @!P5 IADD3 R4, P0, R23, c[0x0][0x178], RZ ;  /* 0x00005e001704da10 */ /* 0x000fc40007f1e0ff */
[C---:B0-----:R-:W-:Y:S02]  /*0ad0*/  @!P4 IADD3 R6, P3, R3.reuse, c[0x0][0x180], RZ ;  /* 0x000060000306ca10 */ /* 0x041fe40007f7e0ff */
[----:B-1----:R-:W-:Y:S01]  /*0ae0*/  @!P4 IADD3 R10, P6, R3, c[0x0][0x178], RZ ;  /* 0x00005e00030aca10 */ /* 0x002fe20007fde0ff */
[----:B------:R-:W-:Y:S01]  /*0af0*/  CS2R R52, SRZ ;  /* 0x0000000000347805 */ /* 0x000fe2000001ff00 */
[----:B------:R-:W-:Y:S02]  /*0b00*/  MOV R38, RZ ;  /* 0x000000ff00267202 */ /* 0x000fe40000000f00 */
[----:B------:R-:W-:Y:S02]  /*0b10*/  MOV R3, RZ ;  /* 0x000000ff00037202 */ /* 0x000fe40000000f00 */
[----:B------:R-:W-:Y:S02]  /*0b20*/  @!P5 IADD3.X R5, R24, c[0x0][0x17c], RZ, P0, !PT ;  /* 0x00005f001805da10 */ /* 0x000fe400007fe4ff */
[C---:B------:R-:W-:Y:S01]  /*0b30*/  @!P4 IADD3.X R7, R22.reuse, c[0x0][0x184], RZ, P3, !PT ;  /* 0x000061001607ca10 */ /* 0x040fe20001ffe4ff */
[----:B------:R0:W5:Y:S01]  /*0b40*/  @!P5 LDG.E R38, [R14.64] ;  /* 0x0000000e0e26d981 */ /* 0x000162000c1e1900 */
[----:B------:R-:W-:-:S02]  /*0b50*/  @!P4 IADD3.X R11, R22, c[0x0][0x17c], RZ, P6, !PT ;  /* 0x00005f00160bca10 */ /* 0x000fc400037fe4ff */
[----:B------:R-:W-:Y:S01]  /*0b60*/  SHF.R.S32.HI R85, RZ, 0x1f, R71 ;  /* 0x0000001fff557819 */ /* 0x000fe20000011447 */
[----:B------:R1:W5:Y:S01]  /*0b70*/  @!P5 LDG.E R53, [R4.64] ;  /* 0x0000000e0435d981 */ /* 0x000362000c1e1900 */
[----:B------:R-:W-:Y:S02]  /*0b80*/  ISETP.GE.U32.AND P5, PT, R71, c[0x0][0x1e0], PT ;  /* 0x0000780047007a0c */ /* 0x000fe40003fa6070 */
[----:B------:R-:W-:Y:S01]  /*0b90*/  SHF.R.S32.HI R88, RZ, 0x1f, R70 ;  /* 0x0000001fff587819 */ /* 0x000fe20000011446 */
[----:B------:R4:W5:Y:S04]  /*0ba0*/  @!P4 LDG.E R3, [R6.64] ;  /* 0x0000000e0603c981 */ /* 0x000968000c1e1900 */
[----:B------:R0:W5:Y:S01]  /*0bb0*/  @!P4 LDG.E R52, [R10.64] ;  /* 0x0000000e0a34c981 */ /* 0x000162000c1e1900 */
[----:B------:R-:W-:-:S02]  /*0bc0*/  ISETP.GE.U32.AND P4, PT, R70, c[0x0][0x1e0], PT ;  /* 0x0000780046007a0c */ /* 0x000fc40003f86070 */
[----:B------:R-:W-:Y:S02]  /*0bd0*/  ISETP.GE.AND.EX P5, PT, R85, c[0x0][0x1e4], PT, P5 ;  /* 0x0000790055007a0c */ /* 0x000fe40003fa6350 */
[----:B------:R-:W-:Y:S02]  /*0be0*/  ISETP.GE.AND.EX P4, PT, R88, c[0x0][0x1e4], PT, P4 ;  /* 0x0000790058007a0c */ /* 0x000fe40003f86340 */
[----:B------:R-:W-:Y:S02]  /*0bf0*/  ISETP.GE.U32.AND P3, PT, R69, c[0x0][0x1e0], PT ;  /* 0x0000780045007a0c */ /* 0x000fe40003f66070 */
[----:B------:R-:W-:Y:S01]  /*0c00*/  SHF.R.S32.HI R89, RZ, 0x1f, R69 ;  /* 0x0000001fff597819 */ /* 0x000fe20000011445 */
[----:B--2---:R-:W-:Y:S01]  /*0c10*/  @P1 IMAD R9, R93, c[0x0][0x1d8], RZ ;  /* 0x000076005d091a24 */ /* 0x004fe200078e02ff */
[----:B0-----:R-:W-:Y:S02]  /*0c20*/  @P1 MOV R14, R18 ;  /* 0x00000012000e1202 */ /* 0x001fe40000000f00 */
[----:B------:R-:W-:-:S02]  /*0c30*/  @P1 MOV R15, R21 ;  /* 0x00000015000f1202 */ /* 0x000fc40000000f00 */
[C---:B------:R-:W-:Y:S02]  /*0c40*/  ISETP.GT.U32.OR P5, PT, R0.reuse, 0x27f, P5 ;  /* 0x0000027f0000780c */ /* 0x040fe40002fa4470 */
[----:B------:R-:W-:Y:S02]  /*0c50*/  ISETP.GT.U32.OR P4, PT, R0, 0x27f, P4 ;  /* 0x0000027f0000780c */ /* 0x000fe40002784470 */
[----:B------:R-:W-:Y:S01]  /*0c60*/  ISETP.GE.AND.EX P3, PT, R89, c[0x0][0x1e4], PT, P3 ;  /* 0x0000790059007a0c */ /* 0x000fe20003f66330 */
[----:B------:R-:W-:Y:S01]  /*0c70*/  @P1 IMAD R9, R2, c[0x0][0x1dc], R9 ;  /* 0x0000770002091a24 */ /* 0x000fe200078e0209 */
[----:B-1----:R-:W-:Y:S01]  /*0c80*/  @!P2 IADD3 R4, P6, R16, c[0x0][0x180], RZ ;  /* 0x000060001004aa10 */ /* 0x002fe20007fde0ff */
[----:B------:R-:W-:Y:S01]  /*0c90*/  @P1 IMAD.WIDE.U32 R14, R2, c[0x0][0x1d8], R14 ;  /* 0x00007600020e1a25 */ /* 0x000fe200078e000e */
[----:B------:R-:W-:Y:S02]  /*0ca0*/  ISETP.GT.U32.OR P3, PT, R0, 0x27f, P3 ;  /* 0x0000027f0000780c */ /* 0x000fe40001f64470 */
[----:B------:R-:W-:-:S02]  /*0cb0*/  @!P2 IADD3.X R5, R17, c[0x0][0x184], RZ, P6, !PT ;  /* 0x000061001105aa10 */ /* 0x000fc400037fe4ff */
[----:B------:R-:W-:Y:S02]  /*0cc0*/  ISETP.GE.U32.AND P6, PT, R68, c[0x0][0x1e0], PT ;  /* 0x0000780044007a0c */ /* 0x000fe40003fc6070 */
[----:B------:R-:W-:Y:S01]  /*0cd0*/  SHF.R.S32.HI R90, RZ, 0x1f, R68 ;  /* 0x0000001fff5a7819 */ /* 0x000fe20000011444 */
[----:B------:R-:W-:Y:S01]  /*0ce0*/  @!P5 IMAD R8, R85, c[0x0][0x1d8], RZ ;  /* 0x000076005508da24 */ /* 0x000fe200078e02ff */
[----:B------:R-:W-:Y:S01]  /*0cf0*/  @P1 IADD3 R9, R15, R9, RZ ;  /* 0x000000090f091210 */ /* 0x000fe20007ffe0ff */
[----:B------:R0:W5:Y:S01]  /*0d00*/  @!P2 LDG.E R36, [R4.64] ;  /* 0x0000000e0424a981 */ /* 0x000162000c1e1900 */
[----:B------:R-:W-:Y:S02]  /*0d10*/  @P1 SHF.L.U32 R15, R14, 0x1, RZ ;  /* 0x000000010e0f1819 */ /* 0x000fe400000006ff */
[----:B------:R-:W-:Y:S02]  /*0d20*/  ISETP.GE.AND.EX P6, PT, R90, c[0x0][0x1e4], PT, P6 ;  /* 0x000079005a007a0c */ /* 0x000fe40003fc6360 */
[----:B----4-:R-:W-:-:S02]  /*0d30*/  @!P2 IADD3 R6, P0, R16, c[0x0][0x178], RZ ;  /* 0x00005e001006aa10 */ /* 0x010fc40007f1e0ff */
[----:B------:R-:W-:Y:S01]  /*0d40*/  @P1 SHF.L.U64.HI R14, R14, 0x1, R9 ;  /* 0x000000010e0e1819 */ /* 0x000fe20000010209 */
[----:B------:R-:W-:Y:S01]  /*0d50*/  @!P4 IMAD R9, R88, c[0x0][0x1d8], RZ ;  /* 0x000076005809ca24 */ /* 0x000fe200078e02ff */
[----:B------:R-:W-:Y:S01]  /*0d60*/  ISETP.GT.U32.OR P6, PT, R0, 0x27f, P6 ;  /* 0x0000027f0000780c */ /* 0x000fe200037c4470 */
[----:B------:R-:W-:Y:S01]  /*0d70*/  @!P5 IMAD R27, R71, c[0x0][0x1dc], R8 ;  /* 0x00007700471bda24 */ /* 0x000fe200078e0208 */
[----:B------:R-:W-:Y:S01]  /*0d80*/  @!P2 IADD3.X R7, R17, c[0x0][0x17c], RZ, P0, !PT ;  /* 0x00005f001107aa10 */ /* 0x000fe200007fe4ff */
[----:B------:R-:W-:Y:S01]  /*0d90*/  @!P4 IMAD R17, R70, c[0x0][0x1dc], R9 ;  /* 0x000077004611ca24 */ /* 0x000fe200078e0209 */
[-C--:B---3--:R-:W-:Y:S02]  /*0da0*/  @!P5 MOV R12, R18.reuse ;  /* 0x00000012000cd202 */ /* 0x088fe40000000f00 */
[----:B------:R-:W-:Y:S01]  /*0db0*/  @!P5 MOV R13, R21 ;  /* 0x00000015000dd202 */ /* 0x000fe20000000f00 */
[----:B------:R-:W-:Y:S01]  /*0dc0*/  @!P3 IMAD R10, R89, c[0x0][0x1d8], RZ ;  /* 0x00007600590aba24 */ /* 0x000fe200078e02ff */
[----:B------:R-:W-:-:S02]  /*0dd0*/  @!P3 MOV R8, R18 ;  /* 0x000000120008b202 */ /* 0x000fc40000000f00 */
[-C--:B------:R-:W-:Y:S02]  /*0de0*/  @!P3 MOV R9, R21.reuse ;  /* 0x000000150009b202 */ /* 0x080fe40000000f00 */
[----:B------:R-:W-:Y:S02]  /*0df0*/  ISETP.GE.U32.AND P0, PT, R67, c[0x0][0x1e0], PT ;  /* 0x0000780043007a0c */ /* 0x000fe40003f06070 */
[----:B------:R-:W-:Y:S01]  /*0e00*/  SHF.R.S32.HI R91, RZ, 0x1f, R67 ;  /* 0x0000001fff5b7819 */ /* 0x000fe20000011443 */
[----:B------:R-:W-:Y:S01]  /*0e10*/  @!P5 IMAD.WIDE.U32 R12, R71, c[0x0][0x1d8], R12 ;  /* 0x00007600470cda25 */ /* 0x000fe200078e000c */
[----:B------:R-:W-:Y:S02]  /*0e20*/  @!P4 MOV R11, R21 ;  /* 0x00000015000bc202 */ /* 0x000fe40000000f00 */
[----:B------:R-:W-:Y:S01]  /*0e30*/  ISETP.GE.AND.EX P0, PT, R91, c[0x0][0x1e4], PT, P0 ;  /* 0x000079005b007a0c */ /* 0x000fe20003f06300 */
[C---:B------:R-:W-:Y:S02]  /*0e40*/  @!P3 IMAD R23, R69.reuse, c[0x0][0x1dc], R10 ;  /* 0x000077004517ba24 */ /* 0x040fe400078e020a */
[----:B------:R-:W-:Y:S01]  /*0e50*/  @!P3 IMAD.WIDE.U32 R8, R69, c[0x0][0x1d8], R8 ;  /* 0x000076004508ba25 */ /* 0x000fe200078e0008 */
[----:B------:R-:W-:-:S02]  /*0e60*/  @!P4 MOV R10, R18 ;  /* 0x00000012000ac202 */ /* 0x000fc40000000f00 */
[----:B------:R-:W-:Y:S02]  /*0e70*/  @!P5 IADD3 R27, R13, R27, RZ ;  /* 0x0000001b0d1bd210 */ /* 0x000fe40007ffe0ff */
[----:B------:R-:W-:Y:S02]  /*0e80*/  ISETP.GT.U32.OR P0, PT, R0, 0x27f, P0 ;  /* 0x0000027f0000780c */ /* 0x000fe40000704470 */
[----:B------:R-:W-:Y:S01]  /*0e90*/  @!P3 IADD3 R13, R9, R23, RZ ;  /* 0x00000017090db210 */ /* 0x000fe20007ffe0ff */
[----:B------:R-:W-:Y:S01]  /*0ea0*/  @!P6 IMAD R9, R90, c[0x0][0x1d8], RZ ;  /* 0x000076005a09ea24 */ /* 0x000fe200078e02ff */
[----:B0-----:R-:W-:Y:S02]  /*0eb0*/  @!P6 MOV R4, R18 ;  /* 0x000000120004e202 */ /* 0x001fe40000000f00 */
[----:B------:R-:W-:Y:S01]  /*0ec0*/  @!P6 MOV R5, R21 ;  /* 0x000000150005e202 */ /* 0x000fe20000000f00 */
[----:B------:R-:W-:Y:S01]  /*0ed0*/  @!P4 IMAD.WIDE.U32 R10, R70, c[0x0][0x1d8], R10 ;  /* 0x00007600460aca25 */ /* 0x000fe200078e000a */
[----:B------:R-:W-:-:S03]  /*0ee0*/  CS2R R50, SRZ ;  /* 0x0000000000327805 */ /* 0x000fc6000001ff00 */
[C---:B------:R-:W-:Y:S02]  /*0ef0*/  @!P6 IMAD R9, R68.reuse, c[0x0][0x1dc], R9 ;  /* 0x000077004409ea24 */ /* 0x040fe400078e0209 */
[----:B------:R-:W-:Y:S01]  /*0f00*/  @!P6 IMAD.WIDE.U32 R4, R68, c[0x0][0x1d8], R4 ;  /* 0x000076004404ea25 */ /* 0x000fe200078e0004 */
[----:B------:R-:W-:Y:S01]  /*0f10*/  @!P4 IADD3 R11, R11, R17, RZ ;  /* 0x000000110b0bc210 */ /* 0x000fe20007ffe0ff */
[----:B------:R0:W5:Y:S01]  /*0f20*/  @!P2 LDG.E R51, [R6.64] ;  /* 0x0000000e0633a981 */ /* 0x000162000c1e1900 */
[C---:B------:R-:W-:Y:S02]  /*0f30*/  @!P5 SHF.L.U32 R22, R12.reuse, 0x1, RZ ;  /* 0x000000010c16d819 */ /* 0x040fe400000006ff */
[----:B------:R-:W-:Y:S02]  /*0f40*/  @!P5 SHF.L.U64.HI R27, R12, 0x1, R27 ;  /* 0x000000010c1bd819 */ /* 0x000fe4000001021b */
[----:B------:R-:W-:Y:S02]  /*0f50*/  @!P6 IADD3 R9, R5, R9, RZ ;  /* 0x000000090509e210 */ /* 0x000fe40007ffe0ff */
[----:B------:R-:W-:-:S02]  /*0f60*/  @!P4 SHF.L.U32 R25, R10, 0x1, RZ ;  /* 0x000000010a19c819 */ /* 0x000fc400000006ff */
[----:B------:R-:W-:Y:S02]  /*0f70*/  @!P4 SHF.L.U64.HI R16, R10, 0x1, R11 ;  /* 0x000000010a10c819 */ /* 0x000fe4000001020b */
[C---:B------:R-:W-:Y:S02]  /*0f80*/  @!P3 SHF.L.U32 R12, R8.reuse, 0x1, RZ ;  /* 0x00000001080cb819 */ /* 0x040fe400000006ff */
[----:B------:R-:W-:Y:S01]  /*0f90*/  @!P3 SHF.L.U64.HI R13, R8, 0x1, R13 ;  /* 0x00000001080db819 */ /* 0x000fe2000001020d */
[----:B------:R-:W-:Y:S01]  /*0fa0*/  @!P0 IMAD R8, R91, c[0x0][0x1d8], RZ ;  /* 0x000076005b088a24 */ /* 0x000fe200078e02ff */
[----:B------:R-:W-:Y:S02]  /*0fb0*/  @!P0 MOV R10, R18 ;  /* 0x00000012000a8202 */ /* 0x000fe40000000f00 */
[----:B------:R-:W-:Y:S02]  /*0fc0*/  @!P0 MOV R11, R21 ;  /* 0x00000015000b8202 */ /* 0x000fe40000000f00 */
[----:B0-----:R-:W-:-:S02]  /*0fd0*/  @!P5 IADD3 R6, P2, R22, c[0x0][0x180], RZ ;  /* 0x000060001606da10 */ /* 0x001fc40007f5e0ff */
        /* <DEDUP_REMOVED lines=181> */
.L_x_447:
[----:B-1----:R-:W-:Y:S05]  /*1b30*/  BSYNC B0 ;  /* 0x0000000000007941 */ /* 0x002fea0003800000 */
.L_x_446:
        /* <DEDUP_REMOVED lines=28> */
.L_x_448:
[----:B------:R-:W-:Y:S01]  /*1d00*/  FMUL.FTZ R23, R27, R14 ;  /* 0x0000000e1b177220 */ /* 0x000fe20000410000 */
[--C-:B------:R-:W-:Y:S01]  /*1d10*/  PRMT R31, RZ, 0x5410, R55.reuse ;  /* 0x00005410ff1f7816 */ /* 0x100fe20000000037 */
[----:B------:R-:W-:Y:S01]  /*1d20*/  FMUL.FTZ R28, R25, R17 ;  /* 0x00000011191c7220 */ /* 0x000fe20000410000 */
[----:B------:R-:W-:Y:S01]  /*1d30*/  PRMT R30, RZ, 0x7610, R55 ;  /* 0x00007610ff1e7816 */ /* 0x000fe20000000037 */
[----:B------:R-:W-:Y:S02]  /*1d40*/  FFMA.FTZ R29, R22, R23, RZ ;  /* 0x00000017161d7223 */ /* 0x000fe400000100ff */
[----:B------:R-:W-:Y:S02]  /*1d50*/  FADD.FTZ R23, RZ, R23 ;  /* 0x00000017ff177221 */ /* 0x000fe40000010000 */
[----:B------:R-:W-:Y:S02]  /*1d60*/  FFMA.FTZ R26, R24, R28, R29 ;  /* 0x0000001c181a7223 */ /* 0x000fe4000001001d */
[----:B------:R-:W-:Y:S01]  /*1d70*/  FADD.FTZ R28, R28, R23 ;  /* 0x000000171c1c7221 */ /* 0x000fe20000010000 */
[----:B------:R-:W-:Y:S01]  /*1d80*/  PRMT R23, RZ, 0x5410, R40 ;  /* 0x00005410ff177816 */ /* 0x000fe20000000028 */
[----:B------:R-:W-:-:S04]  /*1d90*/  FFMA.FTZ R22, R22, R27, RZ ;  /* 0x0000001b16167223 */ /* 0x000fc800000100ff */
        /* <DEDUP_REMOVED lines=24> */
.L_x_449:
[----:B------:R-:W-:Y:S02]  /*1f20*/  FMUL.FTZ R33, R31, R14 ;  /* 0x0000000e1f217220 */ /* 0x000fe40000410000 */
[----:B------:R-:W-:Y:S02]  /*1f30*/  FFMA.FTZ R24, R24, R25, RZ ;  /* 0x0000001918187223 */ /* 0x000fe400000100ff */
[----:B------:R-:W-:Y:S02]  /*1f40*/  FFMA.FTZ R26, R29, R33, R26 ;  /* 0x000000211d1a7223 */ /* 0x000fe4000001001a */
[----:B------:R-:W-:Y:S02]  /*1f50*/  FADD.FTZ R33, R28, R33 ;  /* 0x000000211c217221 */ /* 0x000fe40000010000 */
[----:B------:R-:W-:Y:S02]  /*1f60*/  FMUL.FTZ R28, R30, R17 ;  /* 0x000000111e1c7220 */ /* 0x000fe40000410000 */
[----:B------:R-:W-:-:S02]  /*1f70*/  FFMA.FTZ R24, R23, R30, R24 ;  /* 0x0000001e17187223 */ /* 0x000fc40000010018 */
[----:B------:R-:W-:Y:S01]  /*1f80*/  FFMA.FTZ R26, R23, R28, R26 ;  /* 0x0000001c171a7223 */ /* 0x000fe2000001001a */
[----:B------:R-:W-:Y:S01]  /*1f90*/  PRMT R23, RZ, 0x5410, R37 ;  /* 0x00005410ff177816 */ /* 0x000fe20000000025 */
[----:B------:R-:W-:Y:S02]  /*1fa0*/  FFMA.FTZ R22, R29, R31, R22 ;  /* 0x0000001f1d167223 */ /* 0x000fe40000010016 */
[----:B------:R-:W-:Y:S02]  /*1fb0*/  FADD.FTZ R32, RZ, R27 ;  /* 0x0000001bff207221 */ /* 0x000fe40000010000 */
[----:B------:R-:W-:Y:S01]  /*1fc0*/  FADD.FTZ R29, R23, -UR16 ;  /* 0x80000010171d7e21 */ /* 0x000fe20008010000 */
[----:B------:R-:W-:Y:S01]  /*1fd0*/  PRMT R23, RZ, 0x7610, R37 ;  /* 0x00007610ff177816 */ /* 0x000fe20000000025 */
[----:B------:R-:W-:Y:S02]  /*1fe0*/  FADD.FTZ R25, RZ, R25 ;  /* 0x00000019ff197221 */ /* 0x000fe40000010000 */
[----:B------:R-:W-:Y:S01]  /*1ff0*/  FADD.FTZ R27, R32, R31 ;  /* 0x0000001f201b7221 */ /* 0x000fe20000010000 */
[----:B------:R-:W-:Y:S01]  /*2000*/  PRMT R31, RZ, 0x5410, R54 ;  /* 0x00005410ff1f7816 */ /* 0x000fe20000000036 */
[----:B------:R-:W-:-:S02]  /*2010*/  FADD.FTZ R23, R23, -UR16 ;  /* 0x8000001017177e21 */ /* 0x000fc40008010000 */
[----:B------:R-:W-:Y:S01]  /*2020*/  FADD.FTZ R30, R25, R30 ;  /* 0x0000001e191e7221 */ /* 0x000fe20000010000 */
[----:B------:R-:W-:Y:S01]  /*2030*/  PRMT R25, RZ, 0x7610, R54 ;  /* 0x00007610ff197816 */ /* 0x000fe20000000036 */
        /* <DEDUP_REMOVED lines=22> */
.L_x_450:
[----:B------:R-:W-:Y:S02]  /*21a0*/  FMUL.FTZ R33, R31, R14 ;  /* 0x0000000e1f217220 */ /* 0x000fe40000410000 */
[----:B------:R-:W-:Y:S02]  /*21b0*/  FFMA.FTZ R24, R23, R25, R24 ;  /* 0x0000001917187223 */ /* 0x000fe40000010018 */
        /* <DEDUP_REMOVED lines=35> */
.L_x_451:
[----:B------:R-:W-:Y:S02]  /*23f0*/  FMUL.FTZ R33, R31, R14 ;  /* 0x0000000e1f217220 */ /* 0x000fe40000410000 */
[----:B------:R-:W-:Y:S02]  /*2400*/  FFMA.FTZ R24, R23, R25, R24 ;  /* 0x0000001917187223 */ /* 0x000fe40000010018 */
[----:B------:R-:W-:Y:S02]  /*2410*/  FFMA.FTZ R26, R29, R33, R26 ;  /* 0x000000211d1a7223 */ /* 0x000fe4000001001a */
[----:B------:R-:W-:Y:S02]  /*2420*/  FADD.FTZ R33, R28, R33 ;  /* 0x000000211c217221 */ /* 0x000fe40000010000 */
[----:B------:R-:W-:Y:S02]  /*2430*/  FMUL.FTZ R28, R25, R17 ;  /* 0x00000011191c7220 */ /* 0x000fe40000410000 */
[----:B------:R-:W-:-:S02]  /*2440*/  FFMA.FTZ R22, R29, R31, R22 ;  /* 0x0000001f1d167223 */ /* 0x000fc40000010016 */
[----:B------:R-:W-:Y:S01]  /*2450*/  FFMA.FTZ R26, R23, R28, R26 ;  /* 0x0000001c171a7223 */ /* 0x000fe2000001001a */
[----:B------:R-:W-:Y:S01]  /*2460*/  PRMT R23, RZ, 0x5410, R3 ;  /* 0x00005410ff177816 */ /* 0x000fe20000000003 */
[----:B------:R-:W-:Y:S01]  /*2470*/  FADD.FTZ R27, R27, R31 ;  /* 0x0000001f1b1b7221 */ /* 0x000fe20000010000 */
[--C-:B------:R-:W-:Y:S01]  /*2480*/  PRMT R31, RZ, 0x5410, R52.reuse ;  /* 0x00005410ff1f7816 */ /* 0x100fe20000000034 */
        /* <DEDUP_REMOVED lines=27> */
.L_x_452:
        /* <DEDUP_REMOVED lines=37> */
.L_x_453:
        /* <DEDUP_REMOVED lines=37> */
.L_x_454:
        /* <DEDUP_REMOVED lines=37> */
.L_x_455:
        /* <DEDUP_REMOVED lines=37> */
.L_x_456:
        /* <DEDUP_REMOVED lines=37> */
.L_x_457:
        /* <DEDUP_REMOVED lines=37> */
.L_x_458:
        /* <DEDUP_REMOVED lines=37> */
.L_x_459:
        /* <DEDUP_REMOVED lines=37> */
.L_x_460:
        /* <DEDUP_REMOVED lines=37> */
.L_x_461:
[----:B------:R-:W-:Y:S01]  /*3b10*/  FMUL.FTZ R34, R32, R14 ;  /* 0x0000000e20227220 */ /* 0x000fe20000410000 */
[----:B------:R-:W-:Y:S01]  /*3b20*/  PRMT R33, RZ, 0x5410, R42 ;  /* 0x00005410ff217816 */ /* 0x000fe2000000002a */
[----:B------:R-:W-:Y:S02]  /*3b30*/  FADD.FTZ R26, R27, R32 ;  /* 0x000000201b1a7221 */ /* 0x000fe40000010000 */
[----:B------:R-:W-:Y:S02]  /*3b40*/  FFMA.FTZ R28, R31, R34, R28 ;  /* 0x000000221f1c7223 */ /* 0x000fe4000001001c */
[----:B------:R-:W-:Y:S02]  /*3b50*/  FADD.FTZ R34, R29, R34 ;  /* 0x000000221d227221 */ /* 0x000fe40000010000 */
[----:B------:R-:W-:Y:S02]  /*3b60*/  FMUL.FTZ R29, R25, R17 ;  /* 0x00000011191d7220 */ /* 0x000fe40000410000 */
[----:B------:R-:W-:Y:S01]  /*3b70*/  FADD.FTZ R27, R30, R25 ;  /* 0x000000191e1b7221 */ /* 0x000fe20000010000 */
[----:B------:R-:W-:Y:S01]  /*3b80*/  PRMT R30, RZ, 0x7610, R42 ;  /* 0x00007610ff1e7816 */ /* 0x000fe2000000002a */
[----:B------:R-:W-:Y:S01]  /*3b90*/  FFMA.FTZ R25, R23, R25, R24 ;  /* 0x0000001917197223 */ /* 0x000fe20000010018 */
[----:B------:R-:W-:Y:S01]  /*3ba0*/  PRMT R24, RZ, 0x5410, R12 ;  /* 0x00005410ff187816 */ /* 0x000fe2000000000c */
[----:B------:R-:W-:-:S02]  /*3bb0*/  FFMA.FTZ R22, R31, R32, R22 ;  /* 0x000000201f167223 */ /* 0x000fc40000010016 */
[----:B------:R-:W-:Y:S02]  /*3bc0*/  FFMA.FTZ R23, R23, R29, R28 ;  /* 0x0000001d17177223 */ /* 0x000fe4000001001c */
[----:B------:R-:W-:Y:S01]  /*3bd0*/  FADD.FTZ R31, R24, -UR16 ;  /* 0x80000010181f7e21 */ /* 0x000fe20008010000 */
[----:B------:R-:W-:Y:S01]  /*3be0*/  PRMT R24, RZ, 0x7610, R12 ;  /* 0x00007610ff187816 */ /* 0x000fe2000000000c */
[----:B------:R-:W-:Y:S02]  /*3bf0*/  FADD.FTZ R29, R29, R34 ;  /* 0x000000221d1d7221 */ /* 0x000fe40000010000 */
        /* <DEDUP_REMOVED lines=22> */
.L_x_462:
[----:B------:R-:W-:Y:S02]  /*3d60*/  FMUL.FTZ R32, R33, R14 ;  /* 0x0000000e21207220 */ /* 0x000fe40000410000 */
[C---:B------:R-:W-:Y:S02]  /*3d70*/  FFMA.FTZ R24, R31.reuse, R33, R22 ;  /* 0x000000211f187223 */ /* 0x040fe40000010016 */
[----:B------:R-:W-:Y:S01]  /*3d80*/  FFMA.FTZ R23, R31, R32, R23 ;  /* 0x000000201f177223 */ /* 0x000fe20000010017 */
[----:B------:R-:W-:Y:S01]  /*3d90*/  PRMT R31, RZ, 0x5410, R41 ;  /* 0x00005410ff1f7816 */ /* 0x000fe20000000029 */
[----:B------:R-:W-:Y:S02]  /*3da0*/  FMUL.FTZ R22, R30, R17 ;  /* 0x000000111e167220 */ /* 0x000fe40000410000 */
[C---:B------:R-:W-:Y:S02]  /*3db0*/  FFMA.FTZ R25, R28.reuse, R30, R25 ;  /* 0x0000001e1c197223 */ /* 0x040fe40000010019 */
[----:B------:R-:W-:Y:S01]  /*3dc0*/  FFMA.FTZ R28, R28, R22, R23 ;  /* 0x000000161c1c7223 */ /* 0x000fe20000010017 */
[----:B------:R-:W-:Y:S01]  /*3dd0*/  PRMT R23, RZ, 0x5410, R13 ;  /* 0x00005410ff177816 */ /* 0x000fe2000000000d */
[----:B------:R-:W-:-:S02]  /*3de0*/  FADD.FTZ R26, R26, R33 ;  /* 0x000000211a1a7221 */ /* 0x000fc40000010000 */
[----:B------:R-:W-:Y:S02]  /*3df0*/  FADD.FTZ R29, R29, R32 ;  /* 0x000000201d1d7221 */ /* 0x000fe40000010000 */
[----:B------:R-:W-:Y:S01]  /*3e00*/  FADD.FTZ R33, R23, -UR16 ;  /* 0x8000001017217e21 */ /* 0x000fe20008010000 */
[----:B------:R-:W-:Y:S01]  /*3e10*/  PRMT R23, RZ, 0x7610, R13 ;  /* 0x00007610ff177816 */ /* 0x000fe2000000000d */
[----:B------:R-:W-:Y:S01]  /*3e20*/  FADD.FTZ R27, R27, R30 ;  /* 0x0000001e1b1b7221 */ /* 0x000fe20000010000 */
[----:B------:R-:W-:Y:S01]  /*3e30*/  PRMT R30, RZ, 0x7610, R41 ;  /* 0x00007610ff1e7816 */ /* 0x000fe20000000029 */
[----:B------:R-:W-:Y:S02]  /*3e40*/  FADD.FTZ R22, R22, R29 ;  /* 0x0000001d16167221 */ /* 0x000fe40000010000 */
[----:B------:R-:W-:Y:S02]  /*3e50*/  FADD.FTZ R23, R23, -UR16 ;  /* 0x8000001017177e21 */ /* 0x000fe40008010000 */
        /* <DEDUP_REMOVED lines=21> */
.L_x_463:
[----:B------:R-:W-:Y:S01]  /*3fb0*/  FMUL.FTZ R23, R31, R14 ;  /* 0x0000000e1f177220 */ /* 0x000fe20000410000 */
[----:B------:R-:W0:Y:S01]  /*3fc0*/  S2R R34, SR_LANEID ;  /* 0x0000000000227919 */ /* 0x000e220000000000 */
[C---:B------:R-:W-:Y:S01]  /*3fd0*/  ISETP.NE.AND P2, PT, R0.reuse, RZ, PT ;  /* 0x000000ff0000720c */ /* 0x040fe20003f45270 */
[C---:B------:R-:W-:Y:S01]  /*3fe0*/  FFMA.FTZ R24, R33.reuse, R31, R24 ;  /* 0x0000001f21187223 */ /* 0x040fe20000010018 */
[----:B------:R-:W-:Y:S01]  /*3ff0*/  BSSY B0, `(.L_x_464) ;  /* 0x000005a000007945 */ /* 0x000fe20003800000 */
[----:B------:R-:W-:Y:S01]  /*4000*/  FFMA.FTZ R29, R33, R23, R28 ;  /* 0x00000017211d7223 */ /* 0x000fe2000001001c */
[----:B------:R-:W-:Y:S01]  /*4010*/  ISETP.GT.U32.AND P5, PT, R0, 0x27, PT ;  /* 0x000000270000780c */ /* 0x000fe20003fa4070 */
[----:B------:R-:W-:Y:S02]  /*4020*/  FADD.FTZ R28, R22, R23 ;  /* 0x00000017161c7221 */ /* 0x000fe40000010000 */
[----:B------:R-:W-:Y:S02]  /*4030*/  FMUL.FTZ R23, R30, R17 ;  /* 0x000000111e177220 */ /* 0x000fe40000410000 */
[----:B------:R-:W-:-:S02]  /*4040*/  FFMA.FTZ R25, R32, R30, R25 ;  /* 0x0000001e20197223 */ /* 0x000fc40000010019 */
[----:B------:R-:W-:Y:S02]  /*4050*/  FFMA.FTZ R22, R32, R23, R29 ;  /* 0x0000001720167223 */ /* 0x000fe4000001001d */
[----:B------:R-:W-:Y:S02]  /*4060*/  FADD.FTZ R23, R23, R28 ;  /* 0x0000001c17177221 */ /* 0x000fe40000010000 */
[----:B------:R-:W-:Y:S01]  /*4070*/  FADD.FTZ R26, R26, R31 ;  /* 0x0000001f1a1a7221 */ /* 0x000fe20000010000 */
[----:B------:R-:W1:Y:S01]  /*4080*/  SHFL.DOWN PT, R29, R22, 0x1, 0x1f ;  /* 0x08201f00161d7f89 */ /* 0x000e6200000e0000 */
[----:B------:R-:W-:-:S03]  /*4090*/  FADD.FTZ R27, R27, R30 ;  /* 0x0000001e1b1b7221 */ /* 0x000fc60000010000 */
[----:B------:R-:W2:Y:S01]  /*40a0*/  SHFL.DOWN PT, R28, R23, 0x1, 0x1f ;  /* 0x08201f00171c7f89 */ /* 0x000ea200000e0000 */
[----:B0-----:R-:W-:-:S03]  /*40b0*/  ISETP.GT.AND P0, PT, R34, 0x1e, PT ;  /* 0x0000001e2200780c */ /* 0x001fc60003f04270 */
[----:B------:R-:W-:Y:S01]  /*40c0*/  STS.128 [R0.X16+0xd0], R24 ;  /* 0x0000d01800007388 */ /* 0x000fe2000000cc00 */
[----:B------:R-:W-:-:S09]  /*40d0*/  ISETP.NE.AND P3, PT, R34, RZ, PT ;  /* 0x000000ff2200720c */ /* 0x000fd20003f65270 */
        /* <DEDUP_REMOVED lines=20> */
[----:B0-----:R-:W-:Y:S01]  /*4220*/  @!P0 FADD.FTZ R22, R22, R29 ;  /* 0x0000001d16168221 */ /* 0x001fe20000010000 */
[----:B------:R-:W-:Y:S01]  /*4230*/  MOV R29, 0x2 ;  /* 0x00000002001d7802 */ /* 0x000fe20000000f00 */
[----:B-1----:R-:W-:-:S03]  /*4240*/  @!P0 FADD.FTZ R23, R23, R28 ;  /* 0x0000001c17178221 */ /* 0x002fc60000010000 */
[----:B------:R-:W-:Y:S02]  /*4250*/  ISETP.LE.U32.AND P0, PT, R29, c[0x0][0xc], PT ;  /* 0x000003001d007a0c */ /* 0x000fe40003f03070 */
        /* <DEDUP_REMOVED lines=51> */
.L_x_465:
[----:B------:R-:W-:Y:S05]  /*4590*/  BSYNC B0 ;  /* 0x0000000000007941 */ /* 0x000fea0003800000 */
.L_x_464:
        /* <DEDUP_REMOVED lines=79> */
.L_x_467:
[----:B------:R-:W-:Y:S05]  /*4a90*/  BSYNC B0 ;  /* 0x0000000000007941 */ /* 0x000fea0003800000 */
.L_x_466:
        /* <DEDUP_REMOVED lines=19> */
.L_x_469:
[----:B------:R-:W-:Y:S05]  /*4bd0*/  BSYNC B0 ;  /* 0x0000000000007941 */ /* 0x000fea0003800000 */
.L_x_468:
[----:B------:R-:W-:Y:S05]  /*4be0*/  @!P0 BRA `(.L_x_470) ;  /* 0x0000122000008947 */ /* 0x000fea0003800000 */
[----:B------:R-:W2:Y:S01]  /*4bf0*/  S2R R34, SR_CTAID.Y ;  /* 0x0000000000227919 */ /* 0x000ea20000002600 */
[----:B-1----:R-:W-:-:S05]  /*4c00*/  LOP3.LUT R24, R59, 0x1, RZ, 0xc0, !PT ;  /* 0x000000013b187812 */ /* 0x002fca00078ec0ff */
[----:B------:R-:W-:-:S04]  /*4c10*/  IMAD R25, R24, c[0x0][0x10], RZ ;  /* 0x0000040018197a24 */ /* 0x000fc800078e02ff */
[----:B------:R-:W-:-:S05]  /*4c20*/  IMAD R24, R25, c[0x0][0xc], RZ ;  /* 0x0000030019187a24 */ /* 0x000fca00078e02ff */
[----:B------:R-:W-:-:S05]  /*4c30*/  SHF.L.U32 R27, R24, 0x1, RZ ;  /* 0x00000001181b7819 */ /* 0x000fca00000006ff */
[----:B------:R-:W-:Y:S01]  /*4c40*/  IMAD.WIDE R26, R27, R32, c[0x0][0x1b0] ;  /* 0x00006c001b1a7625 */ /* 0x000fe200078e0220 */
[----:B--2---:R-:W-:-:S05]  /*4c50*/  IADD3 R25, R25, R34, RZ ;  /* 0x0000002219197210 */ /* 0x004fca0007ffe0ff */
        /* <DEDUP_REMOVED lines=20> */
.L_x_472:
[----:B------:R-:W2:Y:S01]  /*4da0*/  LDG.E.STRONG.GPU R28, [R24.64] ;  /* 0x0000000e181c7981 */ /* 0x000ea2000c1ef900 */
[----:B------:R-:W-:Y:S01]  /*4db0*/  YIELD ;  /* 0x0000000000007946 */ /* 0x000fe20003800000 */
[----:B--2---:R-:W-:Y:S01]  /*4dc0*/  ISETP.NE.AND P0, PT, R28, R31, PT ;  /* 0x0000001f1c00720c */ /* 0x004fe20003f05270 */
[----:B------:R-:W-:-:S12]  /*4dd0*/  CCTL.IVALL ;  /* 0x00000000ff00798f */ /* 0x000fd80002000000 */
[----:B------:R-:W-:Y:S05]  /*4de0*/  @P0 BRA `(.L_x_472) ;  /* 0xffffffb000000947 */ /* 0x000fea000383ffff */
.L_x_471:
        /* <DEDUP_REMOVED lines=20> */
.L_x_476:
        /* <DEDUP_REMOVED lines=10> */
[----:B------:R-:W-:Y:S02]  /*4fd0*/  @!P6 IMAD R32, R32, c[0x0][0x10], R34 ;  /* 0x000004002020ea24 */ /* 0x000fe400078e0222 */
[----:B0-2---:R-:W-:Y:S02]  /*4fe0*/  @!P3 FADD.FTZ R22, R22, R28 ;  /* 0x0000001c1616b221 */ /* 0x005fe40000010000 */
[----:B------:R-:W-:Y:S01]  /*4ff0*/  @!P3 FADD.FTZ R23, R23, R29 ;  /* 0x0000001d1717b221 */ /* 0x000fe20000010000 */
[----:B------:R-:W-:Y:S01]  /*5000*/  ISETP.EQ.OR P3, PT, R31, R61, P2 ;  /* 0x0000003d1f00720c */ /* 0x000fe20001762670 */
[----:B------:R-:W-:-:S12]  /*5010*/  @!P5 IMAD.WIDE.U32 R28, R33, 0x8, R26 ;  /* 0x00000008211cd825 */ /* 0x000fd800078e001a */
[----:B------:R-:W-:Y:S01]  /*5020*/  @!P3 IMAD R31, R31, c[0x0][0x10], R34 ;  /* 0x000004001f1fba24 */ /* 0x000fe200078e0222 */
[----:B------:R-:W2:Y:S03]  /*5030*/  @!P5 LDG.E.64 R28, [R28.64] ;  /* 0x0000000e1c1cd981 */ /* 0x000ea6000c1e1b00 */
[----:B------:R-:W-:-:S06]  /*5040*/  @!P3 IMAD.WIDE.U32 R30, R31, 0x8, R26 ;  /* 0x000000081f1eb825 */ /* 0x000fcc00078e001a */
[----:B------:R-:W3:Y:S01]  /*5050*/  @!P3 LDG.E.64 R30, [R30.64] ;  /* 0x0000000e1e1eb981 */ /* 0x000ee2000c1e1b00 */
[----:B------:R-:W-:-:S06]  /*5060*/  @!P6 IMAD.WIDE.U32 R32, R32, 0x8, R26 ;  /* 0x000000082020e825 */ /* 0x000fcc00078e001a */
[----:B------:R-:W4:Y:S01]  /*5070*/  @!P6 LDG.E.64 R32, [R32.64] ;  /* 0x0000000e2020e981 */ /* 0x000f22000c1e1b00 */
[----:B------:R-:W-:Y:S01]  /*5080*/  IADD3 R35, R24, 0x4, RZ ;  /* 0x0000000418237810 */ /* 0x000fe20007ffe0ff */
[----:B---3--:R-:W-:Y:S01]  /*5090*/  @!P3 FADD.FTZ R22, R22, R30 ;  /* 0x0000001e1616b221 */ /* 0x008fe20000010000 */
[----:B------:R-:W-:Y:S01]  /*50a0*/  IADD3 R30, R24, 0x5, RZ ;  /* 0x00000005181e7810 */ /* 0x000fe20007ffe0ff */
[----:B------:R-:W-:Y:S01]  /*50b0*/  @!P3 FADD.FTZ R23, R23, R31 ;  /* 0x0000001f1717b221 */ /* 0x000fe20000010000 */
[-C--:B------:R-:W-:Y:S01]  /*50c0*/  ISETP.EQ.OR P3, PT, R35, R61.reuse, P2 ;  /* 0x0000003d2300720c */ /* 0x080fe20001762670 */
[----:B--2---:R-:W-:Y:S02]  /*50d0*/  @!P5 FADD.FTZ R22, R22, R28 ;  /* 0x0000001c1616d221 */ /* 0x004fe40000010000 */
[----:B------:R-:W-:Y:S01]  /*50e0*/  @!P5 FADD.FTZ R23, R23, R29 ;  /* 0x0000001d1717d221 */ /* 0x000fe20000010000 */
[----:B------:R-:W-:Y:S01]  /*50f0*/  ISETP.EQ.OR P5, PT, R30, R61, P2 ;  /* 0x0000003d1e00720c */ /* 0x000fe200017a2670 */
[----:B----4-:R-:W-:Y:S01]  /*5100*/  @!P6 FADD.FTZ R22, R22, R32 ;  /* 0x000000201616e221 */ /* 0x010fe20000010000 */
        /* <DEDUP_REMOVED lines=85> */
.L_x_475:
        /* <DEDUP_REMOVED lines=14> */
[----:B------:R-:W-:Y:S02]  /*5740*/  ISETP.EQ.OR P6, PT, R32, R61, P2 ;  /* 0x0000003d2000720c */ /* 0x000fe400017c2670 */
[----:B------:R-:W-:Y:S01]  /*5750*/  IADD3 R24, R24, 0x4, RZ ;  /* 0x0000000418187810 */ /* 0x000fe20007ffe0ff */
[----:B0-2---:R-:W-:-:S08]  /*5760*/  @!P0 FADD.FTZ R23, R23, R31 ;  /* 0x0000001f17178221 */ /* 0x005fd00000010000 */
[----:B------:R-:W-:Y:S02]  /*5770*/  @!P5 IMAD R31, R33, c[0x0][0x10], R34 ;  /* 0x00000400211fda24 */ /* 0x000fe400078e0222 */
[----:B------:R-:W-:Y:S01]  /*5780*/  @!P0 FADD.FTZ R22, R22, R30 ;  /* 0x0000001e16168221 */ /* 0x000fe20000010000 */
[----:B------:R-:W-:Y:S01]  /*5790*/  ISETP.EQ.OR P0, PT, R24, R61, P2 ;  /* 0x0000003d1800720c */ /* 0x000fe20001702670 */
[----:B------:R-:W-:-:S04]  /*57a0*/  @!P5 IMAD.WIDE.U32 R30, R31, 0x8, R26 ;  /* 0x000000081f1ed825 */ /* 0x000fc800078e001a */
[----:B------:R-:W-:Y:S02]  /*57b0*/  @!P6 IMAD R33, R32, c[0x0][0x10], R34 ;  /* 0x000004002021ea24 */ /* 0x000fe400078e0222 */
[----:B------:R-:W2:Y:S02]  /*57c0*/  @!P5 LDG.E.64 R30, [R30.64] ;  /* 0x0000000e1e1ed981 */ /* 0x000ea4000c1e1b00 */
[----:B------:R-:W-:-:S04]  /*57d0*/  @!P6 IMAD.WIDE.U32 R32, R33, 0x8, R26 ;  /* 0x000000082120e825 */ /* 0x000fc800078e001a */
[----:B---3--:R-:W-:Y:S02]  /*57e0*/  @!P3 FADD.FTZ R23, R23, R29 ;  /* 0x0000001d1717b221 */ /* 0x008fe40000010000 */
[----:B------:R-:W3:Y:S01]  /*57f0*/  @!P6 LDG.E.64 R32, [R32.64] ;  /* 0x0000000e2020e981 */ /* 0x000ee2000c1e1b00 */
[----:B------:R-:W-:Y:S02]  /*5800*/  @!P0 IMAD R29, R24, c[0x0][0x10], R34 ;  /* 0x00000400181d8a24 */ /* 0x000fe400078e0222 */
[----:B------:R-:W-:Y:S02]  /*5810*/  @!P3 FADD.FTZ R22, R22, R28 ;  /* 0x0000001c1616b221 */ /* 0x000fe40000010000 */
[----:B------:R-:W-:-:S06]  /*5820*/  @!P0 IMAD.WIDE.U32 R28, R29, 0x8, R26 ;  /* 0x000000081d1c8825 */ /* 0x000fcc00078e001a */
[----:B------:R-:W4:Y:S01]  /*5830*/  @!P0 LDG.E.64 R28, [R28.64] ;  /* 0x0000000e1c1c8981 */ /* 0x000f22000c1e1b00 */
[----:B--2---:R-:W-:Y:S01]  /*5840*/  @!P5 FADD.FTZ R23, R23, R31 ;  /* 0x0000001f1717d221 */ /* 0x004fe20000010000 */
[----:B------:R-:W-:Y:S01]  /*5850*/  IADD3 R31, R24, 0x1, RZ ;  /* 0x00000001181f7810 */ /* 0x000fe20007ffe0ff */
[----:B------:R-:W-:Y:S01]  /*5860*/  @!P5 FADD.FTZ R22, R22, R30 ;  /* 0x0000001e1616d221 */ /* 0x000fe20000010000 */
[----:B------:R-:W-:Y:S02]  /*5870*/  IADD3 R30, R24, 0x2, RZ ;  /* 0x00000002181e7810 */ /* 0x000fe40007ffe0ff */
[-C--:B------:R-:W-:Y:S01]  /*5880*/  ISETP.EQ.OR P5, PT, R31, R61.reuse, P2 ;  /* 0x0000003d1f00720c */ /* 0x080fe200017a2670 */
[----:B---3--:R-:W-:Y:S01]  /*5890*/  @!P6 FADD.FTZ R22, R22, R32 ;  /* 0x000000201616e221 */ /* 0x008fe20000010000 */
[----:B------:R-:W-:Y:S01]  /*58a0*/  IADD3 R32, R24, 0x3, RZ ;  /* 0x0000000318207810 */ /* 0x000fe20007ffe0ff */
[----:B------:R-:W-:Y:S01]  /*58b0*/  @!P6 FADD.FTZ R23, R23, R33 ;  /* 0x000000211717e221 */ /* 0x000fe20000010000 */
[----:B------:R-:W-:-:S02]  /*58c0*/  ISETP.EQ.OR P6, PT, R30, R61, P2 ;  /* 0x0000003d1e00720c */ /* 0x000fc400017c2670 */
[----:B------:R-:W-:-:S07]  /*58d0*/  ISETP.EQ.OR P3, PT, R32, R61, P2 ;  /* 0x0000003d2000720c */ /* 0x000fce0001762670 */
[----:B------:R-:W-:Y:S02]  /*58e0*/  @!P5 IMAD R31, R31, c[0x0][0x10], R34 ;  /* 0x000004001f1fda24 */ /* 0x000fe400078e0222 */
[----:B----4-:R-:W-:Y:S02]  /*58f0*/  @!P0 FADD.FTZ R23, R23, R29 ;  /* 0x0000001d17178221 */ /* 0x010fe40000010000 */
        /* <DEDUP_REMOVED lines=11> */
[----:B------:R-:W-:Y:S02]  /*59b0*/  IADD3 R25, R25, -0x4, RZ ;  /* 0xfffffffc19197810 */ /* 0x000fe40007ffe0ff */
[----:B------:R-:W-:Y:S01]  /*59c0*/  IADD3 R24, R24, 0x4, RZ ;  /* 0x0000000418187810 */ /* 0x000fe20007ffe0ff */
[----:B--2---:R-:W-:Y:S02]  /*59d0*/  @!P5 FADD.FTZ R22, R22, R30 ;  /* 0x0000001e1616d221 */ /* 0x004fe40000010000 */
[----:B------:R-:W-:-:S02]  /*59e0*/  @!P5 FADD.FTZ R23, R23, R31 ;  /* 0x0000001f1717d221 */ /* 0x000fc40000010000 */
[----:B---3--:R-:W-:Y:S02]  /*59f0*/  @!P6 FADD.FTZ R22, R22, R28 ;  /* 0x0000001c1616e221 */ /* 0x008fe40000010000 */
[----:B------:R-:W-:Y:S02]  /*5a00*/  @!P6 FADD.FTZ R23, R23, R29 ;  /* 0x0000001d1717e221 */ /* 0x000fe40000010000 */
[----:B----4-:R-:W-:Y:S02]  /*5a10*/  @!P3 FADD.FTZ R22, R22, R32 ;  /* 0x000000201616b221 */ /* 0x010fe40000010000 */
[----:B------:R-:W-:Y:S02]  /*5a20*/  @!P3 FADD.FTZ R23, R23, R33 ;  /* 0x000000211717b221 */ /* 0x000fe40000010000 */
.L_x_477:
[----:B------:R-:W-:-:S13]  /*5a30*/  ISETP.NE.OR P0, PT, R25, RZ, P0 ;  /* 0x000000ff1900720c */ /* 0x000fda0000705670 */
[----:B------:R-:W-:Y:S05]  /*5a40*/  @!P0 BRA `(.L_x_473) ;  /* 0x000001f000008947 */ /* 0x000fea0003800000 */
.L_x_474:
        /* <DEDUP_REMOVED lines=31> */
.L_x_473:
        /* <DEDUP_REMOVED lines=12> */
.L_x_479:
[----:B------:R-:W-:Y:S05]  /*5d00*/  BSYNC B0 ;  /* 0x0000000000007941 */ /* 0x000fea0003800000 */
.L_x_478:
        /* <DEDUP_REMOVED lines=16> */
.L_x_470:
[----:B------:R-:W-:Y:S04]  /*5e10*/  @!P2 STS.64 [0xc0], R22 ;  /* 0x0000c016ff00a388 */ /* 0x000fe80000000a00 */
[----:B------:R-:W-:Y:S01]  /*5e20*/  BAR.SYNC.DEFER_BLOCKING 0x0 ;  /* 0x0000000000007b1d */ /* 0x000fe20000010000 */
[----:B------:R-:W-:Y:S02]  /*5e30*/  ISETP.GE.U32.AND P0, PT, R76, c[0x0][0x1e0], PT ;  /* 0x000078004c007a0c */ /* 0x000fe40003f06070 */
[----:B-1----:R-:W-:Y:S02]  /*5e40*/  PRMT R27, RZ, 0x5410, R56 ;  /* 0x00005410ff1b7816 */ /* 0x002fe40000000038 */
[----:B------:R-:W-:Y:S02]  /*5e50*/  ISETP.GE.U32.AND P5, PT, R75, c[0x0][0x1e0], PT ;  /* 0x000078004b007a0c */ /* 0x000fe40003fa6070 */
[----:B------:R-:W-:-:S02]  /*5e60*/  ISETP.GE.AND.EX P3, PT, R77, c[0x0][0x1e4], PT, P0 ;  /* 0x000079004d007a0c */ /* 0x000fc40003f66300 */
[----:B------:R-:W-:Y:S01]  /*5e70*/  PRMT R56, RZ, 0x7610, R56 ;  /* 0x00007610ff387816 */ /* 0x000fe20000000038 */
[----:B0-----:R-:W0:Y:S02]  /*5e80*/  LDS.64 R22, [0xc0] ;  /* 0x0000c000ff167984 */ /* 0x001e240000000a00 */
[----:B0-----:R-:W-:Y:S01]  /*5e90*/  FMUL.FTZ R24, R22, c[0x0][0x20c] ;  /* 0x0000830016187a20 */ /* 0x001fe20000410000 */
[--C-:B------:R-:W-:Y:S01]  /*5ea0*/  PRMT R22, RZ, 0x5410, R39.reuse ;  /* 0x00005410ff167816 */ /* 0x100fe20000000027 */
[----:B------:R-:W-:Y:S01]  /*5eb0*/  FMUL.FTZ R26, R23, c[0x0][0x20c] ;  /* 0x00008300171a7a20 */ /* 0x000fe20000410000 */
[----:B------:R-:W-:Y:S01]  /*5ec0*/  PRMT R39, RZ, 0x7610, R39 ;  /* 0x00007610ff277816 */ /* 0x000fe20000000027 */
[----:B------:R0:W1:Y:S02]  /*5ed0*/  R2UR UR4, R24 ;  /* 0x00000000180473c2 */ /* 0x00006400000e0000 */
[----:B------:R-:W-:Y:S02]  /*5ee0*/  FADD.FTZ R22, R22, -UR16 ;  /* 0x8000001016167e21 */ /* 0x000fe40008010000 */
[----:B------:R-:W-:-:S02]  /*5ef0*/  FADD.FTZ R23, R39, -UR16 ;  /* 0x8000001027177e21 */ /* 0x000fc40008010000 */
[----:B------:R-:W-:Y:S02]  /*5f00*/  FMUL.FTZ R25, R22, UR12 ;  /* 0x0000000c16197c20 */ /* 0x000fe40008410000 */
[----:B------:R-:W-:Y:S01]  /*5f10*/  FMUL.FTZ R23, R23, UR12 ;  /* 0x0000000c17177c20 */ /* 0x000fe20008410000 */
[----:B------:R-:W-:Y:S05]  /*5f20*/  @!P4 BRA `(.L_x_480) ;  /* 0x000001200000c947 */ /* 0x000fea0003800000 */
[----:B0-----:R-:W-:Y:S02]  /*5f30*/  FFMA.FTZ R24, R25, R14, R15 ;  /* 0x0000000e19187223 */ /* 0x001fe4000001000f */
[----:B------:R-:W-:Y:S02]  /*5f40*/  FFMA.FTZ R22, R23, R17, R16 ;  /* 0x0000001117167223 */ /* 0x000fe40000010010 */
[----:B------:R-:W-:Y:S02]  /*5f50*/  FMUL.FTZ R28, R24, -1.4426950216293334961 ;  /* 0xbfb8aa3b181c7820 */ /* 0x000fe40000410000 */
[----:B------:R-:W-:-:S04]  /*5f60*/  FMUL.FTZ R31, R22, -1.4426950216293334961 ;  /* 0xbfb8aa3b161f7820 */ /* 0x000fc80000410000 */
[----:B------:R-:W0:Y:S08]  /*5f70*/  MUFU.EX2 R28, R28 ;  /* 0x0000001c001c7308 */ /* 0x000e300000000800 */
[----:B------:R-:W2:Y:S01]  /*5f80*/  MUFU.EX2 R31, R31 ;  /* 0x0000001f001f7308 */ /* 0x000ea20000000800 */
[----:B0-----:R-:W-:-:S07]  /*5f90*/  FADD.FTZ R29, R28, 1 ;  /* 0x3f8000001c1d7421 */ /* 0x001fce0000010000 */
[----:B------:R-:W0:Y:S01]  /*5fa0*/  MUFU.RCP R30, R29 ;  /* 0x0000001d001e7308 */ /* 0x000e220000001000 */
[----:B--2---:R-:W-:-:S07]  /*5fb0*/  FADD.FTZ R32, R31, 1 ;  /* 0x3f8000001f207421 */ /* 0x004fce0000010000 */
[----:B------:R-:W2:Y:S01]  /*5fc0*/  MUFU.RCP R33, R32 ;  /* 0x0000002000217308 */ /* 0x000ea20000001000 */
[----:B0-----:R-:W-:Y:S02]  /*5fd0*/  FADD.FTZ R35, -R30, 1 ;  /* 0x3f8000001e237421 */ /* 0x001fe40000010100 */
[----:B------:R-:W-:Y:S02]  /*5fe0*/  FMUL.FTZ R27, R27, R30 ;  /* 0x0000001e1b1b7220 */ /* 0x000fe40000410000 */
[----:B------:R-:W-:Y:S02]  /*5ff0*/  FFMA.FTZ R24, R24, R35, 1 ;  /* 0x3f80000018187423 */ /* 0x000fe40000010023 */
[----:B--2---:R-:W-:Y:S02]  /*6000*/  FADD.FTZ R39, -R33, 1 ;  /* 0x3f80000021277421 */ /* 0x004fe40000010100 */
[----:B------:R-:W-:Y:S02]  /*6010*/  FMUL.FTZ R56, R56, R33 ;  /* 0x0000002138387220 */ /* 0x000fe40000410000 */
[----:B------:R-:W-:-:S02]  /*6020*/  FFMA.FTZ R39, R22, R39, 1 ;  /* 0x3f80000016277423 */ /* 0x000fc40000010027 */
[----:B------:R-:W-:Y:S02]  /*6030*/  FMUL.FTZ R27, R27, R24 ;  /* 0x000000181b1b7220 */ /* 0x000fe40000410000 */
[----:B------:R-:W-:Y:S02]  /*6040*/  FMUL.FTZ R56, R56, R39 ;  /* 0x0000002738387220 */ /* 0x000fe40000410000 */
.L_x_480:
[----:B0-----:R-:W-:Y:S01]  /*6050*/  BSSY B0, `(.L_x_481) ;  /* 0x0000012000007945 */ /* 0x001fe20003800000 */
[----:B------:R-:W-:Y:S05]  /*6060*/  @!P1 BRA `(.L_x_482) ;  /* 0x0000010000009947 */ /* 0x000fea0003800000 */
[--C-:B-1----:R-:W-:Y:S01]  /*6070*/  FFMA.FTZ R25, R25, UR4, R26.reuse ;  /* 0x0000000419197c23 */ /* 0x102fe2000801001a */
[----:B------:R-:W-:Y:S01]  /*6080*/  MOV R22, R18 ;  /* 0x0000001200167202 */ /* 0x000fe20000000f00 */
[----:B------:R-:W-:Y:S02]  /*6090*/  FFMA.FTZ R23, R23, UR4, R26 ;  /* 0x0000000417177c23 */ /* 0x000fe4000801001a */
[----:B------:R-:W-:Y:S02]  /*60a0*/  FFMA.FTZ R25, R27, R14, -R25 ;  /* 0x0000000e1b197223 */ /* 0x000fe40000010819 */
        /* <DEDUP_REMOVED lines=12> */
.L_x_482:
[----:B------:R-:W-:Y:S05]  /*6170*/  BSYNC B0 ;  /* 0x0000000000007941 */ /* 0x000fea0003800000 */
.L_x_481:
[--C-:B------:R-:W-:Y:S02]  /*6180*/  PRMT R22, RZ, 0x5410, R40.reuse ;  /* 0x00005410ff167816 */ /* 0x100fe40000000028 */
        /* <DEDUP_REMOVED lines=29> */
.L_x_483:
[----:B------:R-:W-:Y:S01]  /*6360*/  BSSY B0, `(.L_x_484) ;  /* 0x0000012000007945 */ /* 0x000fe20003800000 */
[----:B------:R-:W-:Y:S05]  /*6370*/  @P3 BRA `(.L_x_485) ;  /* 0x0000010000003947 */ /* 0x000fea0003800000 */
        /* <DEDUP_REMOVED lines=16> */
.L_x_485:
[----:B------:R-:W-:Y:S05]  /*6480*/  BSYNC B0 ;  /* 0x0000000000007941 */ /* 0x000fea0003800000 */
.L_x_484:
[--C-:B------:R-:W-:Y:S02]  /*6490*/  PRMT R22, RZ, 0x5410, R37.reuse ;  /* 0x00005410ff167816 */ /* 0x100fe40000000025 */
[----:B------:R-:W-:Y:S02]  /*64a0*/  PRMT R37, RZ, 0x7610, R37 ;  /* 0x00007610ff257816 */ /* 0x000fe40000000025 */
[--C-:B------:R-:W-:Y:S01]  /*64b0*/  PRMT R23, RZ, 0x5410, R54.reuse ;  /* 0x00005410ff177816 */ /* 0x100fe20000000036 */
[----:B------:R-:W-:Y:S01]  /*64c0*/  FADD.FTZ R22, R22, -UR16 ;  /* 0x8000001016167e21 */ /* 0x000fe20008010000 */
[----:B------:R-:W-:Y:S01]  /*64d0*/  ISETP.GE.U32.AND P3, PT, R73, c[0x0][0x1e0], PT ;  /* 0x0000780049007a0c */ /* 0x000fe20003f66070 */
        /* <DEDUP_REMOVED lines=8> */
[----:B0-----:R-:W-:-:S02]  /*6560*/  FFMA.FTZ R24, R37, R17, R16 ;  /* 0x0000001125187223 */ /* 0x001fc40000010010 */
        /* <DEDUP_REMOVED lines=16> */
.L_x_486:
[----:B------:R-:W-:Y:S01]  /*6670*/  BSSY B0, `(.L_x_487) ;  /* 0x0000012000007945 */ /* 0x000fe20003800000 */
[----:B------:R-:W-:Y:S05]  /*6680*/  @P0 BRA `(.L_x_488) ;  /* 0x0000010000000947 */ /* 0x000fea0003800000 */
[--C-:B-1----:R-:W-:Y:S02]  /*6690*/  FFMA.FTZ R22, R39, UR4, R26.reuse ;  /* 0x0000000427167c23 */ /* 0x102fe4000801001a */
[----:B0-----:R-:W-:Y:S02]  /*66a0*/  FFMA.FTZ R25, R37, UR4, R26 ;  /* 0x0000000425197c23 */ /* 0x001fe4000801001a */
[----:B------:R-:W-:Y:S01]  /*66b0*/  FFMA.FTZ R24, R23, R14, -R22 ;  /* 0x0000000e17187223 */ /* 0x000fe20000010816 */
[----:B------:R-:W-:Y:S01]  /*66c0*/  MOV R22, R18 ;  /* 0x0000001200167202 */ /* 0x000fe20000000f00 */
[----:B------:R-:W-:Y:S01]  /*66d0*/  IMAD R78, R78, c[0x0][0x1d8], RZ ;  /* 0x000076004e4e7a24 */ /* 0x000fe200078e02ff */
[----:B------:R-:W-:Y:S01]  /*66e0*/  MOV R23, R21 ;  /* 0x0000001500177202 */ /* 0x000fe20000000f00 */
[----:B------:R-:W-:-:S02]  /*66f0*/  FFMA.FTZ R25, R54, R17, -R25 ;  /* 0x0000001136197223 */ /* 0x000fc40000010819 */
        /* <DEDUP_REMOVED lines=9> */
.L_x_488:
[----:B------:R-:W-:Y:S05]  /*6790*/  BSYNC B0 ;  /* 0x0000000000007941 */ /* 0x000fea0003800000 */
.L_x_487:
[--C-:B------:R-:W-:Y:S02]  /*67a0*/  PRMT R22, RZ, 0x5410, R38.reuse ;  /* 0x00005410ff167816 */ /* 0x100fe40000000026 */
[----:B------:R-:W-:Y:S02]  /*67b0*/  PRMT R38, RZ, 0x7610, R38 ;  /* 0x00007610ff267816 */ /* 0x000fe40000000026 */
[----:B------:R-:W-:Y:S01]  /*67c0*/  ISETP.GE.U32.AND P0, PT, R72, c[0x0][0x1e0], PT ;  /* 0x0000780048007a0c */ /* 0x000fe20003f06070 */
[----:B0-----:R-:W-:Y:S01]  /*67d0*/  FADD.FTZ R24, R22, -UR16 ;  /* 0x8000001016187e21 */ /* 0x001fe20008010000 */
        /* <DEDUP_REMOVED lines=26> */
.L_x_489:
[----:B------:R-:W-:Y:S01]  /*6980*/  BSSY B0, `(.L_x_490) ;  /* 0x0000012000007945 */ /* 0x000fe20003800000 */
[----:B------:R-:W-:Y:S05]  /*6990*/  @P2 BRA `(.L_x_491) ;  /* 0x0000010000002947 */ /* 0x000fea0003800000 */
[--C-:B-1----:R-:W-:Y:S02]  /*69a0*/  FFMA.FTZ R24, R35, UR4, R26.reuse ;  /* 0x0000000423187c23 */ /* 0x102fe4000801001a */
        /* <DEDUP_REMOVED lines=15> */
.L_x_491:
[----:B------:R-:W-:Y:S05]  /*6aa0*/  BSYNC B0 ;  /* 0x0000000000007941 */ /* 0x000fea0003800000 */
.L_x_490:
        /* <DEDUP_REMOVED lines=14> */
[----:B0-----:R-:W-:Y:S02]  /*6b90*/  FMUL.FTZ R27, R23, -1.4426950216293334961 ;  /* 0xbfb8aa3b171b7820 */ /* 0x001fe40000410000 */
        /* <DEDUP_REMOVED lines=15> */
.L_x_492:
        /* <DEDUP_REMOVED lines=10> */
[C---:B0-----:R-:W-:Y:S02]  /*6d30*/  IMAD R25, R73.reuse, c[0x0][0x1dc], R80 ;  /* 0x0000770049197a24 */ /* 0x041fe400078e0250 */
[----:B------:R-:W-:-:S04]  /*6d40*/  IMAD.WIDE.U32 R22, R73, c[0x0][0x1d8], R22 ;  /* 0x0000760049167a25 */ /* 0x000fc800078e0016 */
[----:B------:R-:W-:Y:S01]  /*6d50*/  FMUL.FTZ R3, R52, UR12 ;  /* 0x0000000c34037c20 */ /* 0x000fe20008410000 */
[----:B------:R-:W-:Y:S02]  /*6d60*/  IADD3 R25, R23, R25, RZ ;  /* 0x0000001917197210 */ /* 0x000fe40007ffe0ff */
[C---:B------:R-:W-:Y:S02]  /*6d70*/  LEA R24, P3, R22.reuse, c[0x0][0x160], 0x1 ;  /* 0x0000580016187a11 */ /* 0x040fe400078608ff */
[----:B------:R-:W-:Y:S02]  /*6d80*/  F2FP.BF16.PACK_AB R3, R3, R28 ;  /* 0x0000001c0303723e */ /* 0x000fe400000010ff */
[----:B------:R-:W-:-:S05]  /*6d90*/  LEA.HI.X R25, R22, c[0x0][0x164], R25, 0x1, P3 ;  /* 0x0000590016197a11 */ /* 0x000fca00018f0c19 */
[----:B------:R0:W-:Y:S04]  /*6da0*/  STG.E [R24.64], R3 ;  /* 0x0000000318007986 */ /* 0x0001e8000c10190e */
.L_x_494:
[----:B------:R-:W-:Y:S05]  /*6db0*/  BSYNC B0 ;  /* 0x0000000000007941 */ /* 0x000fea0003800000 */
.L_x_493:
        /* <DEDUP_REMOVED lines=30> */
.L_x_495:
        /* <DEDUP_REMOVED lines=18> */
.L_x_497:
[----:B------:R-:W-:Y:S05]  /*70c0*/  BSYNC B0 ;  /* 0x0000000000007941 */ /* 0x000fea0003800000 */
.L_x_496:
        /* <DEDUP_REMOVED lines=30> */
.L_x_498:
        /* <DEDUP_REMOVED lines=18> */
.L_x_500:
[----:B------:R-:W-:Y:S05]  /*73d0*/  BSYNC B0 ;  /* 0x0000000000007941 */ /* 0x000fea0003800000 */
.L_x_499:
        /* <DEDUP_REMOVED lines=30> */
.L_x_501:
        /* <DEDUP_REMOVED lines=18> */
.L_x_503:
[----:B------:R-:W-:Y:S05]  /*76e0*/  BSYNC B0 ;  /* 0x0000000000007941 */ /* 0x000fea0003800000 */
.L_x_502:
        /* <DEDUP_REMOVED lines=30> */
.L_x_504:
        /* <DEDUP_REMOVED lines=18> */
.L_x_506:
[----:B------:R-:W-:Y:S05]  /*79f0*/  BSYNC B0 ;  /* 0x0000000000007941 */ /* 0x000fea0003800000 */
.L_x_505:
        /* <DEDUP_REMOVED lines=30> */
.L_x_507:
        /* <DEDUP_REMOVED lines=18> */
.L_x_509:
[----:B------:R-:W-:Y:S05]  /*7d00*/  BSYNC B0 ;  /* 0x0000000000007941 */ /* 0x000fea0003800000 */
.L_x_508:
        /* <DEDUP_REMOVED lines=30> */
.L_x_510:
        /* <DEDUP_REMOVED lines=18> */
.L_x_512:
[----:B------:R-:W-:Y:S05]  /*8010*/  BSYNC B0 ;  /* 0x0000000000007941 */ /* 0x000fea0003800000 */
.L_x_511:
        /* <DEDUP_REMOVED lines=30> */
.L_x_513:
        /* <DEDUP_REMOVED lines=18> */
.L_x_515:
[----:B------:R-:W-:Y:S05]  /*8320*/  BSYNC B0 ;  /* 0x0000000000007941 */ /* 0x000fea0003800000 */
.L_x_514:
        /* <DEDUP_REMOVED lines=29> */
.L_x_516:
        /* <DEDUP_REMOVED lines=18> */
.L_x_518:
[----:B------:R-:W-:Y:S05]  /*8620*/  BSYNC B0 ;  /* 0x0000000000007941 */ /* 0x000fea0003800000 */
.L_x_517:
        /* <DEDUP_REMOVED lines=32> */
.L_x_519:
        /* <DEDUP_REMOVED lines=18> */
.L_x_521:
[----:B------:R-:W-:Y:S05]  /*8950*/  BSYNC B0 ;  /* 0x0000000000007941 */ /* 0x000fea0003800000 */
.L_x_520:
        /* <DEDUP_REMOVED lines=30> */
.L_x_522:
        /* <DEDUP_REMOVED lines=18> */
.L_x_524:
[----:B------:R-:W-:Y:S05]  /*8c60*/  BSYNC B0 ;  /* 0x0000000000007941 */ /* 0x000fea0003800000 */
.L_x_523:
        /* <DEDUP_REMOVED lines=26> */
.L_x_525:
[----:B------:R-:W-:Y:S01]  /*8e10*/  BSSY B0, `(.L_x_526) ;  /* 0x0000011000007945 */ /* 0x000fe20003800000 */
[----:B------:R-:W-:Y:S05]  /*8e20*/  @P2 BRA `(.L_x_527) ;  /* 0x000000f000002947 */ /* 0x000fea0003800000 */
[--C-:B-1----:R-:W-:Y:S01]  /*8e30*/  FFMA.FTZ R5, R23, UR4, R26.reuse ;  /* 0x0000000417057c23 */ /* 0x102fe2000801001a */
        /* <DEDUP_REMOVED lines=14> */
.L_x_527:
[----:B------:R-:W-:Y:S05]  /*8f20*/  BSYNC B0 ;  /* 0x0000000000007941 */ /* 0x000fea0003800000 */
.L_x_526:
[----:B-1----:R-:W-:Y:S01]  /*8f30*/  ULDC UR4, c[0x0][0x10] ;  /* 0x0000040000047ab9 */ /* 0x002fe20000000800 */
[----:B------:R-:W-:Y:S01]  /*8f40*/  IADD3 R59, R59, 0x1, RZ ;  /* 0x000000013b3b7810 */ /* 0x000fe20007ffe0ff */
[----:B------:R-:W-:-:S04]  /*8f50*/  UIADD3 UR7, UR7, UR4, URZ ;  /* 0x0000000407077290 */ /* 0x000fc8000fffe03f */
[----:B------:R-:W-:-:S06]  /*8f60*/  UISETP.GE.AND UP0, UPT, UR7, UR6, UPT ;  /* 0x000000060700728c */ /* 0x000fcc000bf06270 */
[----:B------:R-:W-:-:S13]  /*8f70*/  PLOP3.LUT P0, PT, PT, PT, UP0, 0x80, 0x0 ;  /* 0x000000000000781c */ /* 0x000fda0003f0f008 */
[----:B------:R-:W-:Y:S01]  /*8f80*/  @P0 CALL.REL.NOINC `(.L_x_445) ;  /* 0x0000001000000944 */ /* 0x000fe20003c00000 */
[----:B------:R-:W-:Y:S05]  /*8f90*/  BRA `(.L_x_528) ;  /* 0xffff73d000007947 */ /* 0x000fea000383ffff */
.L_x_445:
[----:B-1----:R-:W-:Y:S01]  /*8fa0*/  ISETP.NE.AND P1, PT, R0, RZ, PT ;  /* 0x000000ff0000720c */ /* 0x002fe20003f25270 */
[----:B0-----:R-:W-:Y:S01]  /*8fb0*/  HFMA2.MMA R3, -RZ, RZ, 0, 2.384185791015625e-07 ;  /* 0x00000004ff037435 */ /* 0x001fe200000001ff */
        /* <DEDUP_REMOVED lines=16> */
.L_x_530:
[----:B------:R-:W-:Y:S05]  /*90c0*/  BSYNC B0 ;  /* 0x0000000000007941 */ /* 0x000fea0003800000 */
.L_x_529:
        /* <DEDUP_REMOVED lines=11> */
.L_x_532:
[----:B------:R-:W2:Y:S01]  /*9180*/  LDG.E.STRONG.GPU R5, [R2.64] ;  /* 0x0000000e02057981 */ /* 0x000ea2000c1ef900 */
[----:B------:R-:W-:Y:S01]  /*9190*/  YIELD ;  /* 0x0000000000007946 */ /* 0x000fe20003800000 */
[----:B--2---:R-:W-:Y:S01]  /*91a0*/  ISETP.NE.AND P0, PT, R5, R4, PT ;  /* 0x000000040500720c */ /* 0x004fe20003f05270 */
[----:B------:R-:W-:-:S12]  /*91b0*/  CCTL.IVALL ;  /* 0x00000000ff00798f */ /* 0x000fd80002000000 */
[----:B------:R-:W-:Y:S05]  /*91c0*/  @P0 BRA `(.L_x_532) ;  /* 0xffffffb000000947 */ /* 0x000fea000383ffff */
.L_x_531:
        /* <DEDUP_REMOVED lines=25> */
.L_x_533:
[----:B------:R-:W-:-:S04]  /*9360*/  LEA R6, P0, R0, c[0x0][0x1b8], 0x2 ;  /* 0x00006e0000067a11 */ /* 0x000fc800078010ff */
[----:B------:R-:W-:Y:S02]  /*9370*/  LEA.HI.X R7, R0, c[0x0][0x1bc], R7, 0x2, P0 ;  /* 0x00006f0000077a11 */ /* 0x000fe400000f1407 */
[-C--:B------:R-:W-:Y:S02]  /*9380*/  LEA R8, P0, R25, R6.reuse, 0x2 ;  /* 0x0000000619087211 */ /* 0x080fe400078010ff */
[-C--:B------:R-:W-:Y:S01]  /*9390*/  LEA R12, P2, R23, R6.reuse, 0x2 ;  /* 0x00000006170c7211 */ /* 0x080fe200078410ff */
[----:B0-----:R0:W2:Y:S01]  /*93a0*/  LDG.E R2, [R6.64] ;  /* 0x0000000e06027981 */ /* 0x0010a2000c1e1900 */
        /* <DEDUP_REMOVED lines=21> */
.L_x_534:
        /* <DEDUP_REMOVED lines=16> */
.L_x_5156:


//--------------------- .text._Z35group_norm_nhwc_bwd_one_pass_kernelI11Bf16IOBf16WLi512ELi80ELi640EEv26Group_norm_nhwc_bwd_params --------------------------
	.section	.text._Z35group_norm_nhwc_bwd_one_pass_kernelI11Bf16IOBf16WLi512ELi80ELi640EEv26Group_norm_nhwc_bwd_params,"ax",@progbits
	.sectioninfo	@"SHI_REGISTERS=96"
	.align	128
        .global         _Z35group_norm_nhwc_bwd_one_pass_kernelI11Bf16IOBf16WLi512ELi80ELi640EEv26Group_norm_nhwc_bwd_params
        .type           _Z35group_norm_nhwc_bwd_one_pass_kernelI11Bf16IOBf16WLi512ELi80ELi640EEv26Group_norm_nhwc_bwd_params,@function
        .size           _Z35group_norm_nhwc_bwd_one_pass_kernelI11Bf16IOBf16WLi512ELi80ELi640EEv26Group_norm_nhwc_bwd_params,(.L_x_5157 - _Z35group_norm_nhwc_bwd_one_pass_kernelI11Bf16IOBf16WLi512ELi80ELi640EEv26Group_norm_nhwc_bwd_params)
        .other          _Z35group_norm_nhwc_bwd_one_pass_kernelI11Bf16IOBf16WLi512ELi80ELi640EEv26Group_norm_nhwc_bwd_params,@"STO_CUDA_ENTRY STV_DEFAULT"
_Z35group_norm_nhwc_bwd_one_pass_kernelI11Bf16IOBf16WLi512ELi80ELi640EEv26Group_norm_nhwc_bwd_params:
.text._Z35group_norm_nhwc_bwd_one_pass_kernelI11Bf16IOBf16WLi512ELi80ELi640EEv26Group_norm_nhwc_bwd_params:
        /* <DEDUP_REMOVED lines=74> */
.L_x_682:
[----:B------:R-:W-:Y:S01]  /*04a0*/  IABS R5, c[0x0][0x1f0] ;  /* 0x00007c0000057a13 */ /* 0x000fe20000000000 */
[----:B-1----:R-:W-:Y:S01]  /*04b0*/  UMOV UR6, URZ ;  /* 0x0000003f00067c82 */ /* 0x002fe20008000000 */
        /* <DEDUP_REMOVED lines=134> */
[C---:B------:R-:W-:Y:S01]  /*0d20*/  @!P2 SHF.L.U32 R11, R10.reuse, 0x1, RZ ;  /* 0x000000010a0ba819 */ /* 0x040fe200000006ff */
[----:B------:R-:W-:Y:S01]  /*0d30*/  HFMA2.MMA R50, -RZ, RZ, 0, 0 ;  /* 0x00000000ff327435 */ /* 0x000fe200000001ff */
[----:B------:R-:W-:Y:S02]  /*0d40*/  @!P2 SHF.L.U64.HI R10, R10, 0x1, R7 ;  /* 0x000000010a0aa819 */ /* 0x000fe40000010207 */
[----:B------:R-:W-:Y:S01]  /*0d50*/  @!P4 IADD3.X R7, R16, c[0x0][0x184], RZ, P0, !PT ;  /* 0x000061001007ca10 */ /* 0x000fe200007fe4ff */
[----:B------:R-:W-:Y:S01]  /*0d60*/  CS2R R62, SRZ ;  /* 0x00000000003e7805 */ /* 0x000fe2000001ff00 */
[----:B------:R-:W-:Y:S01]  /*0d70*/  CS2R R64, SRZ ;  /* 0x0000000000407805 */ /* 0x000fe2000001ff00 */
[----:B0-----:R-:W-:-:S04]  /*0d80*/  @!P4 IADD3 R8, P0, R15, c[0x0][0x178], RZ ;  /* 0x00005e000f08ca10 */ /* 0x001fc80007f1e0ff */
[----:B------:R0:W5:Y:S01]  /*0d90*/  @!P5 LDG.E R63, [R4.64] ;  /* 0x00000012043fd981 */ /* 0x000162000c1e1900 */
[----:B------:R-:W-:-:S03]  /*0da0*/  @!P4 IADD3.X R9, R16, c[0x0][0x17c], RZ, P0, !PT ;  /* 0x00005f001009ca10 */ /* 0x000fc600007fe4ff */
[----:B------:R1:W5:Y:S04]  /*0db0*/  @!P4 LDG.E R50, [R6.64] ;  /* 0x000000120632c981 */ /* 0x000368000c1e1900 */
[----:B------:R2:W5:Y:S01]  /*0dc0*/  @!P4 LDG.E R65, [R8.64] ;  /* 0x000000120841c981 */ /* 0x000562000c1e1900 */
[C---:B0-----:R-:W-:Y:S01]  /*0dd0*/  @!P3 IADD3 R4, P0, R12.reuse, c[0x0][0x180], RZ ;  /* 0x000060000c04ba10 */ /* 0x041fe20007f1e0ff */
[----:B------:R-:W-:Y:S01]  /*0de0*/  CS2R R46, SRZ ;  /* 0x00000000002e7805 */ /* 0x000fe2000001ff00 */
[----:B-1----:R-:W-:Y:S01]  /*0df0*/  @!P3 IADD3 R6, P4, R12, c[0x0][0x178], RZ ;  /* 0x00005e000c06ba10 */ /* 0x002fe20007f9e0ff */
[----:B------:R-:W-:Y:S01]  /*0e00*/  CS2R R66, SRZ ;  /* 0x0000000000427805 */ /* 0x000fe2000001ff00 */
[C---:B------:R-:W-:Y:S02]  /*0e10*/  @!P3 IADD3.X R5, R3.reuse, c[0x0][0x184], RZ, P0, !PT ;  /* 0x000061000305ba10 */ /* 0x040fe400007fe4ff */
[----:B------:R-:W-:-:S02]  /*0e20*/  @!P3 IADD3.X R7, R3, c[0x0][0x17c], RZ, P4, !PT ;  /* 0x00005f000307ba10 */ /* 0x000fc400027fe4ff */
[C---:B------:R-:W-:Y:S01]  /*0e30*/  IADD3 R29, R2.reuse, 0x80, RZ ;  /* 0x00000080021d7810 */ /* 0x040fe20007ffe0ff */
[----:B------:R0:W5:Y:S01]  /*0e40*/  @!P3 LDG.E R47, [R4.64] ;  /* 0x00000012042fb981 */ /* 0x000162000c1e1900 */
[C---:B------:R-:W-:Y:S02]  /*0e50*/  IADD3 R28, R2.reuse, 0x90, RZ ;  /* 0x00000090021c7810 */ /* 0x040fe40007ffe0ff */
[----:B--2---:R-:W-:Y:S01]  /*0e60*/  @!P6 IADD3 R8, P5, R13, c[0x0][0x180], RZ ;  /* 0x000060000d08ea10 */ /* 0x004fe20007fbe0ff */
[----:B------:R1:W5:Y:S01]  /*0e70*/  @!P3 LDG.E R67, [R6.64] ;  /* 0x000000120643b981 */ /* 0x000362000c1e1900 */
[----:B------:R-:W-:Y:S02]  /*0e80*/  IADD3 R30, R2, 0x70, RZ ;  /* 0x00000070021e7810 */ /* 0x000fe40007ffe0ff */
[----:B------:R-:W-:Y:S02]  /*0e90*/  ISETP.GE.U32.AND P4, PT, R29, c[0x0][0x1e0], PT ;  /* 0x000078001d007a0c */ /* 0x000fe40003f86070 */
[----:B------:R-:W-:-:S02]  /*0ea0*/  ISETP.GE.U32.AND P3, PT, R28, c[0x0][0x1e0], PT ;  /* 0x000078001c007a0c */ /* 0x000fc40003f66070 */
[----:B------:R-:W-:Y:S02]  /*0eb0*/  SHF.R.S32.HI R32, RZ, 0x1f, R29 ;  /* 0x0000001fff207819 */ /* 0x000fe4000001141d */
[----:B------:R-:W-:Y:S02]  /*0ec0*/  SHF.R.S32.HI R31, RZ, 0x1f, R28 ;  /* 0x0000001fff1f7819 */ /* 0x000fe4000001141c */
[----:B------:R-:W-:Y:S02]  /*0ed0*/  @!P6 IADD3.X R9, R14, c[0x0][0x184], RZ, P5, !PT ;  /* 0x000061000e09ea10 */ /* 0x000fe40002ffe4ff */
[----:B------:R-:W-:Y:S02]  /*0ee0*/  ISETP.GE.U32.AND P5, PT, R30, c[0x0][0x1e0], PT ;  /* 0x000078001e007a0c */ /* 0x000fe40003fa6070 */
[----:B0-----:R-:W-:Y:S01]  /*0ef0*/  @!P6 IADD3 R4, P0, R13, c[0x0][0x178], RZ ;  /* 0x00005e000d04ea10 */ /* 0x001fe20007f1e0ff */
        /* <DEDUP_REMOVED lines=13> */
[----:B-1----:R-:W-:Y:S02]  /*0fd0*/  @!P2 IADD3 R6, P0, R11, c[0x0][0x178], RZ ;  /* 0x00005e000b06aa10 */ /* 0x002fe40007f1e0ff */
[----:B------:R-:W-:Y:S02]  /*0fe0*/  @!P2 IADD3.X R5, R10, c[0x0][0x184], RZ, P6, !PT ;  /* 0x000061000a05aa10 */ /* 0x000fe400037fe4ff */
[----:B------:R-:W-:Y:S02]  /*0ff0*/  ISETP.GE.U32.AND P6, PT, R25, c[0x0][0x1e0], PT ;  /* 0x0000780019007a0c */ /* 0x000fe40003fc6070 */
[----:B------:R-:W-:Y:S01]  /*1000*/  SHF.R.S32.HI R27, RZ, 0x1f, R25 ;  /* 0x0000001fff1b7819 */ /* 0x000fe20000011419 */
[----:B0-----:R-:W-:Y:S01]  /*1010*/  @!P4 IMAD R8, R32, c[0x0][0x1d8], RZ ;  /* 0x000076002008ca24 */ /* 0x001fe200078e02ff */
        /* <DEDUP_REMOVED lines=162> */
[----:B------:R-:W-:Y:S01]  /*1a40*/  CS2R R84, SRZ ;  /* 0x0000000000547805 */ /* 0x000fe2000001ff00 */
[----:B0-----:R-:W-:Y:S01]  /*1a50*/  @!P4 IADD3 R8, P0, R16, c[0x0][0x178], RZ ;  /* 0x00005e001008ca10 */ /* 0x001fe20007f1e0ff */
[----:B------:R-:W-:-:S03]  /*1a60*/  CS2R R36, SRZ ;  /* 0x0000000000247805 */ /* 0x000fc6000001ff00 */
[----:B------:R0:W5:Y:S01]  /*1a70*/  @!P5 LDG.E R83, [R4.64] ;  /* 0x000000120453d981 */ /* 0x000162000c1e1900 */
[----:B------:R-:W-:Y:S02]  /*1a80*/  @!P4 IADD3.X R9, R13, c[0x0][0x17c], RZ, P0, !PT ;  /* 0x00005f000d09ca10 */ /* 0x000fe400007fe4ff */
[----:B------:R-:W-:Y:S01]  /*1a90*/  IADD3 R29, R2, 0x110, RZ ;  /* 0x00000110021d7810 */ /* 0x000fe20007ffe0ff */
[----:B------:R1:W5:Y:S04]  /*1aa0*/  @!P4 LDG.E R40, [R6.64] ;  /* 0x000000120628c981 */ /* 0x000368000c1e1900 */
[----:B------:R2:W5:Y:S01]  /*1ab0*/  @!P4 LDG.E R85, [R8.64] ;  /* 0x000000120855c981 */ /* 0x000562000c1e1900 */
[----:B0-----:R-:W-:Y:S02]  /*1ac0*/  @!P3 IADD3 R4, P0, R12, c[0x0][0x180], RZ ;  /* 0x000060000c04ba10 */ /* 0x001fe40007f1e0ff */
[----:B------:R-:W-:-:S02]  /*1ad0*/  SHF.R.S32.HI R32, RZ, 0x1f, R29 ;  /* 0x0000001fff207819 */ /* 0x000fc4000001141d */
[----:B------:R-:W-:Y:S02]  /*1ae0*/  @!P3 IADD3.X R5, R3, c[0x0][0x184], RZ, P0, !PT ;  /* 0x000061000305ba10 */ /* 0x000fe400007fe4ff */
[----:B--2---:R-:W-:-:S03]  /*1af0*/  @!P6 IADD3 R8, P5, R14, c[0x0][0x180], RZ ;  /* 0x000060000e08ea10 */ /* 0x004fc60007fbe0ff */
[----:B------:R0:W5:Y:S01]  /*1b00*/  @!P3 LDG.E R37, [R4.64] ;  /* 0x000000120425b981 */ /* 0x000162000c1e1900 */
[----:B-1----:R-:W-:Y:S02]  /*1b10*/  @!P3 IADD3 R6, P4, R12, c[0x0][0x178], RZ ;  /* 0x00005e000c06ba10 */ /* 0x002fe40007f9e0ff */
[----:B------:R-:W-:Y:S02]  /*1b20*/  @!P6 IADD3.X R9, R15, c[0x0][0x184], RZ, P5, !PT ;  /* 0x000061000f09ea10 */ /* 0x000fe40002ffe4ff */
[----:B------:R-:W-:Y:S02]  /*1b30*/  ISETP.GE.U32.AND P5, PT, R29, c[0x0][0x1e0], PT ;  /* 0x000078001d007a0c */ /* 0x000fe40003fa6070 */
[----:B------:R-:W-:Y:S01]  /*1b40*/  @!P3 IADD3.X R7, R3, c[0x0][0x17c], RZ, P4, !PT ;  /* 0x00005f000307ba10 */ /* 0x000fe200027fe4ff */
[----:B------:R1:W5:Y:S01]  /*1b50*/  @!P6 LDG.E R38, [R8.64] ;  /* 0x000000120826e981 */ /* 0x000362000c1e1900 */
[----:B------:R-:W-:Y:S02]  /*1b60*/  IADD3 R28, R2, 0x120, RZ ;  /* 0x00000120021c7810 */ /* 0x000fe40007ffe0ff */
[----:B0-----:R-:W-:Y:S01]  /*1b70*/  @!P6 IADD3 R4, P0, R14, c[0x0][0x178], RZ ;  /* 0x00005e000e04ea10 */ /* 0x001fe20007f1e0ff */
[----:B------:R0:W5:Y:S01]  /*1b80*/  @!P3 LDG.E R84, [R6.64] ;  /* 0x000000120654b981 */ /* 0x000162000c1e1900 */
[----:B------:R-:W-:-:S02]  /*1b90*/  ISETP.GE.AND.EX P5, PT, R32, c[0x0][0x1e4], PT, P5 ;  /* 0x0000790020007a0c */ /* 0x000fc40003fa6350 */
[----:B------:R-:W-:Y:S02]  /*1ba0*/  IADD3 R27, R2, 0x130, RZ ;  /* 0x00000130021b7810 */ /* 0x000fe40007ffe0ff */
[----:B------:R-:W-:Y:S02]  /*1bb0*/  ISETP.GE.U32.AND P4, PT, R28, c[0x0][0x1e0], PT ;  /* 0x000078001c007a0c */ /* 0x000fe40003f86070 */
[----:B------:R-:W-:Y:S02]  /*1bc0*/  @!P6 IADD3.X R5, R15, c[0x0][0x17c], RZ, P0, !PT ;  /* 0x00005f000f05ea10 */ /* 0x000fe400007fe4ff */
[----:B------:R-:W-:Y:S02]  /*1bd0*/  SHF.R.S32.HI R31, RZ, 0x1f, R28 ;  /* 0x0000001fff1f7819 */ /* 0x000fe4000001141c */
[----:B------:R-:W-:Y:S01]  /*1be0*/  ISETP.GT.U32.OR P5, PT, R0, 0x27f, P5 ;  /* 0x0000027f0000780c */ /* 0x000fe20002fa4470 */
[----:B------:R2:W5:Y:S01]  /*1bf0*/  @!P6 LDG.E R82, [R4.64] ;  /* 0x000000120452e981 */ /* 0x000562000c1e1900 */
[----:B------:R-:W-:-:S02]  /*1c00*/  ISETP.GE.U32.AND P3, PT, R27, c[0x0][0x1e0], PT ;  /* 0x000078001b007a0c */ /* 0x000fc40003f66070 */
[----:B------:R-:W-:Y:S02]  /*1c10*/  SHF.R.S32.HI R30, RZ, 0x1f, R27 ;  /* 0x0000001fff1e7819 */ /* 0x000fe4000001141b */
[----:B0-----:R-:W-:Y:S02]  /*1c20*/  @!P2 IADD3 R6, P0, R11, c[0x0][0x180], RZ ;  /* 0x000060000b06aa10 */ /* 0x001fe40007f1e0ff */
[----:B------:R-:W-:Y:S02]  /*1c30*/  IADD3 R24, R2, 0x140, RZ ;  /* 0x0000014002187810 */ /* 0x000fe40007ffe0ff */
[----:B------:R-:W-:Y:S02]  /*1c40*/  ISETP.GE.AND.EX P4, PT, R31, c[0x0][0x1e4], PT, P4 ;  /* 0x000079001f007a0c */ /* 0x000fe40003f86340 */
[----:B------:R-:W-:Y:S02]  /*1c50*/  ISETP.GE.AND.EX P3, PT, R30, c[0x0][0x1e4], PT, P3 ;  /* 0x000079001e007a0c */ /* 0x000fe40003f66330 */
[----:B------:R-:W-:-:S02]  /*1c60*/  @!P2 IADD3.X R7, R10, c[0x0][0x184], RZ, P0, !PT ;  /* 0x000061000a07aa10 */ /* 0x000fc400007fe4ff */
[----:B------:R-:W-:Y:S02]  /*1c70*/  ISETP.GE.U32.AND P0, PT, R24, c[0x0][0x1e0], PT ;  /* 0x0000780018007a0c */ /* 0x000fe40003f06070 */
[----:B------:R-:W-:Y:S02]  /*1c80*/  SHF.R.S32.HI R26, RZ, 0x1f, R24 ;  /* 0x0000001fff1a7819 */ /* 0x000fe40000011418 */
[C---:B------:R-:W-:Y:S02]  /*1c90*/  ISETP.GT.U32.OR P4, PT, R0.reuse, 0x27f, P4 ;  /* 0x0000027f0000780c */ /* 0x040fe40002784470 */
[----:B--2---:R-:W-:Y:S02]  /*1ca0*/  @!P2 IADD3 R4, P6, R11, c[0x0][0x178], RZ ;  /* 0x00005e000b04aa10 */ /* 0x004fe40007fde0ff */
[----:B------:R-:W-:Y:S02]  /*1cb0*/  ISETP.GT.U32.OR P3, PT, R0, 0x27f, P3 ;  /* 0x0000027f0000780c */ /* 0x000fe40001f64470 */
[----:B------:R-:W-:-:S02]  /*1cc0*/  ISETP.GE.AND.EX P0, PT, R26, c[0x0][0x1e4], PT, P0 ;  /* 0x000079001a007a0c */ /* 0x000fc40003f06300 */
[----:B------:R-:W-:Y:S02]  /*1cd0*/  IADD3 R19, R2, 0x150, RZ ;  /* 0x0000015002137810 */ /* 0x000fe40007ffe0ff */
[----:B------:R-:W-:Y:S01]  /*1ce0*/  @!P2 IADD3.X R5, R10, c[0x0][0x17c], RZ, P6, !PT ;  /* 0x00005f000a05aa10 */ /* 0x000fe200037fe4ff */
[----:B------:R-:W-:Y:S01]  /*1cf0*/  @!P5 IMAD R14, R32, c[0x0][0x1d8], RZ ;  /* 0x00007600200eda24 */ /* 0x000fe200078e02ff */
[----:B------:R-:W-:Y:S02]  /*1d00*/  @!P5 MOV R10, R20 ;  /* 0x00000014000ad202 */ /* 0x000fe40000000f00 */
[----:B------:R-:W-:Y:S02]  /*1d10*/  @!P5 MOV R11, R23 ;  /* 0x00000017000bd202 */ /* 0x000fe40000000f00 */
[----:B------:R-:W-:Y:S02]  /*1d20*/  ISETP.GT.U32.OR P0, PT, R0, 0x27f, P0 ;  /* 0x0000027f0000780c */ /* 0x000fe40000704470 */
[----:B------:R-:W-:-:S02]  /*1d30*/  ISETP.GE.U32.AND P6, PT, R19, c[0x0][0x1e0], PT ;  /* 0x0000780013007a0c */ /* 0x000fc40003fc6070 */
[----:B------:R-:W-:Y:S01]  /*1d40*/  SHF.R.S32.HI R25, RZ, 0x1f, R19 ;  /* 0x0000001fff197819 */ /* 0x000fe20000011413 */
[C---:B------:R-:W-:Y:S01]  /*1d50*/  @!P5 IMAD R14, R29.reuse, c[0x0][0x1dc], R14 ;  /* 0x000077001d0eda24 */ /* 0x040fe200078e020e */
[----:B------:R-:W-:Y:S01]  /*1d60*/  CS2R R34, SRZ ;  /* 0x0000000000227805 */ /* 0x000fe2000001ff00 */
[----:B------:R-:W-:Y:S01]  /*1d70*/  @!P5 IMAD.WIDE.U32 R10, R29, c[0x0][0x1d8], R10 ;  /* 0x000076001d0ada25 */ /* 0x000fe200078e000a */
[----:B------:R-:W-:Y:S01]  /*1d80*/  ISETP.GE.AND.EX P6, PT, R25, c[0x0][0x1e4], PT, P6 ;  /* 0x0000790019007a0c */ /* 0x000fe20003fc6360 */
[----:B------:R0:W5:Y:S01]  /*1d90*/  @!P2 LDG.E R80, [R4.64] ;  /* 0x000000120450a981 */ /* 0x000162000c1e1900 */
[-C--:B------:R-:W-:Y:S01]  /*1da0*/  @!P4 MOV R12, R20.reuse ;  /* 0x00000014000cc202 */ /* 0x080fe20000000f00 */
[----:B------:R-:W-:Y:S01]  /*1db0*/  @!P4 IMAD R15, R31, c[0x0][0x1d8], RZ ;  /* 0x000076001f0fca24 */ /* 0x000fe200078e02ff */
[-C--:B------:R-:W-:Y:S01]  /*1dc0*/  @!P4 MOV R13, R23.reuse ;  /* 0x00000017000dc202 */ /* 0x080fe20000000f00 */
[----:B------:R-:W-:Y:S01]  /*1dd0*/  @!P3 IMAD R3, R30, c[0x0][0x1d8], RZ ;  /* 0x000076001e03ba24 */ /* 0x000fe200078e02ff */
[----:B-1----:R-:W-:Y:S01]  /*1de0*/  @!P3 MOV R8, R20 ;  /* 0x000000140008b202 */ /* 0x002fe20000000f00 */
[----:B------:R1:W5:Y:S01]  /*1df0*/  @!P2 LDG.E R35, [R6.64] ;  /* 0x000000120623a981 */ /* 0x000362000c1e1900 */
[----:B------:R-:W-:-:S02]  /*1e00*/  @!P3 MOV R9, R23 ;  /* 0x000000170009b202 */ /* 0x000fc40000000f00 */
[----:B------:R-:W-:Y:S02]  /*1e10*/  @!P5 IADD3 R14, R11, R14, RZ ;  /* 0x0000000e0b0ed210 */ /* 0x000fe40007ffe0ff */
[----:B------:R-:W-:Y:S01]  /*1e20*/  ISETP.GT.U32.OR P6, PT, R0, 0x27f, P6 ;  /* 0x0000027f0000780c */ /* 0x000fe200037c4470 */
[----:B------:R-:W-:Y:S01]  /*1e30*/  @!P4 IMAD R15, R28, c[0x0][0x1dc], R15 ;  /* 0x000077001c0fca24 */ /* 0x000fe200078e020f */
[----:B------:R-:W-:Y:S01]  /*1e40*/  @!P5 SHF.L.U64.HI R17, R10, 0x1, R14 ;  /* 0x000000010a11d819 */ /* 0x000fe2000001020e */
[----:B------:R-:W-:Y:S01]  /*1e50*/  @!P4 IMAD.WIDE.U32 R12, R28, c[0x0][0x1d8], R12 ;  /* 0x000076001c0cca25 */ /* 0x000fe200078e000c */
[----:B-1----:R-:W-:-:S03]  /*1e60*/  @!P0 MOV R6, R20 ;  /* 0x0000001400068202 */ /* 0x002fc60000000f00 */
[C---:B------:R-:W-:Y:S01]  /*1e70*/  @!P3 IMAD R3, R27.reuse, c[0x0][0x1dc], R3 ;  /* 0x000077001b03ba24 */ /* 0x040fe200078e0203 */
[----:B------:R-:W-:Y:S01]  /*1e80*/  @!P0 MOV R7, R23 ;  /* 0x0000001700078202 */ /* 0x000fe20000000f00 */
[----:B------:R-:W-:Y:S01]  /*1e90*/  @!P3 IMAD.WIDE.U32 R8, R27, c[0x0][0x1d8], R8 ;  /* 0x000076001b08ba25 */ /* 0x000fe200078e0008 */
[----:B------:R-:W-:-:S03]  /*1ea0*/  @!P4 IADD3 R13, R13, R15, RZ ;  /* 0x0000000f0d0dc210 */ /* 0x000fc60007ffe0ff */
[----:B------:R-:W-:Y:S01]  /*1eb0*/  @!P0 IMAD R14, R26, c[0x0][0x1d8], RZ ;  /* 0x000076001a0e8a24 */ /* 0x000fe200078e02ff */
[----:B------:R-:W-:Y:S01]  /*1ec0*/  @!P3 IADD3 R3, R9, R3, RZ ;  /* 0x000000030903b210 */ /* 0x000fe20007ffe0ff */
[----:B------:R-:W-:Y:S01]  /*1ed0*/  @!P0 IMAD.WIDE.U32 R6, R24, c[0x0][0x1d8], R6 ;  /* 0x0000760018068a25 */ /* 0x000fe200078e0006 */
[----:B------:R-:W-:-:S03]  /*1ee0*/  @!P5 SHF.L.U32 R11, R10, 0x1, RZ ;  /* 0x000000010a0bd819 */ /* 0x000fc600000006ff */
[----:B------:R-:W-:Y:S01]  /*1ef0*/  @!P0 IMAD R14, R24, c[0x0][0x1dc], R14 ;  /* 0x00007700180e8a24 */ /* 0x000fe200078e020e */
[C---:B------:R-:W-:Y:S02]  /*1f00*/  @!P4 SHF.L.U32 R15, R12.reuse, 0x1, RZ ;  /* 0x000000010c0fc819 */ /* 0x040fe400000006ff */
[----:B------:R-:W-:Y:S02]  /*1f10*/  @!P4 SHF.L.U64.HI R13, R12, 0x1, R13 ;  /* 0x000000010c0dc819 */ /* 0x000fe4000001020d */
[C---:B------:R-:W-:Y:S02]  /*1f20*/  @!P3 SHF.L.U32 R12, R8.reuse, 0x1, RZ ;  /* 0x00000001080cb819 */ /* 0x040fe400000006ff */
[----:B------:R-:W-:Y:S01]  /*1f30*/  @!P3 SHF.L.U64.HI R3, R8, 0x1, R3 ;  /* 0x000000010803b819 */ /* 0x000fe20000010203 */
[----:B------:R-:W-:Y:S01]  /*1f40*/  @!P6 IMAD R10, R25, c[0x0][0x1d8], RZ ;  /* 0x00007600190aea24 */ /* 0x000fe200078e02ff */
[----:B------:R-:W-:Y:S02]  /*1f50*/  @!P6 MOV R8, R20 ;  /* 0x000000140008e202 */ /* 0x000fe40000000f00 */
[----:B------:R-:W-:-:S02]  /*1f60*/  @!P6 MOV R9, R23 ;  /* 0x000000170009e202 */ /* 0x000fc40000000f00 */
[----:B------:R-:W-:Y:S02]  /*1f70*/  @!P0 IADD3 R14, R7, R14, RZ ;  /* 0x0000000e070e8210 */ /* 0x000fe40007ffe0ff */
[----:B0-----:R-:W-:Y:S01]  /*1f80*/  @!P5 IADD3 R4, P2, R11, c[0x0][0x180], RZ ;  /* 0x000060000b04da10 */ /* 0x001fe20007f5e0ff */
[C---:B------:R-:W-:Y:S01]  /*1f90*/  @!P6 IMAD R10, R19.reuse, c[0x0][0x1dc], R10 ;  /* 0x00007700130aea24 */ /* 0x040fe200078e020a */
[C---:B------:R-:W-:Y:S01]  /*1fa0*/  @!P0 SHF.L.U32 R16, R6.reuse, 0x1, RZ ;  /* 0x0000000106108819 */ /* 0x040fe200000006ff */
[----:B------:R-:W-:Y:S01]  /*1fb0*/  @!P6 IMAD.WIDE.U32 R8, R19, c[0x0][0x1d8], R8 ;  /* 0x000076001308ea25 */ /* 0x000fe200078e0008 */
[----:B------:R-:W-:Y:S02]  /*1fc0*/  @!P0 SHF.L.U64.HI R14, R6, 0x1, R14 ;  /* 0x00000001060e8819 */ /* 0x000fe4000001020e */
[----:B------:R-:W-:Y:S02]  /*1fd0*/  @!P5 IADD3.X R5, R17, c[0x0][0x184], RZ, P2, !PT ;  /* 0x000061001105da10 */ /* 0x000fe400017fe4ff */
[----:B------:R-:W-:Y:S01]  /*1fe0*/  @!P5 IADD3 R6, P2, R11, c[0x0][0x178], RZ ;  /* 0x00005e000b06da10 */ /* 0x000fe20007f5e0ff */
[----:B------:R-:W-:Y:S01]  /*1ff0*/  HFMA2.MMA R19, -RZ, RZ, 0, 0 ;  /* 0x00000000ff137435 */ /* 0x000fe200000001ff */
[----:B------:R-:W-:Y:S01]  /*2000*/  @!P6 IADD3 R10, R9, R10, RZ ;  /* 0x0000000a090ae210 */ /* 0x000fe20007ffe0ff */
[----:B------:R0:W5:Y:S01]  /*2010*/  @!P5 LDG.E R36, [R4.64] ;  /* 0x000000120424d981 */ /* 0x000162000c1e1900 */
[----:B------:R-:W-:-:S02]  /*2020*/  @!P5 IADD3.X R7, R17, c[0x0][0x17c], RZ, P2, !PT ;  /* 0x00005f001107da10 */ /* 0x000fc400017fe4ff */
[C---:B------:R-:W-:Y:S02]  /*2030*/  @!P6 SHF.L.U32 R11, R8.reuse, 0x1, RZ ;  /* 0x00000001080be819 */ /* 0x040fe400000006ff */
[----:B------:R-:W-:Y:S01]  /*2040*/  @!P6 SHF.L.U64.HI R10, R8, 0x1, R10 ;  /* 0x00000001080ae819 */ /* 0x000fe2000001020a */
[----:B------:R1:W5:Y:S01]  /*2050*/  @!P5 LDG.E R78, [R6.64] ;  /* 0x00000012064ed981 */ /* 0x000362000c1e1900 */
[----:B0-----:R-:W-:-:S04]  /*2060*/  @!P4 IADD3 R4, P2, R15, c[0x0][0x180], RZ ;  /* 0x000060000f04ca10 */ /* 0x001fc80007f5e0ff */
[----:B------:R-:W-:Y:S02]  /*2070*/  @!P4 IADD3.X R5, R13, c[0x0][0x184], RZ, P2, !PT ;  /* 0x000061000d05ca10 */ /* 0x000fe400017fe4ff */
[----:B------:R-:W-:Y:S02]  /*2080*/  @!P3 IADD3 R8, P2, R12, c[0x0][0x180], RZ ;  /* 0x000060000c08ba10 */ /* 0x000fe40007f5e0ff */
[----:B-1----:R-:W-:Y:S01]  /*2090*/  @!P4 IADD3 R6, P5, R15, c[0x0][0x178], RZ ;  /* 0x00005e000f06ca10 */ /* 0x002fe20007fbe0ff */
[----:B------:R0:W5:Y:S01]  /*20a0*/  @!P4 LDG.E R19, [R4.64] ;  /* 0x000000120413c981 */ /* 0x000162000c1e1900 */
[----:B------:R-:W-:Y:S02]  /*20b0*/  @!P3 IADD3.X R9, R3, c[0x0][0x184], RZ, P2, !PT ;  /* 0x000061000309ba10 */ /* 0x000fe400017fe4ff */
[----:B------:R-:W-:Y:S02]  /*20c0*/  @!P4 IADD3.X R7, R13, c[0x0][0x17c], RZ, P5, !PT ;  /* 0x00005f000d07ca10 */ /* 0x000fe40002ffe4ff */
[----:B------:R-:W-:Y:S01]  /*20d0*/  IADD3 R29, R2, 0x170, RZ ;  /* 0x00000170021d7810 */ /* 0x000fe20007ffe0ff */
[----:B------:R1:W5:Y:S01]  /*20e0*/  @!P3 LDG.E R34, [R8.64] ;  /* 0x000000120822b981 */ /* 0x000362000c1e1900 */
[----:B0-----:R-:W-:-:S03]  /*20f0*/  @!P3 IADD3 R4, P2, R12, c[0x0][0x178], RZ ;  /* 0x00005e000c04ba10 */ /* 0x001fc60007f5e0ff */
[----:B------:R0:W5:Y:S01]  /*2100*/  @!P4 LDG.E R76, [R6.64] ;  /* 0x00000012064cc981 */ /* 0x000162000c1e1900 */
[----:B------:R-:W-:Y:S02]  /*2110*/  @!P3 IADD3.X R5, R3, c[0x0][0x17c], RZ, P2, !PT ;  /* 0x00005f000305ba10 */ /* 0x000fe400017fe4ff */
[----:B------:R-:W-:Y:S02]  /*2120*/  IADD3 R30, R2, 0x160, RZ ;  /* 0x00000160021e7810 */ /* 0x000fe40007ffe0ff */
[----:B------:R-:W-:Y:S01]  /*2130*/  SHF.R.S32.HI R32, RZ, 0x1f, R29 ;  /* 0x0000001fff207819 */ /* 0x000fe2000001141d */
[----:B------:R2:W5:Y:S01]  /*2140*/  @!P3 LDG.E R74, [R4.64] ;  /* 0x00000012044ab981 */ /* 0x000562000c1e1900 */
[----:B0-----:R-:W-:Y:S02]  /*2150*/  @!P0 IADD3 R6, P4, R16, c[0x0][0x180], RZ ;  /* 0x0000600010068a10 */ /* 0x001fe40007f9e0ff */
[----:B------:R-:W-:Y:S02]  /*2160*/  ISETP.GE.U32.AND P3, PT, R29, c[0x0][0x1e0], PT ;  /* 0x000078001d007a0c */ /* 0x000fe40003f66070 */
[----:B------:R-:W-:-:S02]  /*2170*/  @!P0 IADD3.X R7, R14, c[0x0][0x184], RZ, P4, !PT ;  /* 0x000061000e078a10 */ /* 0x000fc400027fe4ff */
[----:B------:R-:W-:Y:S02]  /*2180*/  SHF.R.S32.HI R18, RZ, 0x1f, R2 ;  /* 0x0000001fff127819 */ /* 0x000fe40000011402 */
[----:B------:R-:W-:Y:S02]  /*2190*/  ISETP.GE.U32.AND P4, PT, R30, c[0x0][0x1e0], PT ;  /* 0x000078001e007a0c */ /* 0x000fe40003f86070 */
[----:B------:R-:W-:Y:S02]  /*21a0*/  SHF.R.S32.HI R33, RZ, 0x1f, R30 ;  /* 0x0000001fff217819 */ /* 0x000fe4000001141e */
[----:B------:R-:W-:Y:S02]  /*21b0*/  IADD3 R25, R2, 0x180, RZ ;  /* 0x0000018002197810 */ /* 0x000fe40007ffe0ff */
[----:B------:R-:W-:Y:S02]  /*21c0*/  ISETP.GE.AND.EX P3, PT, R32, c[0x0][0x1e4], PT, P3 ;  /* 0x0000790020007a0c */ /* 0x000fe40003f66330 */
[----:B-1----:R-:W-:Y:S01]  /*21d0*/  @!P0 IADD3 R8, P5, R16, c[0x0][0x178], RZ ;  /* 0x00005e0010088a10 */ /* 0x002fe20007fbe0ff */
[----:B--2---:R-:W-:Y:S01]  /*21e0*/  @P1 IMAD R4, R18, c[0x0][0x1d8], RZ ;  /* 0x0000760012041a24 */ /* 0x004fe200078e02ff */
[----:B------:R-:W-:-:S02]  /*21f0*/  @P1 MOV R16, R20 ;  /* 0x0000001400101202 */ /* 0x000fc40000000f00 */
[----:B------:R-:W-:Y:S02]  /*2200*/  @P1 MOV R17, R23 ;  /* 0x0000001700111202 */ /* 0x000fe40000000f00 */
[----:B------:R-:W-:Y:S02]  /*2210*/  ISETP.GE.AND.EX P4, PT, R33, c[0x0][0x1e4], PT, P4 ;  /* 0x0000790021007a0c */ /* 0x000fe40003f86340 */
[----:B------:R-:W-:Y:S02]  /*2220*/  ISETP.GE.U32.AND P2, PT, R25, c[0x0][0x1e0], PT ;  /* 0x0000780019007a0c */ /* 0x000fe40003f46070 */
[----:B------:R-:W-:Y:S02]  /*2230*/  SHF.R.S32.HI R31, RZ, 0x1f, R25 ;  /* 0x0000001fff1f7819 */ /* 0x000fe40000011419 */
[----:B------:R-:W-:Y:S01]  /*2240*/  ISETP.GT.U32.OR P3, PT, R0, 0x27f, P3 ;  /* 0x0000027f0000780c */ /* 0x000fe20001f64470 */
[----:B------:R-:W-:Y:S01]  /*2250*/  @P1 IMAD R4, R2, c[0x0][0x1dc], R4 ;  /* 0x0000770002041a24 */ /* 0x000fe200078e0204 */
[----:B------:R-:W-:Y:S01]  /*2260*/  ISETP.GT.U32.OR P4, PT, R0, 0x27f, P4 ;  /* 0x0000027f0000780c */ /* 0x000fe20002784470 */
[----:B------:R-:W-:Y:S01]  /*2270*/  @P1 IMAD.WIDE.U32 R16, R2, c[0x0][0x1d8], R16 ;  /* 0x0000760002101a25 */ /* 0x000fe200078e0010 */
[----:B------:R-:W-:-:S02]  /*2280*/  ISETP.GE.AND.EX P2, PT, R31, c[0x0][0x1e4], PT, P2 ;  /* 0x000079001f007a0c */ /* 0x000fc40003f46320 */
[----:B------:R-:W-:Y:S02]  /*2290*/  MOV R3, RZ ;  /* 0x000000ff00037202 */ /* 0x000fe40000000f00 */
[----:B------:R-:W-:Y:S02]  /*22a0*/  ISETP.GT.U32.OR P2, PT, R0, 0x27f, P2 ;  /* 0x0000027f0000780c */ /* 0x000fe40001744470 */
[----:B------:R-:W-:Y:S02]  /*22b0*/  @P1 IADD3 R4, R17, R4, RZ ;  /* 0x0000000411041210 */ /* 0x000fe40007ffe0ff */
[----:B------:R-:W-:Y:S01]  /*22c0*/  @!P0 IADD3.X R9, R14, c[0x0][0x17c], RZ, P5, !PT ;  /* 0x00005f000e098a10 */ /* 0x000fe20002ffe4ff */
[----:B------:R0:W5:Y:S01]  /*22d0*/  @!P0 LDG.E R3, [R6.64] ;  /* 0x0000001206038981 */ /* 0x000162000c1e1900 */
[C---:B------:R-:W-:Y:S02]  /*22e0*/  @P1 SHF.L.U32 R24, R16.reuse, 0x1, RZ ;  /* 0x0000000110181819 */ /* 0x040fe400000006ff */
[----:B------:R-:W-:Y:S01]  /*22f0*/  @P1 SHF.L.U64.HI R16, R16, 0x1, R4 ;  /* 0x0000000110101819 */ /* 0x000fe20000010204 */
[----:B------:R-:W-:Y:S01]  /*2300*/  @!P3 IMAD R17, R32, c[0x0][0x1d8], RZ ;  /* 0x000076002011ba24 */ /* 0x000fe200078e02ff */
[----:B------:R-:W-:Y:S01]  /*2310*/  @!P3 MOV R4, R20 ;  /* 0x000000140004b202 */ /* 0x000fe20000000f00 */
[----:B------:R1:W5:Y:S01]  /*2320*/  @!P0 LDG.E R72, [R8.64] ;  /* 0x0000001208488981 */ /* 0x000362000c1e1900 */
[----:B------:R-:W-:-:S02]  /*2330*/  @!P3 MOV R5, R23 ;  /* 0x000000170005b202 */ /* 0x000fc40000000f00 */
[----:B------:R-:W-:Y:S02]  /*2340*/  IADD3 R27, R2, 0x190, RZ ;  /* 0x00000190021b7810 */ /* 0x000fe40007ffe0ff */
[----:B0-----:R-:W-:Y:S01]  /*2350*/  @!P6 IADD3 R6, P5, R11, c[0x0][0x180], RZ ;  /* 0x000060000b06ea10 */ /* 0x001fe20007fbe0ff */
[----:B------:R-:W-:Y:S01]  /*2360*/  @!P4 IMAD R15, R33, c[0x0][0x1d8], RZ ;  /* 0x00007600210fca24 */ /* 0x000fe200078e02ff */
[----:B------:R-:W-:Y:S02]  /*2370*/  @!P4 MOV R12, R20 ;  /* 0x00000014000cc202 */ /* 0x000fe40000000f00 */
[----:B------:R-:W-:Y:S02]  /*2380*/  @!P4 MOV R13, R23 ;  /* 0x00000017000dc202 */ /* 0x000fe40000000f00 */
[----:B-1----:R-:W-:Y:S01]  /*2390*/  @!P6 IADD3 R8, P0, R11, c[0x0][0x178], RZ ;  /* 0x00005e000b08ea10 */ /* 0x002fe20007f1e0ff */
[C---:B------:R-:W-:Y:S01]  /*23a0*/  @!P3 IMAD R17, R29.reuse, c[0x0][0x1dc], R17 ;  /* 0x000077001d11ba24 */ /* 0x040fe200078e0211 */
[----:B------:R-:W-:Y:S01]  /*23b0*/  @!P6 IADD3.X R7, R10, c[0x0][0x184], RZ, P5, !PT ;  /* 0x000061000a07ea10 */ /* 0x000fe20002ffe4ff */
[----:B------:R-:W-:Y:S01]  /*23c0*/  @!P3 IMAD.WIDE.U32 R4, R29, c[0x0][0x1d8], R4 ;  /* 0x000076001d04ba25 */ /* 0x000fe200078e0004 */
[----:B------:R-:W-:-:S02]  /*23d0*/  ISETP.GE.U32.AND P5, PT, R27, c[0x0][0x1e0], PT ;  /* 0x000078001b007a0c */ /* 0x000fc40003fa6070 */
[----:B------:R-:W-:Y:S01]  /*23e0*/  SHF.R.S32.HI R18, RZ, 0x1f, R27 ;  /* 0x0000001fff127819 */ /* 0x000fe2000001141b */
[----:B------:R-:W-:Y:S01]  /*23f0*/  @!P4 IMAD R15, R30, c[0x0][0x1dc], R15 ;  /* 0x000077001e0fca24 */ /* 0x000fe200078e020f */
[----:B------:R-:W-:Y:S01]  /*2400*/  @!P6 IADD3.X R9, R10, c[0x0][0x17c], RZ, P0, !PT ;  /* 0x00005f000a09ea10 */ /* 0x000fe200007fe4ff */
[----:B------:R-:W-:Y:S01]  /*2410*/  @!P4 IMAD.WIDE.U32 R12, R30, c[0x0][0x1d8], R12 ;  /* 0x000076001e0cca25 */ /* 0x000fe200078e000c */
[----:B------:R-:W-:Y:S02]  /*2420*/  @!P2 MOV R10, R20 ;  /* 0x00000014000aa202 */ /* 0x000fe40000000f00 */
[----:B------:R-:W-:Y:S01]  /*2430*/  @!P2 MOV R11, R23 ;  /* 0x00000017000ba202 */ /* 0x000fe20000000f00 */
[----:B------:R-:W-:Y:S01]  /*2440*/  @!P2 IMAD R14, R31, c[0x0][0x1d8], RZ ;  /* 0x000076001f0eaa24 */ /* 0x000fe200078e02ff */
[----:B------:R-:W-:Y:S01]  /*2450*/  IADD3 R26, R2, 0x1a0, RZ ;  /* 0x000001a0021a7810 */ /* 0x000fe20007ffe0ff */
[----:B------:R0:W5:Y:S01]  /*2460*/  @!P6 LDG.E R70, [R8.64] ;  /* 0x000000120846e981 */ /* 0x000162000c1e1900 */
[----:B------:R-:W-:-:S02]  /*2470*/  ISETP.GE.AND.EX P5, PT, R18, c[0x0][0x1e4], PT, P5 ;  /* 0x0000790012007a0c */ /* 0x000fc40003fa6350 */
[----:B------:R-:W-:Y:S01]  /*2480*/  @!P3 IADD3 R17, R5, R17, RZ ;  /* 0x000000110511b210 */ /* 0x000fe20007ffe0ff */
[C---:B------:R-:W-:Y:S01]  /*2490*/  @!P2 IMAD R14, R25.reuse, c[0x0][0x1dc], R14 ;  /* 0x00007700190eaa24 */ /* 0x040fe200078e020e */
[----:B------:R-:W-:Y:S01]  /*24a0*/  ISETP.GE.U32.AND P0, PT, R26, c[0x0][0x1e0], PT ;  /* 0x000078001a007a0c */ /* 0x000fe20003f06070 */
[----:B------:R-:W-:Y:S01]  /*24b0*/  @!P2 IMAD.WIDE.U32 R10, R25, c[0x0][0x1d8], R10 ;  /* 0x00007600190aaa25 */ /* 0x000fe200078e000a */
[----:B------:R-:W-:Y:S02]  /*24c0*/  SHF.R.S32.HI R28, RZ, 0x1f, R26 ;  /* 0x0000001fff1c7819 */ /* 0x000fe4000001141a */
[----:B------:R-:W-:Y:S02]  /*24d0*/  ISETP.GT.U32.OR P5, PT, R0, 0x27f, P5 ;  /* 0x0000027f0000780c */ /* 0x000fe40002fa4470 */
[----:B------:R-:W-:Y:S02]  /*24e0*/  @!P4 IADD3 R15, R13, R15, RZ ;  /* 0x0000000f0d0fc210 */ /* 0x000fe40007ffe0ff */
[----:B------:R-:W-:-:S02]  /*24f0*/  @!P3 SHF.L.U32 R13, R4, 0x1, RZ ;  /* 0x00000001040db819 */ /* 0x000fc400000006ff */
[----:B------:R-:W-:Y:S01]  /*2500*/  @!P3 SHF.L.U64.HI R25, R4, 0x1, R17 ;  /* 0x000000010419b819 */ /* 0x000fe20000010211 */
[----:B------:R-:W-:Y:S01]  /*2510*/  HFMA2.MMA R4, -RZ, RZ, 0, 0 ;  /* 0x00000000ff047435 */ /* 0x000fe200000001ff */
[----:B------:R-:W-:-:S04]  /*2520*/  ISETP.GE.AND.EX P0, PT, R28, c[0x0][0x1e4], PT, P0 ;  /* 0x000079001c007a0c */ /* 0x000fc80003f06300 */
[----:B------:R-:W-:Y:S01]  /*2530*/  ISETP.GT.U32.OR P0, PT, R0, 0x27f, P0 ;  /* 0x0000027f0000780c */ /* 0x000fe20000704470 */
[----:B------:R-:W-:Y:S01]  /*2540*/  @!P5 IMAD R18, R18, c[0x0][0x1d8], RZ ;  /* 0x000076001212da24 */ /* 0x000fe200078e02ff */
[----:B------:R-:W-:-:S03]  /*2550*/  @!P4 SHF.L.U32 R5, R12, 0x1, RZ ;  /* 0x000000010c05c819 */ /* 0x000fc600000006ff */
[----:B------:R1:W5:Y:S01]  /*2560*/  @!P6 LDG.E R4, [R6.64] ;  /* 0x000000120604e981 */ /* 0x000362000c1e1900 */
[----:B------:R-:W-:Y:S02]  /*2570*/  @!P4 SHF.L.U64.HI R12, R12, 0x1, R15 ;  /* 0x000000010c0cc819 */ /* 0x000fe4000001020f */
[----:B------:R-:W-:Y:S01]  /*2580*/  @!P2 IADD3 R15, R11, R14, RZ ;  /* 0x0000000e0b0fa210 */ /* 0x000fe20007ffe0ff */
[----:B------:R-:W-:Y:S01]  /*2590*/  @!P5 IMAD R18, R27, c[0x0][0x1dc], R18 ;  /* 0x000077001b12da24 */ /* 0x000fe200078e0212 */
[----:B-1----:R-:W-:Y:S02]  /*25a0*/  @!P5 MOV R6, R20 ;  /* 0x000000140006d202 */ /* 0x002fe40000000f00 */
[----:B------:R-:W-:Y:S02]  /*25b0*/  @!P5 MOV R7, R23 ;  /* 0x000000170007d202 */ /* 0x000fe40000000f00 */
[----:B------:R-:W-:-:S03]  /*25c0*/  @!P2 SHF.L.U32 R14, R10, 0x1, RZ ;  /* 0x000000010a0ea819 */ /* 0x000fc600000006ff */
[----:B------:R-:W-:Y:S01]  /*25d0*/  @!P5 IMAD.WIDE.U32 R6, R27, c[0x0][0x1d8], R6 ;  /* 0x000076001b06da25 */ /* 0x000fe200078e0006 */
[----:B------:R-:W-:Y:S02]  /*25e0*/  @!P2 SHF.L.U64.HI R15, R10, 0x1, R15 ;  /* 0x000000010a0fa819 */ /* 0x000fe4000001020f */
[----:B------:R-:W-:Y:S01]  /*25f0*/  @!P0 MOV R10, R20 ;  /* 0x00000014000a8202 */ /* 0x000fe20000000f00 */
[----:B------:R-:W-:Y:S01]  /*2600*/  @!P0 IMAD R17, R28, c[0x0][0x1d8], RZ ;  /* 0x000076001c118a24 */ /* 0x000fe200078e02ff */
[----:B------:R-:W-:Y:S02]  /*2610*/  @!P0 MOV R11, R23 ;  /* 0x00000017000b8202 */ /* 0x000fe40000000f00 */
[----:B------:R-:W-:Y:S02]  /*2620*/  @!P5 IADD3 R18, R7, R18, RZ ;  /* 0x000000120712d210 */ /* 0x000fe40007ffe0ff */
[----:B0-----:R-:W-:Y:S01]  /*2630*/  @!P4 IADD3 R8, P6, R5, c[0x0][0x180], RZ ;  /* 0x000060000508ca10 */ /* 0x001fe20007fde0ff */
[----:B------:R-:W-:Y:S01]  /*2640*/  @!P0 IMAD R17, R26, c[0x0][0x1dc], R17 ;  /* 0x000077001a118a24 */ /* 0x000fe200078e0211 */
[----:B------:R-:W-:Y:S01]  /*2650*/  @!P5 SHF.L.U64.HI R27, R6, 0x1, R18 ;  /* 0x00000001061bd819 */ /* 0x000fe20000010212 */
[----:B------:R-:W-:Y:S01]  /*2660*/  @!P0 IMAD.WIDE.U32 R10, R26, c[0x0][0x1d8], R10 ;  /* 0x000076001a0a8a25 */ /* 0x000fe200078e000a */
[----:B------:R-:W-:-:S02]  /*2670*/  @!P5 SHF.L.U32 R26, R6, 0x1, RZ ;  /* 0x00000001061ad819 */ /* 0x000fc400000006ff */
[C---:B------:R-:W-:Y:S02]  /*2680*/  @!P4 IADD3.X R9, R12.reuse, c[0x0][0x184], RZ, P6, !PT ;  /* 0x000061000c09ca10 */ /* 0x040fe400037fe4ff */
[----:B------:R-:W-:Y:S01]  /*2690*/  @!P4 IADD3 R6, P6, R5, c[0x0][0x178], RZ ;  /* 0x00005e000506ca10 */ /* 0x000fe20007fde0ff */
[----:B------:R-:W-:Y:S01]  /*26a0*/  HFMA2.MMA R5, -RZ, RZ, 0, 0 ;  /* 0x00000000ff057435 */ /* 0x000fe200000001ff */
[----:B------:R-:W-:Y:S02]  /*26b0*/  @!P0 IADD3 R18, R11, R17, RZ ;  /* 0x000000110b128210 */ /* 0x000fe40007ffe0ff */
[----:B------:R-:W-:Y:S02]  /*26c0*/  @!P4 IADD3.X R7, R12, c[0x0][0x17c], RZ, P6, !PT ;  /* 0x00005f000c07ca10 */ /* 0x000fe400037fe4ff */
[----:B------:R-:W-:Y:S02]  /*26d0*/  @!P3 IADD3 R12, P6, R13, c[0x0][0x180], RZ ;  /* 0x000060000d0cba10 */ /* 0x000fe40007fde0ff */
[C---:B------:R-:W-:Y:S01]  /*26e0*/  @!P0 SHF.L.U32 R17, R10.reuse, 0x1, RZ ;  /* 0x000000010a118819 */ /* 0x040fe200000006ff */
[----:B------:R0:W5:Y:S01]  /*26f0*/  @!P4 LDG.E R68, [R6.64] ;  /* 0x000000120644c981 */ /* 0x000162000c1e1900 */
[----:B------:R-:W-:-:S03]  /*2700*/  @!P0 SHF.L.U64.HI R18, R10, 0x1, R18 ;  /* 0x000000010a128819 */ /* 0x000fc60000010212 */
[----:B------:R1:W5:Y:S01]  /*2710*/  @!P4 LDG.E R5, [R8.64] ;  /* 0x000000120805c981 */ /* 0x000362000c1e1900 */
[----:B------:R-:W-:Y:S02]  /*2720*/  @!P3 IADD3 R10, P4, R13, c[0x0][0x178], RZ ;  /* 0x00005e000d0aba10 */ /* 0x000fe40007f9e0ff */
[C---:B------:R-:W-:Y:S02]  /*2730*/  @!P3 IADD3.X R13, R25.reuse, c[0x0][0x184], RZ, P6, !PT ;  /* 0x00006100190dba10 */ /* 0x040fe400037fe4ff */
[----:B------:R-:W-:Y:S01]  /*2740*/  @!P3 IADD3.X R11, R25, c[0x0][0x17c], RZ, P4, !PT ;  /* 0x00005f00190bba10 */ /* 0x000fe200027fe4ff */
[----:B0-----:R-:W-:Y:S01]  /*2750*/  CS2R R6, SRZ ;  /* 0x0000000000067805 */ /* 0x001fe2000001ff00 */
[----:B-1----:R-:W-:-:S03]  /*2760*/  @!P2 IADD3 R8, P6, R14, c[0x0][0x180], RZ ;  /* 0x000060000e08aa10 */ /* 0x002fc60007fde0ff */
[----:B------:R0:W5:Y:S01]  /*2770*/  @!P3 LDG.E R66, [R10.64] ;  /* 0x000000120a42b981 */ /* 0x000162000c1e1900 */
[----:B------:R-:W-:-:S03]  /*2780*/  @!P2 IADD3.X R9, R15, c[0x0][0x184], RZ, P6, !PT ;  /* 0x000061000f09aa10 */ /* 0x000fc600037fe4ff */
[----:B------:R1:W5:Y:S01]  /*2790*/  @!P3 LDG.E R6, [R12.64] ;  /* 0x000000120c06b981 */ /* 0x000362000c1e1900 */
[----:B------:R-:W-:-:S03]  /*27a0*/  @!P2 IADD3 R14, P3, R14, c[0x0][0x178], RZ ;  /* 0x00005e000e0eaa10 */ /* 0x000fc60007f7e0ff */
[----:B------:R2:W5:Y:S01]  /*27b0*/  @!P2 LDG.E R7, [R8.64] ;  /* 0x000000120807a981 */ /* 0x000562000c1e1900 */
[C---:B0-----:R-:W-:Y:S02]  /*27c0*/  @!P5 IADD3 R10, P4, R26.reuse, c[0x0][0x180], RZ ;  /* 0x000060001a0ada10 */ /* 0x041fe40007f9e0ff */
[----:B------:R-:W-:Y:S02]  /*27d0*/  @!P2 IADD3.X R15, R15, c[0x0][0x17c], RZ, P3, !PT ;  /* 0x00005f000f0faa10 */ /* 0x000fe40001ffe4ff */
[C---:B------:R-:W-:Y:S02]  /*27e0*/  @!P5 IADD3.X R11, R27.reuse, c[0x0][0x184], RZ, P4, !PT ;  /* 0x000061001b0bda10 */ /* 0x040fe400027fe4ff */
[----:B--2---:R-:W-:Y:S01]  /*27f0*/  MOV R8, RZ ;  /* 0x000000ff00087202 */ /* 0x004fe20000000f00 */
[----:B------:R-:W-:Y:S01]  /*2800*/  UMOV UR5, 0x8 ;  /* 0x0000000800057882 */ /* 0x000fe20000000000 */
[----:B------:R0:W5:Y:S01]  /*2810*/  @!P2 LDG.E R64, [R14.64] ;  /* 0x000000120e40a981 */ /* 0x000162000c1e1900 */
[----:B------:R-:W-:Y:S01]  /*2820*/  ULDC.64 UR6, c[0x0][0x198] ;  /* 0x0000660000067ab9 */ /* 0x000fe20000000a00 */
[----:B-1----:R-:W-:Y:S01]  /*2830*/  @!P5 IADD3 R12, P3, R26, c[0x0][0x178], RZ ;  /* 0x00005e001a0cda10 */ /* 0x002fe20007f7e0ff */
[----:B------:R-:W-:Y:S01]  /*2840*/  UIMAD.WIDE UR6, UR9, UR5, UR6 ;  /* 0x00000005090672a5 */ /* 0x000fe2000f8e0206 */
[----:B------:R1:W5:Y:S02]  /*2850*/  @!P5 LDG.E R8, [R10.64] ;  /* 0x000000120a08d981 */ /* 0x000364000c1e1900 */
[----:B------:R-:W-:-:S02]  /*2860*/  @!P5 IADD3.X R13, R27, c[0x0][0x17c], RZ, P3, !PT ;  /* 0x00005f001b0dda10 */ /* 0x000fc40001ffe4ff */
[----:B------:R-:W-:Y:S02]  /*2870*/  @!P0 IADD3 R26, P3, R17, c[0x0][0x180], RZ ;  /* 0x00006000111a8a10 */ /* 0x000fe40007f7e0ff */
[----:B------:R-:W-:Y:S01]  /*2880*/  IADD3 R55, R2, 0x1d0, RZ ;  /* 0x000001d002377810 */ /* 0x000fe20007ffe0ff */
[----:B------:R2:W5:Y:S01]  /*2890*/  @!P5 LDG.E R62, [R12.64] ;  /* 0x000000120c3ed981 */ /* 0x000562000c1e1900 */
[C---:B-1----:R-:W-:Y:S02]  /*28a0*/  @P1 IADD3 R10, P2, R24.reuse, c[0x0][0x180], RZ ;  /* 0x00006000180a1a10 */ /* 0x042fe40007f5e0ff */
[----:B------:R-:W-:Y:S02]  /*28b0*/  @P1 IADD3 R24, P4, R24, c[0x0][0x178], RZ ;  /* 0x00005e0018181a10 */ /* 0x000fe40007f9e0ff */
[C---:B------:R-:W-:Y:S02]  /*28c0*/  @P1 IADD3.X R11, R16.reuse, c[0x0][0x184], RZ, P2, !PT ;  /* 0x00006100100b1a10 */ /* 0x040fe400017fe4ff */
[----:B------:R-:W-:-:S02]  /*28d0*/  @P1 IADD3.X R25, R16, c[0x0][0x17c], RZ, P4, !PT ;  /* 0x00005f0010191a10 */ /* 0x000fc400027fe4ff */
[----:B0-----:R-:W-:Y:S02]  /*28e0*/  @!P0 IADD3 R14, P2, R17, c[0x0][0x178], RZ ;  /* 0x00005e00110e8a10 */ /* 0x001fe40007f5e0ff */
[----:B------:R-:W-:Y:S02]  /*28f0*/  MOV R16, UR6 ;  /* 0x0000000600107c02 */ /* 0x000fe40008000f00 */
[----:B------:R-:W-:-:S06]  /*2900*/  MOV R17, UR7 ;  /* 0x0000000700117c02 */ /* 0x000fcc0008000f00 */
[----:B------:R-:W3:Y:S01]  /*2910*/  LDG.E.64 R16, [R16.64] ;  /* 0x0000001210107981 */ /* 0x000ee2000c1e1b00 */
[C---:B------:R-:W-:Y:S02]  /*2920*/  IADD3 R54, R2.reuse, 0x1e0, RZ ;  /* 0x000001e002367810 */ /* 0x040fe40007ffe0ff */
[C---:B------:R-:W-:Y:S02]  /*2930*/  IADD3 R31, R2.reuse, 0x1b0, RZ ;  /* 0x000001b0021f7810 */ /* 0x040fe40007ffe0ff */
[----:B------:R-:W-:Y:S02]  /*2940*/  IADD3 R30, R2, 0x1c0, RZ ;  /* 0x000001c0021e7810 */ /* 0x000fe40007ffe0ff */
[----:B------:R-:W-:Y:S02]  /*2950*/  @!P0 IADD3.X R27, R18, c[0x0][0x184], RZ, P3, !PT ;  /* 0x00006100121b8a10 */ /* 0x000fe40001ffe4ff */
[----:B------:R-:W-:Y:S02]  /*2960*/  ISETP.GE.U32.AND P4, PT, R55, c[0x0][0x1e0], PT ;  /* 0x0000780037007a0c */ /* 0x000fe40003f86070 */
[----:B------:R-:W-:-:S02]  /*2970*/  ISETP.GE.U32.AND P3, PT, R54, c[0x0][0x1e0], PT ;  /* 0x0000780036007a0c */ /* 0x000fc40003f66070 */
[----:B------:R-:W-:Y:S02]  /*2980*/  SHF.R.S32.HI R29, RZ, 0x1f, R55 ;  /* 0x0000001fff1d7819 */ /* 0x000fe40000011437 */
[----:B------:R-:W-:Y:S02]  /*2990*/  SHF.R.S32.HI R28, RZ, 0x1f, R54 ;  /* 0x0000001fff1c7819 */ /* 0x000fe40000011436 */
[----:B------:R-:W-:Y:S02]  /*29a0*/  ISETP.GE.U32.AND P6, PT, R31, c[0x0][0x1e0], PT ;  /* 0x000078001f007a0c */ /* 0x000fe40003fc6070 */
[----:B------:R-:W-:Y:S02]  /*29b0*/  ISETP.GE.U32.AND P5, PT, R30, c[0x0][0x1e0], PT ;  /* 0x000078001e007a0c */ /* 0x000fe40003fa6070 */
[----:B------:R-:W-:Y:S02]  /*29c0*/  SHF.R.S32.HI R33, RZ, 0x1f, R31 ;  /* 0x0000001fff217819 */ /* 0x000fe4000001141f */
[----:B------:R-:W-:-:S02]  /*29d0*/  SHF.R.S32.HI R32, RZ, 0x1f, R30 ;  /* 0x0000001fff207819 */ /* 0x000fc4000001141e */
[----:B------:R-:W-:Y:S02]  /*29e0*/  ISETP.GE.AND.EX P4, PT, R29, c[0x0][0x1e4], PT, P4 ;  /* 0x000079001d007a0c */ /* 0x000fe40003f86340 */
[----:B------:R-:W-:Y:S02]  /*29f0*/  ISETP.GE.AND.EX P3, PT, R28, c[0x0][0x1e4], PT, P3 ;  /* 0x000079001c007a0c */ /* 0x000fe40003f66330 */
[----:B------:R-:W-:Y:S02]  /*2a00*/  ISETP.GE.AND.EX P6, PT, R33, c[0x0][0x1e4], PT, P6 ;  /* 0x0000790021007a0c */ /* 0x000fe40003fc6360 */
[----:B------:R-:W-:Y:S02]  /*2a10*/  ISETP.GE.AND.EX P5, PT, R32, c[0x0][0x1e4], PT, P5 ;  /* 0x0000790020007a0c */ /* 0x000fe40003fa6350 */
[C---:B------:R-:W-:Y:S02]  /*2a20*/  ISETP.GT.U32.OR P4, PT, R0.reuse, 0x27f, P4 ;  /* 0x0000027f0000780c */ /* 0x040fe40002784470 */
[----:B------:R-:W-:-:S02]  /*2a30*/  ISETP.GT.U32.OR P3, PT, R0, 0x27f, P3 ;  /* 0x0000027f0000780c */ /* 0x000fc40001f64470 */
[C---:B------:R-:W-:Y:S02]  /*2a40*/  ISETP.GT.U32.OR P6, PT, R0.reuse, 0x27f, P6 ;  /* 0x0000027f0000780c */ /* 0x040fe400037c4470 */
[----:B------:R-:W-:Y:S02]  /*2a50*/  ISETP.GT.U32.OR P5, PT, R0, 0x27f, P5 ;  /* 0x0000027f0000780c */ /* 0x000fe40002fa4470 */
[----:B------:R-:W-:Y:S02]  /*2a60*/  IADD3 R56, R2, 0x1f0, RZ ;  /* 0x000001f002387810 */ /* 0x000fe40007ffe0ff */
[----:B------:R-:W-:-:S03]  /*2a70*/  @!P0 IADD3.X R15, R18, c[0x0][0x17c], RZ, P2, !PT ;  /* 0x00005f00120f8a10 */ /* 0x000fc600017fe4ff */
[----:B------:R-:W-:Y:S02]  /*2a80*/  @!P4 IMAD R18, R29, c[0x0][0x1d8], RZ ;  /* 0x000076001d12ca24 */ /* 0x000fe400078e02ff */
[----:B------:R-:W-:Y:S01]  /*2a90*/  @!P3 IMAD R9, R28, c[0x0][0x1d8], RZ ;  /* 0x000076001c09ba24 */ /* 0x000fe200078e02ff */
[----:B------:R-:W-:Y:S01]  /*2aa0*/  ISETP.GE.U32.AND P2, PT, R56, c[0x0][0x1e0], PT ;  /* 0x0000780038007a0c */ /* 0x000fe20003f46070 */
[----:B------:R-:W-:Y:S01]  /*2ab0*/  @!P6 IMAD R53, R33, c[0x0][0x1d8], RZ ;  /* 0x000076002135ea24 */ /* 0x000fe200078e02ff */
[-C--:B--2---:R-:W-:Y:S01]  /*2ac0*/  @!P6 MOV R12, R20.reuse ;  /* 0x00000014000ce202 */ /* 0x084fe20000000f00 */
[----:B------:R-:W-:Y:S01]  /*2ad0*/  @!P5 IMAD R51, R32, c[0x0][0x1d8], RZ ;  /* 0x000076002033da24 */ /* 0x000fe200078e02ff */
[-C--:B------:R-:W-:Y:S01]  /*2ae0*/  @!P6 MOV R13, R23.reuse ;  /* 0x00000017000de202 */ /* 0x080fe20000000f00 */
[----:B------:R0:W5:Y:S01]  /*2af0*/  @!P0 LDG.E R60, [R14.64] ;  /* 0x000000120e3c8981 */ /* 0x000162000c1e1900 */
[----:B------:R-:W-:Y:S02]  /*2b00*/  @!P5 MOV R28, R20 ;  /* 0x00000014001cd202 */ /* 0x000fe40000000f00 */
[----:B------:R-:W-:-:S02]  /*2b10*/  @!P5 MOV R29, R23 ;  /* 0x00000017001dd202 */ /* 0x000fc40000000f00 */
[----:B------:R-:W-:Y:S01]  /*2b20*/  SHF.R.S32.HI R57, RZ, 0x1f, R56 ;  /* 0x0000001fff397819 */ /* 0x000fe20000011438 */
[C---:B------:R-:W-:Y:S01]  /*2b30*/  @!P6 IMAD R53, R31.reuse, c[0x0][0x1dc], R53 ;  /* 0x000077001f35ea24 */ /* 0x040fe200078e0235 */
[-C--:B------:R-:W-:Y:S01]  /*2b40*/  @!P4 MOV R32, R20.reuse ;  /* 0x000000140020c202 */ /* 0x080fe20000000f00 */
[C---:B------:R-:W-:Y:S01]  /*2b50*/  @!P5 IMAD R51, R30.reuse, c[0x0][0x1dc], R51 ;  /* 0x000077001e33da24 */ /* 0x040fe200078e0233 */
[-C--:B------:R-:W-:Y:S01]  /*2b60*/  @!P4 MOV R33, R23.reuse ;  /* 0x000000170021c202 */ /* 0x080fe20000000f00 */
[----:B------:R-:W-:Y:S01]  /*2b70*/  @!P6 IMAD.WIDE.U32 R12, R31, c[0x0][0x1d8], R12 ;  /* 0x000076001f0cea25 */ /* 0x000fe200078e000c */
[----:B------:R-:W-:Y:S02]  /*2b80*/  ISETP.GE.AND.EX P2, PT, R57, c[0x0][0x1e4], PT, P2 ;  /* 0x0000790039007a0c */ /* 0x000fe40003f46320 */
[----:B------:R-:W-:Y:S01]  /*2b90*/  @!P3 MOV R31, R23 ;  /* 0x00000017001fb202 */ /* 0x000fe20000000f00 */
[----:B------:R-:W-:Y:S01]  /*2ba0*/  @!P5 IMAD.WIDE.U32 R28, R30, c[0x0][0x1d8], R28 ;  /* 0x000076001e1cda25 */ /* 0x000fe200078e001c */
[----:B------:R-:W-:-:S02]  /*2bb0*/  @!P3 MOV R30, R20 ;  /* 0x00000014001eb202 */ /* 0x000fc40000000f00 */
[----:B------:R-:W-:Y:S01]  /*2bc0*/  ISETP.GT.U32.OR P2, PT, R0, 0x27f, P2 ;  /* 0x0000027f0000780c */ /* 0x000fe20001744470 */
[C---:B------:R-:W-:Y:S02]  /*2bd0*/  @!P4 IMAD R18, R55.reuse, c[0x0][0x1dc], R18 ;  /* 0x000077003712ca24 */ /* 0x040fe400078e0212 */
[----:B------:R-:W-:-:S04]  /*2be0*/  @!P4 IMAD.WIDE.U32 R32, R55, c[0x0][0x1d8], R32 ;  /* 0x000076003720ca25 */ /* 0x000fc800078e0020 */
[C---:B------:R-:W-:Y:S02]  /*2bf0*/  @!P3 IMAD R9, R54.reuse, c[0x0][0x1dc], R9 ;  /* 0x000077003609ba24 */ /* 0x040fe400078e0209 */
[----:B------:R-:W-:Y:S01]  /*2c00*/  @!P3 IMAD.WIDE.U32 R30, R54, c[0x0][0x1d8], R30 ;  /* 0x00007600361eba25 */ /* 0x000fe200078e001e */
[----:B------:R-:W-:Y:S02]  /*2c10*/  @!P4 IADD3 R18, R33, R18, RZ ;  /* 0x000000122112c210 */ /* 0x000fe40007ffe0ff */
[----:B------:R-:W-:Y:S02]  /*2c20*/  @!P6 IADD3 R53, R13, R53, RZ ;  /* 0x000000350d35e210 */ /* 0x000fe40007ffe0ff */
[----:B------:R-:W-:Y:S02]  /*2c30*/  @!P3 IADD3 R9, R31, R9, RZ ;  /* 0x000000091f09b210 */ /* 0x000fe40007ffe0ff */
[----:B------:R-:W-:Y:S02]  /*2c40*/  @!P4 SHF.L.U32 R31, R32, 0x1, RZ ;  /* 0x00000001201fc819 */ /* 0x000fe400000006ff */
[----:B------:R-:W-:-:S02]  /*2c50*/  @!P5 IADD3 R51, R29, R51, RZ ;  /* 0x000000331d33d210 */ /* 0x000fc40007ffe0ff */
[----:B------:R-:W-:Y:S02]  /*2c60*/  @!P4 SHF.L.U64.HI R32, R32, 0x1, R18 ;  /* 0x000000012020c819 */ /* 0x000fe40000010212 */
[C---:B------:R-:W-:Y:S02]  /*2c70*/  @!P3 SHF.L.U32 R18, R30.reuse, 0x1, RZ ;  /* 0x000000011e12b819 */ /* 0x040fe400000006ff */
[----:B------:R-:W-:Y:S01]  /*2c80*/  @!P3 SHF.L.U64.HI R30, R30, 0x1, R9 ;  /* 0x000000011e1eb819 */ /* 0x000fe20000010209 */
[----:B------:R-:W-:Y:S01]  /*2c90*/  HFMA2.MMA R9, -RZ, RZ, 0, 0 ;  /* 0x00000000ff097435 */ /* 0x000fe200000001ff */
[C---:B------:R-:W-:Y:S02]  /*2ca0*/  @!P6 SHF.L.U32 R55, R12.reuse, 0x1, RZ ;  /* 0x000000010c37e819 */ /* 0x040fe400000006ff */
[----:B------:R-:W-:Y:S02]  /*2cb0*/  @!P6 SHF.L.U64.HI R54, R12, 0x1, R53 ;  /* 0x000000010c36e819 */ /* 0x000fe40000010235 */
[----:B------:R-:W-:-:S02]  /*2cc0*/  @!P5 SHF.L.U32 R53, R28, 0x1, RZ ;  /* 0x000000011c35d819 */ /* 0x000fc400000006ff */
[----:B------:R-:W-:Y:S01]  /*2cd0*/  @!P5 SHF.L.U64.HI R33, R28, 0x1, R51 ;  /* 0x000000011c21d819 */ /* 0x000fe20000010233 */
[----:B------:R-:W-:Y:S01]  /*2ce0*/  @!P2 IMAD R28, R57, c[0x0][0x1d8], RZ ;  /* 0x00007600391caa24 */ /* 0x000fe200078e02ff */
[----:B------:R-:W-:Y:S01]  /*2cf0*/  @!P2 MOV R12, R20 ;  /* 0x00000014000ca202 */ /* 0x000fe20000000f00 */
[----:B------:R1:W5:Y:S01]  /*2d00*/  @!P0 LDG.E R9, [R26.64] ;  /* 0x000000121a098981 */ /* 0x000362000c1e1900 */
[----:B------:R-:W-:Y:S01]  /*2d10*/  @!P2 MOV R13, R23 ;  /* 0x00000017000da202 */ /* 0x000fe20000000f00 */
[----:B------:R-:W-:-:S04]  /*2d20*/  @!P2 IMAD R28, R56, c[0x0][0x1dc], R28 ;  /* 0x00007700381caa24 */ /* 0x000fc800078e021c */
[----:B------:R-:W-:Y:S01]  /*2d30*/  @!P2 IMAD.WIDE.U32 R12, R56, c[0x0][0x1d8], R12 ;  /* 0x00007600380caa25 */ /* 0x000fe200078e000c */
[----:B-1----:R-:W-:-:S04]  /*2d40*/  @!P6 IADD3 R26, P0, R55, c[0x0][0x180], RZ ;  /* 0x00006000371aea10 */ /* 0x002fc80007f1e0ff */
[----:B------:R-:W-:Y:S02]  /*2d50*/  @!P2 IADD3 R29, R13, R28, RZ ;  /* 0x0000001c0d1da210 */ /* 0x000fe40007ffe0ff */
[C---:B------:R-:W-:Y:S02]  /*2d60*/  @!P2 SHF.L.U32 R28, R12.reuse, 0x1, RZ ;  /* 0x000000010c1ca819 */ /* 0x040fe400000006ff */
[----:B------:R-:W-:Y:S02]  /*2d70*/  @!P2 SHF.L.U64.HI R29, R12, 0x1, R29 ;  /* 0x000000010c1da819 */ /* 0x000fe4000001021d */
[----:B------:R-:W-:Y:S02]  /*2d80*/  @!P6 IADD3.X R27, R54, c[0x0][0x184], RZ, P0, !PT ;  /* 0x00006100361bea10 */ /* 0x000fe400007fe4ff */
[----:B------:R-:W-:Y:S01]  /*2d90*/  @!P6 IADD3 R12, P0, R55, c[0x0][0x178], RZ ;  /* 0x00005e00370cea10 */ /* 0x000fe20007f1e0ff */
[----:B------:R-:W-:Y:S01]  /*2da0*/  HFMA2.MMA R51, -RZ, RZ, 0, 0 ;  /* 0x00000000ff337435 */ /* 0x000fe200000001ff */
[----:B------:R-:W-:-:S02]  /*2db0*/  CS2R R58, SRZ ;  /* 0x00000000003a7805 */ /* 0x000fc4000001ff00 */
[----:B------:R-:W-:Y:S02]  /*2dc0*/  @!P6 IADD3.X R13, R54, c[0x0][0x17c], RZ, P0, !PT ;  /* 0x00005f00360dea10 */ /* 0x000fe400007fe4ff */
[----:B0-----:R-:W-:Y:S02]  /*2dd0*/  @!P5 IADD3 R14, P0, R53, c[0x0][0x180], RZ ;  /* 0x00006000350eda10 */ /* 0x001fe40007f1e0ff */
[----:B------:R0:W5:Y:S02]  /*2de0*/  @P1 LDG.E R59, [R24.64] ;  /* 0x00000012183b1981 */ /* 0x000164000c1e1900 */
[----:B------:R-:W-:Y:S01]  /*2df0*/  @!P5 IADD3.X R15, R33, c[0x0][0x184], RZ, P0, !PT ;  /* 0x00006100210fda10 */ /* 0x000fe200007fe4ff */
[----:B------:R-:W-:Y:S01]  /*2e00*/  CS2R R56, SRZ ;  /* 0x0000000000387805 */ /* 0x000fe2000001ff00 */
[----:B------:R1:W5:Y:S04]  /*2e10*/  @P1 LDG.E R51, [R10.64] ;  /* 0x000000120a331981 */ /* 0x000368000c1e1900 */
[----:B------:R2:W5:Y:S01]  /*2e20*/  @!P6 LDG.E R58, [R12.64] ;  /* 0x000000120c3ae981 */ /* 0x000562000c1e1900 */
[----:B0-----:R-:W-:Y:S01]  /*2e30*/  @!P5 IADD3 R24, P0, R53, c[0x0][0x178], RZ ;  /* 0x00005e003518da10 */ /* 0x001fe20007f1e0ff */
[----:B-1----:R-:W-:-:S03]  /*2e40*/  CS2R R10, SRZ ;  /* 0x00000000000a7805 */ /* 0x002fc6000001ff00 */
[----:B------:R-:W-:-:S03]  /*2e50*/  @!P5 IADD3.X R25, R33, c[0x0][0x17c], RZ, P0, !PT ;  /* 0x00005f002119da10 */ /* 0x000fc600007fe4ff */
[----:B------:R0:W5:Y:S04]  /*2e60*/  @!P6 LDG.E R10, [R26.64] ;  /* 0x000000121a0ae981 */ /* 0x000168000c1e1900 */
[----:B------:R1:W5:Y:S04]  /*2e70*/  @!P5 LDG.E R11, [R14.64] ;  /* 0x000000120e0bd981 */ /* 0x000368000c1e1900 */
[----:B------:R4:W5:Y:S01]  /*2e80*/  @!P5 LDG.E R57, [R24.64] ;  /* 0x000000121839d981 */ /* 0x000962000c1e1900 */
[----:B0-----:R-:W-:Y:S01]  /*2e90*/  @!P3 IADD3 R26, P6, R18, c[0x0][0x180], RZ ;  /* 0x00006000121aba10 */ /* 0x001fe20007fde0ff */
[----:B--2---:R-:W-:Y:S01]  /*2ea0*/  CS2R R12, SRZ ;  /* 0x00000000000c7805 */ /* 0x004fe2000001ff00 */
[----:B-1----:R-:W-:-:S02]  /*2eb0*/  @!P4 IADD3 R14, P0, R31, c[0x0][0x180], RZ ;  /* 0x000060001f0eca10 */ /* 0x002fc40007f1e0ff */
[----:B----4-:R-:W-:Y:S02]  /*2ec0*/  @!P4 IADD3 R24, P5, R31, c[0x0][0x178], RZ ;  /* 0x00005e001f18ca10 */ /* 0x010fe40007fbe0ff */
[C---:B------:R-:W-:Y:S02]  /*2ed0*/  @!P4 IADD3.X R15, R32.reuse, c[0x0][0x184], RZ, P0, !PT ;  /* 0x00006100200fca10 */ /* 0x040fe400007fe4ff */
[----:B------:R-:W-:Y:S02]  /*2ee0*/  @!P4 IADD3.X R25, R32, c[0x0][0x17c], RZ, P5, !PT ;  /* 0x00005f002019ca10 */ /* 0x000fe40002ffe4ff */
[----:B------:R-:W-:Y:S01]  /*2ef0*/  @!P3 IADD3.X R27, R30, c[0x0][0x184], RZ, P6, !PT ;  /* 0x000061001e1bba10 */ /* 0x000fe200037fe4ff */
[----:B------:R0:W5:Y:S04]  /*2f00*/  @!P4 LDG.E R12, [R14.64] ;  /* 0x000000120e0cc981 */ /* 0x000168000c1e1900 */
[----:B------:R1:W5:Y:S04]  /*2f10*/  @!P4 LDG.E R56, [R24.64] ;  /* 0x000000121838c981 */ /* 0x000368000c1e1900 */
[----:B------:R2:W5:Y:S01]  /*2f20*/  @!P3 LDG.E R13, [R26.64] ;  /* 0x000000121a0db981 */ /* 0x000562000c1e1900 */
[----:B0-----:R-:W-:Y:S01]  /*2f30*/  HFMA2.MMA R14, -RZ, RZ, 0, 0 ;  /* 0x00000000ff0e7435 */ /* 0x001fe200000001ff */
[----:B------:R-:W-:-:S02]  /*2f40*/  MOV R54, RZ ;  /* 0x000000ff00367202 */ /* 0x000fc40000000f00 */
[----:B-1----:R-:W-:Y:S02]  /*2f50*/  @!P3 IADD3 R24, P0, R18, c[0x0][0x178], RZ ;  /* 0x00005e001218ba10 */ /* 0x002fe40007f1e0ff */
[C---:B--2---:R-:W-:Y:S02]  /*2f60*/  @!P2 IADD3 R26, P4, R28.reuse, c[0x0][0x180], RZ ;  /* 0x000060001c1aaa10 */ /* 0x044fe40007f9e0ff */
[----:B------:R-:W-:Y:S02]  /*2f70*/  @!P2 IADD3 R28, P5, R28, c[0x0][0x178], RZ ;  /* 0x00005e001c1caa10 */ /* 0x000fe40007fbe0ff */
[C---:B------:R-:W-:Y:S02]  /*2f80*/  @!P2 IADD3.X R27, R29.reuse, c[0x0][0x184], RZ, P4, !PT ;  /* 0x000061001d1baa10 */ /* 0x040fe400027fe4ff */
[----:B------:R-:W-:Y:S02]  /*2f90*/  MOV R53, RZ ;  /* 0x000000ff00357202 */ /* 0x000fe40000000f00 */
[----:B------:R-:W-:Y:S01]  /*2fa0*/  @!P3 IADD3.X R25, R30, c[0x0][0x17c], RZ, P0, !PT ;  /* 0x00005f001e19ba10 */ /* 0x000fe200007fe4ff */
[----:B------:R0:W5:Y:S01]  /*2fb0*/  @!P2 LDG.E R14, [R26.64] ;  /* 0x000000121a0ea981 */ /* 0x000162000c1e1900 */
[----:B------:R-:W-:-:S03]  /*2fc0*/  @!P2 IADD3.X R29, R29, c[0x0][0x17c], RZ, P5, !PT ;  /* 0x00005f001d1daa10 */ /* 0x000fc60002ffe4ff */
[----:B------:R0:W5:Y:S04]  /*2fd0*/  @!P3 LDG.E R54, [R24.64] ;  /* 0x000000121836b981 */ /* 0x000168000c1e1900 */
[----:B------:R0:W5:Y:S01]  /*2fe0*/  @!P2 LDG.E R53, [R28.64] ;  /* 0x000000121c35a981 */ /* 0x000162000c1e1900 */
[----:B---3--:R-:W1:Y:S02]  /*2ff0*/  R2UR UR24, R16 ;  /* 0x00000000101873c2 */ /* 0x008e6400000e0000 */
[----:B-1----:R-:W-:-:S05]  /*3000*/  MOV R15, UR24 ;  /* 0x00000018000f7c02 */ /* 0x002fca0008000f00 */
[----:B------:R-:W-:-:S05]  /*3010*/  FFMA.FTZ R15, -R15, UR24, R17 ;  /* 0x000000180f0f7c23 */ /* 0x000fca0008010111 */
[----:B------:R-:W-:-:S13]  /*3020*/  FSETP.GTU.FTZ.AND P0, PT, R15, RZ, PT ;  /* 0x000000ff0f00720b */ /* 0x000fda0003f1c000 */
[----:B------:R-:W-:Y:S01]  /*3030*/  VOTEU.ANY UP0, P0 ;  /* 0x00000000003f7886 */ /* 0x000fe20000000100 */
[----:B------:R-:W-:-:S13]  /*3040*/  PLOP3.LUT P0, PT, PT, PT, UP0, 0x80, 0x0 ;  /* 0x000000000000781c */ /* 0x000fda0003f0f008 */
[----:B------:R-:W-:-:S06]  /*3050*/  @P0 FADD.FTZ R15, R15, c[0x0][0x1a0] ;  /* 0x000068000f0f0621 */ /* 0x000fcc0000010000 */
[----:B------:R-:W1:Y:S02]  /*3060*/  @P0 MUFU.RSQ R15, R15 ;  /* 0x0000000f000f0308 */ /* 0x000e640000001400 */
[----:B-1----:R1:W2:Y:S01]  /*3070*/  @P0 R2UR UR5, R15 ;  /* 0x000000000f0503c2 */ /* 0x0022a200000e0000 */
[----:B------:R-:W-:Y:S01]  /*3080*/  ISETP.GT.U32.AND P0, PT, R0, 0x27f, PT ;  /* 0x0000027f0000780c */ /* 0x000fe20003f04070 */
[----:B------:R-:W-:Y:S01]  /*3090*/  UMOV UR23, 0x3f800000 ;  /* 0x3f80000000177882 */ /* 0x000fe20000000000 */
[----:B------:R-:W-:Y:S01]  /*30a0*/  BSSY B0, `(.L_x_536) ;  /* 0x0000016000007945 */ /* 0x000fe20003800000 */
[----:B------:R-:W-:Y:S01]  /*30b0*/  ISETP.NE.AND P4, PT, RZ, UR21, PT ;  /* 0x00000015ff007c0c */ /* 0x000fe2000bf85270 */
[----:B------:R-:W-:Y:S01]  /*30c0*/  CS2R R16, SRZ ;  /* 0x0000000000107805 */ /* 0x000fe2000001ff00 */
[----:B------:R-:W-:Y:S01]  /*30d0*/  MOV R18, RZ ;  /* 0x000000ff00127202 */ /* 0x000fe20000000f00 */
[----:B-1----:R-:W-:Y:S01]  /*30e0*/  HFMA2.MMA R15, -RZ, RZ, 0, 0 ;  /* 0x00000000ff0f7435 */ /* 0x002fe200000001ff */
[----:B--2---:R-:W-:-:S06]  /*30f0*/  @UP0 UMOV UR23, UR5 ;  /* 0x0000000500170c82 */ /* 0x004fcc0008000000 */
[----:B------:R-:W-:Y:S05]  /*3100*/  @P0 BRA `(.L_x_537) ;  /* 0x000000f000000947 */ /* 0x000fea0003800000 */
[----:B0-----:R-:W-:Y:S02]  /*3110*/  ISETP.NE.AND P0, PT, RZ, UR21, PT ;  /* 0x00000015ff007c0c */ /* 0x001fe4000bf05270 */
[----:B------:R-:W-:Y:S02]  /*3120*/  IADD3 R26, R86, UR15, RZ ;  /* 0x0000000f561a7c10 */ /* 0x000fe4000fffe0ff */
[----:B------:R-:W-:Y:S02]  /*3130*/  MOV R27, 0x2 ;  /* 0x00000002001b7802 */ /* 0x000fe40000000f00 */
[----:B------:R-:W-:-:S07]  /*3140*/  SHF.R.S32.HI R15, RZ, 0x1f, R26 ;  /* 0x0000001fff0f7819 */ /* 0x000fce000001141a */
[----:B------:R-:W-:-:S04]  /*3150*/  @P0 LEA R24, P2, R26, c[0x0][0x190], 0x1 ;  /* 0x000064001a180a11 */ /* 0x000fc800078408ff */
[C---:B------:R-:W-:Y:S01]  /*3160*/  @P0 LEA.HI.X R25, R26.reuse, c[0x0][0x194], R15, 0x1, P2 ;  /* 0x000065001a190a11 */ /* 0x040fe200010f0c0f */
[----:B------:R-:W-:-:S04]  /*3170*/  IMAD.WIDE R26, R26, R27, c[0x0][0x188] ;  /* 0x000062001a1a7625 */ /* 0x000fc800078e021b */
[----:B------:R0:W2:Y:S04]  /*3180*/  @P0 LDG.E.U16 R15, [R24.64] ;  /* 0x00000012180f0981 */ /* 0x0000a8000c1e1500 */
[----:B------:R1:W3:Y:S04]  /*3190*/  LDG.E.U16 R18, [R26.64] ;  /* 0x000000121a127981 */ /* 0x0002e8000c1e1500 */
[----:B0-----:R-:W4:Y:S04]  /*31a0*/  @P0 LDG.E.U16 R24, [R24.64+0x2] ;  /* 0x0000021218180981 */ /* 0x001f28000c1e1500 */
[----:B-1----:R-:W4:Y:S01]  /*31b0*/  LDG.E.U16 R26, [R26.64+0x2] ;  /* 0x000002121a1a7981 */ /* 0x002f22000c1e1500 */
[----:B--2---:R-:W-:-:S02]  /*31c0*/  @P0 PRMT R16, RZ, 0x5410, R15 ;  /* 0x00005410ff100816 */ /* 0x004fc4000000000f */
[----:B---3--:R-:W-:Y:S02]  /*31d0*/  PRMT R15, RZ, 0x5410, R18 ;  /* 0x00005410ff0f7816 */ /* 0x008fe40000000012 */
[----:B----4-:R-:W-:Y:S02]  /*31e0*/  @P0 PRMT R17, RZ, 0x5410, R24 ;  /* 0x00005410ff110816 */ /* 0x010fe40000000018 */
[----:B------:R-:W-:Y:S02]  /*31f0*/  PRMT R18, RZ, 0x5410, R26 ;  /* 0x00005410ff127816 */ /* 0x000fe4000000001a */
.L_x_537:
[----:B0-----:R-:W-:Y:S05]  /*3200*/  BSYNC B0 ;  /* 0x0000000000007941 */ /* 0x001fea0003800000 */
.L_x_536:
        /* <DEDUP_REMOVED lines=27> */
.L_x_538:
        /* <DEDUP_REMOVED lines=34> */
.L_x_539:
[----:B------:R-:W-:Y:S02]  /*35e0*/  FADD.FTZ R31, RZ, R30 ;  /* 0x0000001eff1f7221 */ /* 0x000fe40000010000 */
[----:B------:R-:W-:Y:S02]  /*35f0*/  FMUL.FTZ R30, R88, R15 ;  /* 0x0000000f581e7220 */ /* 0x000fe40000410000 */
[C---:B------:R-:W-:Y:S02]  /*3600*/  FFMA.FTZ R87, R29.reuse, R88, R87 ;  /* 0x000000581d577223 */ /* 0x040fe40000010057 */
[----:B------:R-:W-:Y:S01]  /*3610*/  FFMA.FTZ R27, R29, R30, R27 ;  /* 0x0000001e1d1b7223 */ /* 0x000fe2000001001b */
[----:B------:R-:W-:Y:S01]  /*3620*/  PRMT R29, RZ, 0x5410, R49 ;  /* 0x00005410ff1d7816 */ /* 0x000fe20000000031 */
[----:B------:R-:W-:Y:S02]  /*3630*/  FADD.FTZ R30, R28, R30 ;  /* 0x0000001e1c1e7221 */ /* 0x000fe40000010000 */
[----:B------:R-:W-:-:S02]  /*3640*/  FFMA.FTZ R28, R25, R24, RZ ;  /* 0x00000018191c7223 */ /* 0x000fc400000100ff */
[----:B------:R-:W-:Y:S02]  /*3650*/  FADD.FTZ R25, RZ, R24 ;  /* 0x00000018ff197221 */ /* 0x000fe40000010000 */
[----:B------:R-:W-:Y:S02]  /*3660*/  FMUL.FTZ R24, R90, R18 ;  /* 0x000000125a187220 */ /* 0x000fe40000410000 */
[C---:B------:R-:W-:Y:S02]  /*3670*/  FFMA.FTZ R28, R26.reuse, R90, R28 ;  /* 0x0000005a1a1c7223 */ /* 0x040fe4000001001c */
[----:B------:R-:W-:Y:S01]  /*3680*/  FADD.FTZ R90, R25, R90 ;  /* 0x0000005a195a7221 */ /* 0x000fe20000010000 */
[----:B------:R-:W-:Y:S01]  /*3690*/  PRMT R25, RZ, 0x7610, R49 ;  /* 0x00007610ff197816 */ /* 0x000fe20000000031 */
[----:B------:R-:W-:Y:S02]  /*36a0*/  FADD.FTZ R29, R29, -UR24 ;  /* 0x800000181d1d7e21 */ /* 0x000fe40008010000 */
[----:B------:R-:W-:-:S02]  /*36b0*/  FFMA.FTZ R26, R26, R24, R27 ;  /* 0x000000181a1a7223 */ /* 0x000fc4000001001b */
[----:B------:R-:W-:Y:S02]  /*36c0*/  FADD.FTZ R25, R25, -UR24 ;  /* 0x8000001819197e21 */ /* 0x000fe40008010000 */
[----:B------:R-:W-:Y:S01]  /*36d0*/  FADD.FTZ R88, R31, R88 ;  /* 0x000000581f587221 */ /* 0x000fe20000010000 */
[--C-:B------:R-:W-:Y:S01]  /*36e0*/  PRMT R31, RZ, 0x5410, R63.reuse ;  /* 0x00005410ff1f7816 */ /* 0x100fe2000000003f */
        /* <DEDUP_REMOVED lines=23> */
.L_x_540:
        /* <DEDUP_REMOVED lines=37> */
.L_x_541:
        /* <DEDUP_REMOVED lines=37> */
.L_x_542:
        /* <DEDUP_REMOVED lines=37> */
.L_x_543:
        /* <DEDUP_REMOVED lines=37> */
.L_x_544:
        /* <DEDUP_REMOVED lines=37> */
.L_x_545:
        /* <DEDUP_REMOVED lines=37> */
.L_x_546:
        /* <DEDUP_REMOVED lines=37> */
.L_x_547:
        /* <DEDUP_REMOVED lines=37> */
.L_x_548:
        /* <DEDUP_REMOVED lines=37> */
.L_x_549:
        /* <DEDUP_REMOVED lines=37> */
.L_x_550:
        /* <DEDUP_REMOVED lines=37> */
.L_x_551:
        /* <DEDUP_REMOVED lines=37> */
.L_x_552:
        /* <DEDUP_REMOVED lines=37> */
.L_x_553:
        /* <DEDUP_REMOVED lines=37> */
.L_x_554:
        /* <DEDUP_REMOVED lines=37> */
.L_x_555:
        /* <DEDUP_REMOVED lines=37> */
.L_x_556:
        /* <DEDUP_REMOVED lines=37> */
.L_x_557:
        /* <DEDUP_REMOVED lines=37> */
.L_x_558:
        /* <DEDUP_REMOVED lines=37> */
.L_x_559:
        /* <DEDUP_REMOVED lines=37> */
.L_x_560:
        /* <DEDUP_REMOVED lines=37> */
.L_x_561:
        /* <DEDUP_REMOVED lines=37> */
.L_x_562:
        /* <DEDUP_REMOVED lines=37> */
.L_x_563:
        /* <DEDUP_REMOVED lines=37> */
.L_x_564:
        /* <DEDUP_REMOVED lines=37> */
.L_x_565:
[----:B------:R-:W-:Y:S02]  /*7230*/  FMUL.FTZ R30, R31, R15 ;  /* 0x0000000f1f1e7220 */ /* 0x000fe40000410000 */
[C---:B------:R-:W-:Y:S02]  /*7240*/  FFMA.FTZ R87, R29.reuse, R31, R87 ;  /* 0x0000001f1d577223 */ /* 0x040fe40000010057 */
[----:B------:R-:W-:Y:S02]  /*7250*/  FFMA.FTZ R25, R29, R30, R25 ;  /* 0x0000001e1d197223 */ /* 0x000fe40000010019 */
[----:B------:R-:W-:Y:S02]  /*7260*/  FADD.FTZ R27, R27, R30 ;  /* 0x0000001e1b1b7221 */ /* 0x000fe40000010000 */
[----:B------:R-:W-:Y:S02]  /*7270*/  FMUL.FTZ R29, R24, R18 ;  /* 0x00000012181d7220 */ /* 0x000fe40000410000 */
[----:B------:R-:W-:-:S02]  /*7280*/  FFMA.FTZ R28, R26, R24, R28 ;  /* 0x000000181a1c7223 */ /* 0x000fc4000001001c */
[----:B------:R-:W-:Y:S01]  /*7290*/  FADD.FTZ R90, R90, R24 ;  /* 0x000000185a5a7221 */ /* 0x000fe20000010000 */
[----:B------:R-:W-:Y:S01]  /*72a0*/  PRMT R24, RZ, 0x7610, R11 ;  /* 0x00007610ff187816 */ /* 0x000fe2000000000b */
        /* <DEDUP_REMOVED lines=29> */
.L_x_566:
[----:B------:R-:W-:Y:S01]  /*7480*/  FMUL.FTZ R30, R31, R15 ;  /* 0x0000000f1f1e7220 */ /* 0x000fe20000410000 */
[----:B------:R-:W-:Y:S01]  /*7490*/  PRMT R89, RZ, 0x7610, R56 ;  /* 0x00007610ff597816 */ /* 0x000fe20000000038 */
[C---:B------:R-:W-:Y:S02]  /*74a0*/  FFMA.FTZ R87, R29.reuse, R31, R87 ;  /* 0x0000001f1d577223 */ /* 0x040fe40000010057 */
[----:B------:R-:W-:Y:S02]  /*74b0*/  FFMA.FTZ R26, R29, R30, R26 ;  /* 0x0000001e1d1a7223 */ /* 0x000fe4000001001a */
[----:B------:R-:W-:Y:S01]  /*74c0*/  FADD.FTZ R27, R27, R30 ;  /* 0x0000001e1b1b7221 */ /* 0x000fe20000010000 */
[----:B------:R-:W-:Y:S01]  /*74d0*/  PRMT R30, RZ, 0x5410, R56 ;  /* 0x00005410ff1e7816 */ /* 0x000fe20000000038 */
[----:B------:R-:W-:Y:S02]  /*74e0*/  FMUL.FTZ R29, R25, R18 ;  /* 0x00000012191d7220 */ /* 0x000fe40000410000 */
[----:B------:R-:W-:-:S02]  /*74f0*/  FADD.FTZ R90, R90, R25 ;  /* 0x000000195a5a7221 */ /* 0x000fc40000010000 */
[C---:B------:R-:W-:Y:S02]  /*7500*/  FFMA.FTZ R28, R24.reuse, R25, R28 ;  /* 0x00000019181c7223 */ /* 0x040fe4000001001c */
[----:B------:R-:W-:Y:S01]  /*7510*/  FFMA.FTZ R24, R24, R29, R26 ;  /* 0x0000001d18187223 */ /* 0x000fe2000001001a */
[--C-:B------:R-:W-:Y:S01]  /*7520*/  PRMT R26, RZ, 0x5410, R12.reuse ;  /* 0x00005410ff1a7816 */ /* 0x100fe2000000000c */
        /* <DEDUP_REMOVED lines=26> */
.L_x_567:
[----:B------:R-:W-:Y:S01]  /*76d0*/  FMUL.FTZ R27, R30, R15 ;  /* 0x0000000f1e1b7220 */ /* 0x000fe20000410000 */
[----:B------:R-:W-:Y:S01]  /*76e0*/  PRMT R55, RZ, 0x5410, R13 ;  /* 0x00005410ff377816 */ /* 0x000fe2000000000d */
[C---:B------:R-:W-:Y:S01]  /*76f0*/  FFMA.FTZ R87, R26.reuse, R30, R87 ;  /* 0x0000001e1a577223 */ /* 0x040fe20000010057 */
[----:B------:R-:W-:Y:S01]  /*7700*/  PRMT R31, RZ, 0x7610, R13 ;  /* 0x00007610ff1f7816 */ /* 0x000fe2000000000d */
[----:B------:R-:W-:Y:S02]  /*7710*/  FFMA.FTZ R24, R26, R27, R24 ;  /* 0x0000001b1a187223 */ /* 0x000fe40000010018 */
[----:B------:R-:W-:Y:S02]  /*7720*/  FADD.FTZ R26, R25, R27 ;  /* 0x0000001b191a7221 */ /* 0x000fe40000010000 */
[----:B------:R-:W-:Y:S02]  /*7730*/  FMUL.FTZ R27, R89, R18 ;  /* 0x00000012591b7220 */ /* 0x000fe40000410000 */
[----:B------:R-:W-:-:S02]  /*7740*/  FADD.FTZ R55, R55, -UR24 ;  /* 0x8000001837377e21 */ /* 0x000fc40008010000 */
[----:B------:R-:W-:Y:S02]  /*7750*/  FADD.FTZ R31, R31, -UR24 ;  /* 0x800000181f1f7e21 */ /* 0x000fe40008010000 */
[----:B------:R-:W-:Y:S01]  /*7760*/  FADD.FTZ R88, R88, R30 ;  /* 0x0000001e58587221 */ /* 0x000fe20000010000 */
[----:B------:R-:W-:Y:S01]  /*7770*/  PRMT R30, RZ, 0x5410, R54 ;  /* 0x00005410ff1e7816 */ /* 0x000fe20000000036 */
[----:B------:R-:W-:Y:S01]  /*7780*/  FFMA.FTZ R25, R29, R27, R24 ;  /* 0x0000001b1d197223 */ /* 0x000fe20000010018 */
        /* <DEDUP_REMOVED lines=23> */
.L_x_568:
[----:B------:R-:W-:Y:S01]  /*7900*/  FMUL.FTZ R27, R30, R15 ;  /* 0x0000000f1e1b7220 */ /* 0x000fe20000410000 */
[--C-:B------:R-:W-:Y:S01]  /*7910*/  PRMT R91, RZ, 0x5410, R14.reuse ;  /* 0x00005410ff5b7816 */ /* 0x100fe2000000000e */
[----:B------:R-:W-:Y:S02]  /*7920*/  FMUL.FTZ R33, R24, R18 ;  /* 0x0000001218217220 */ /* 0x000fe40000410000 */
[----:B------:R-:W-:Y:S02]  /*7930*/  FFMA.FTZ R25, R55, R27, R25 ;  /* 0x0000001b37197223 */ /* 0x000fe40000010019 */
[----:B------:R-:W-:Y:S01]  /*7940*/  FADD.FTZ R26, R26, R27 ;  /* 0x0000001b1a1a7221 */ /* 0x000fe20000010000 */
[----:B------:R-:W-:Y:S01]  /*7950*/  PRMT R27, RZ, 0x7610, R53 ;  /* 0x00007610ff1b7816 */ /* 0x000fe20000000035 */
[----:B------:R-:W-:Y:S01]  /*7960*/  FFMA.FTZ R32, R31, R33, R25 ;  /* 0x000000211f207223 */ /* 0x000fe20000010019 */
[----:B------:R-:W-:Y:S01]  /*7970*/  PRMT R25, RZ, 0x7610, R14 ;  /* 0x00007610ff197816 */ /* 0x000fe2000000000e */
[----:B------:R-:W-:-:S02]  /*7980*/  FADD.FTZ R91, R91, -UR24 ;  /* 0x800000185b5b7e21 */ /* 0x000fc40008010000 */
[----:B------:R-:W-:Y:S01]  /*7990*/  FADD.FTZ R33, R33, R26 ;  /* 0x0000001a21217221 */ /* 0x000fe20000010000 */
        /* <DEDUP_REMOVED lines=23> */
.L_x_569:
[----:B------:R0:W-:Y:S01]  /*7b10*/  STL [R1+0x4], R2 ;  /* 0x0000040201007387 */ /* 0x0001e20000100800 */
[----:B------:R-:W-:-:S04]  /*7b20*/  FMUL.FTZ R92, R26, R15 ;  /* 0x0000000f1a5c7220 */ /* 0x000fc80000410000 */
[----:B------:R-:W-:Y:S02]  /*7b30*/  FFMA.FTZ R32, R91, R92, R32 ;  /* 0x0000005c5b207223 */ /* 0x000fe40000010020 */
[----:B------:R-:W-:Y:S02]  /*7b40*/  FADD.FTZ R33, R33, R92 ;  /* 0x0000005c21217221 */ /* 0x000fe40000010000 */
[----:B------:R-:W-:Y:S01]  /*7b50*/  FMUL.FTZ R92, R27, R18 ;  /* 0x000000121b5c7220 */ /* 0x000fe20000410000 */
[----:B0-----:R-:W0:Y:S03]  /*7b60*/  S2R R2, SR_LANEID ;  /* 0x0000000000027919 */ /* 0x001e260000000000 */
[----:B------:R-:W-:Y:S02]  /*7b70*/  FADD.FTZ R33, R92, R33 ;  /* 0x000000215c217221 */ /* 0x000fe40000010000 */
[----:B------:R-:W-:-:S03]  /*7b80*/  FFMA.FTZ R32, R25, R92, R32 ;  /* 0x0000005c19207223 */ /* 0x000fc60000010020 */
        /* <DEDUP_REMOVED lines=17> */
[----:B------:R1:W5:Y:S04]  /*7ca0*/  LDL.LU R2, [R1+0x4] ;  /* 0x0000040001027983 */ /* 0x0003680000300800 */
[----:B------:R-:W2:Y:S06]  /*7cb0*/  SHFL.DOWN PT, R92, R32, 0x8, 0x1f ;  /* 0x09001f00205c7f89 */ /* 0x000eac00000e0000 */
[----:B0-----:R-:W-:-:S02]  /*7cc0*/  @!P0 FADD.FTZ R33, R33, R93 ;  /* 0x0000005d21218221 */ /* 0x001fc40000010000 */
[----:B------:R-:W3:Y:S01]  /*7cd0*/  LDL R93, [R1] ;  /* 0x00000000015d7983 */ /* 0x000ee20000100800 */
[----:B------:R-:W-:Y:S02]  /*7ce0*/  FADD.FTZ R90, R90, R89 ;  /* 0x000000595a5a7221 */ /* 0x000fe40000010000 */
[----:B--2---:R-:W-:Y:S02]  /*7cf0*/  @!P0 FADD.FTZ R32, R32, R92 ;  /* 0x0000005c20208221 */ /* 0x004fe40000010000 */
[----:B------:R-:W-:Y:S02]  /*7d00*/  FFMA.FTZ R92, R29, R89, R28 ;  /* 0x000000591d5c7223 */ /* 0x000fe4000001001c */
[----:B------:R-:W0:Y:S04]  /*7d10*/  S2R R89, SR_LANEID ;  /* 0x0000000000597919 */ /* 0x000e280000000000 */
[----:B------:R-:W2:Y:S04]  /*7d20*/  SHFL.DOWN PT, R28, R32, 0x10, 0x1f ;  /* 0x0a001f00201c7f89 */ /* 0x000ea800000e0000 */
[----:B------:R-:W4:Y:S01]  /*7d30*/  SHFL.DOWN PT, R29, R33, 0x10, 0x1f ;  /* 0x0a001f00211d7f89 */ /* 0x000f2200000e0000 */
[----:B------:R-:W-:Y:S01]  /*7d40*/  FFMA.FTZ R87, R55, R30, R87 ;  /* 0x0000001e37577223 */ /* 0x000fe20000010057 */
[----:B0-----:R-:W-:-:S02]  /*7d50*/  ISETP.GT.AND P2, PT, R89, 0xf, PT ;  /* 0x0000000f5900780c */ /* 0x001fc40003f44270 */
[----:B------:R-:W-:Y:S01]  /*7d60*/  ISETP.NE.AND P3, PT, R89, RZ, PT ;  /* 0x000000ff5900720c */ /* 0x000fe20003f65270 */
[----:B------:R-:W-:Y:S02]  /*7d70*/  FFMA.FTZ R92, R31, R24, R92 ;  /* 0x000000181f5c7223 */ /* 0x000fe4000001005c */
[----:B------:R-:W-:Y:S02]  /*7d80*/  FADD.FTZ R88, R88, R30 ;  /* 0x0000001e58587221 */ /* 0x000fe40000010000 */
[----:B------:R-:W-:-:S06]  /*7d90*/  FADD.FTZ R90, R90, R24 ;  /* 0x000000185a5a7221 */ /* 0x000fcc0000010000 */
[----:B--2---:R-:W-:Y:S02]  /*7da0*/  @!P2 FADD.FTZ R32, R32, R28 ;  /* 0x0000001c2020a221 */ /* 0x004fe40000010000 */
[----:B----4-:R-:W-:Y:S01]  /*7db0*/  @!P2 FADD.FTZ R33, R33, R29 ;  /* 0x0000001d2121a221 */ /* 0x010fe20000010000 */
[----:B------:R-:W-:Y:S01]  /*7dc0*/  ISETP.NE.AND P2, PT, R0, RZ, PT ;  /* 0x000000ff0000720c */ /* 0x000fe20003f45270 */
[----:B------:R-:W-:Y:S01]  /*7dd0*/  FFMA.FTZ R24, R91, R26, R87 ;  /* 0x0000001a5b187223 */ /* 0x000fe20000010057 */
[----:B------:R-:W-:Y:S01]  /*7de0*/  HFMA2.MMA R30, -RZ, RZ, 0, 1.1920928955078125e-07 ;  /* 0x00000002ff1e7435 */ /* 0x000fe200000001ff */
[----:B------:R-:W-:Y:S02]  /*7df0*/  FFMA.FTZ R25, R25, R27, R92 ;  /* 0x0000001b19197223 */ /* 0x000fe4000001005c */
[----:B------:R-:W-:Y:S02]  /*7e00*/  FADD.FTZ R26, R88, R26 ;  /* 0x0000001a581a7221 */ /* 0x000fe40000010000 */
[----:B------:R-:W-:Y:S01]  /*7e10*/  FADD.FTZ R27, R90, R27 ;  /* 0x0000001b5a1b7221 */ /* 0x000fe20000010000 */
[----:B------:R-:W-:Y:S04]  /*7e20*/  BSSY B0, `(.L_x_570) ;  /* 0x0000037000007945 */ /* 0x000fe80003800000 */
[----:B------:R1:W-:Y:S01]  /*7e30*/  STS.128 [R0.X16+0xd0], R24 ;  /* 0x0000d01800007388 */ /* 0x0003e2000000cc00 */
[----:B------:R-:W-:-:S02]  /*7e40*/  ISETP.LE.U32.AND P0, PT, R30, c[0x0][0xc], PT ;  /* 0x000003001e007a0c */ /* 0x000fc40003f03070 */
[----:B------:R-:W-:Y:S01]  /*7e50*/  ISETP.GT.U32.AND P5, PT, R0, 0x27, PT ;  /* 0x000000270000780c */ /* 0x000fe20003fa4070 */
[----:B---3--:R1:W-:Y:S04]  /*7e60*/  @!P3 STS.64 [R93.X8+0x18], R32 ;  /* 0x000018205d00b388 */ /* 0x0083e80000008a00 */
[----:B------:R-:W-:Y:S06]  /*7e70*/  BAR.SYNC.DEFER_BLOCKING 0x0 ;  /* 0x0000000000007b1d */ /* 0x000fec0000010000 */
[----:B------:R-:W-:Y:S05]  /*7e80*/  @P2 BRA `(.L_x_571) ;  /* 0x0000030000002947 */ /* 0x000fea0003800000 */
[----:B------:R-:W0:Y:S02]  /*7e90*/  LDS.128 R28, [0x20] ;  /* 0x00002000ff1c7984 */ /* 0x000e240000000c00 */
        /* <DEDUP_REMOVED lines=42> */
[----:B------:R-:W0:Y:S01]  /*8140*/  LDS.64 R32, [0xb0] ;  /* 0x0000b000ff207984 */ /* 0x000e220000000a00 */
[----:B------:R-:W-:Y:S02]  /*8150*/  FADD.FTZ R28, R28, R30 ;  /* 0x0000001e1c1c7221 */ /* 0x000fe40000010000 */
[----:B------:R-:W-:-:S02]  /*8160*/  FADD.FTZ R29, R29, R31 ;  /* 0x0000001f1d1d7221 */ /* 0x000fc40000010000 */
[----:B0-----:R-:W-:Y:S02]  /*8170*/  FADD.FTZ R32, R28, R32 ;  /* 0x000000201c207221 */ /* 0x001fe40000010000 */
[----:B------:R-:W-:Y:S02]  /*8180*/  FADD.FTZ R33, R29, R33 ;  /* 0x000000211d217221 */ /* 0x000fe40000010000 */
.L_x_571:
[----:B------:R-:W-:Y:S05]  /*8190*/  BSYNC B0 ;  /* 0x0000000000007941 */ /* 0x000fea0003800000 */
.L_x_570:
[----:B------:R-:W-:Y:S01]  /*81a0*/  BAR.SYNC.DEFER_BLOCKING 0x0 ;  /* 0x0000000000007b1d */ /* 0x000fe20000010000 */
[----:B------:R-:W-:-:S05]  /*81b0*/  SHF.L.U32 R55, R0, 0x4, RZ ;  /* 0x0000000400377819 */ /* 0x000fca00000006ff */
[----:B------:R-:W-:Y:S01]  /*81c0*/  UMOV UR15, 0x4 ;  /* 0x00000004000f7882 */ /* 0x000fe20000000000 */
[----:B------:R-:W-:Y:S01]  /*81d0*/  BSSY B0, `(.L_x_572) ;  /* 0x000004d000007945 */ /* 0x000fe20003800000 */
[----:B------:R-:W-:Y:S05]  /*81e0*/  @P5 BRA `(.L_x_573) ;  /* 0x000004b000005947 */ /* 0x000fea0003800000 */
[----:B------:R-:W0:Y:S02]  /*81f0*/  LDS.128 R28, [R55+0x350] ;  /* 0x00035000371c7984 */ /* 0x000e240000000c00 */
[----:B0-----:R-:W-:Y:S02]  /*8200*/  FADD.FTZ R28, R24, R28 ;  /* 0x0000001c181c7221 */ /* 0x001fe40000010000 */
[----:B------:R-:W-:Y:S02]  /*8210*/  FADD.FTZ R29, R25, R29 ;  /* 0x0000001d191d7221 */ /* 0x000fe40000010000 */
[----:B------:R-:W-:Y:S02]  /*8220*/  FADD.FTZ R30, R26, R30 ;  /* 0x0000001e1a1e7221 */ /* 0x000fe40000010000 */
[----:B------:R-:W-:-:S02]  /*8230*/  FADD.FTZ R31, R27, R31 ;  /* 0x0000001f1b1f7221 */ /* 0x000fc40000010000 */
[----:B-1----:R-:W0:Y:S02]  /*8240*/  LDS.128 R24, [R55+0x5d0] ;  /* 0x0005d00037187984 */ /* 0x002e240000000c00 */
        /* <DEDUP_REMOVED lines=69> */
.L_x_573:
[----:B------:R-:W-:Y:S05]  /*86a0*/  BSYNC B0 ;  /* 0x0000000000007941 */ /* 0x000fea0003800000 */
.L_x_572:
[----:B------:R-:W-:Y:S01]  /*86b0*/  BSSY B0, `(.L_x_574) ;  /* 0x0000014000007945 */ /* 0x000fe20003800000 */
[----:B------:R-:W-:Y:S05]  /*86c0*/  @P5 BRA `(.L_x_575) ;  /* 0x0000012000005947 */ /* 0x000fea0003800000 */
[----:B------:R-:W-:Y:S02]  /*86d0*/  MOV R28, UR14 ;  /* 0x0000000e001c7c02 */ /* 0x000fe40008000f00 */
[----:B------:R-:W-:Y:S02]  /*86e0*/  MOV R29, UR15 ;  /* 0x0000000f001d7c02 */ /* 0x000fe40008000f00 */
[----:B------:R-:W-:Y:S01]  /*86f0*/  MOV R30, UR10 ;  /* 0x0000000a001e7c02 */ /* 0x000fe20008000f00 */
[----:B------:R-:W-:-:S04]  /*8700*/  IMAD R28, R28, 0x28, R0 ;  /* 0x000000281c1c7824 */ /* 0x000fc800078e0200 */
[----:B------:R-:W-:-:S05]  /*8710*/  IMAD.WIDE R28, R28, R29, c[0x0][0x1b8] ;  /* 0x00006e001c1c7625 */ /* 0x000fca00078e021d */
[----:B------:R-:W-:Y:S01]  /*8720*/  LEA R30, P3, R30, R28, 0x2 ;  /* 0x0000001c1e1e7211 */ /* 0x000fe200078610ff */
[----:B------:R-:W-:Y:S03]  /*8730*/  RED.E.ADD.F32.FTZ.RN.STRONG.GPU [R28.64], R24 ;  /* 0x000000181c00798e */ /* 0x000fe6000c10e792 */
[----:B------:R-:W-:-:S05]  /*8740*/  IADD3.X R31, R29, UR12, RZ, P3, !PT ;  /* 0x0000000c1d1f7c10 */ /* 0x000fca0009ffe4ff */
[----:B------:R0:W-:Y:S02]  /*8750*/  RED.E.ADD.F32.FTZ.RN.STRONG.GPU [R30.64], R25 ;  /* 0x000000191e00798e */ /* 0x0001e4000c10e792 */
[----:B0-----:R-:W-:Y:S02]  /*8760*/  MOV R30, c[0x0][0x1d8] ;  /* 0x00007600001e7a02 */ /* 0x001fe40000000f00 */
[----:B-1----:R-:W-:Y:S02]  /*8770*/  MOV R25, UR11 ;  /* 0x0000000b00197c02 */ /* 0x002fe40008000f00 */
[----:B------:R-:W-:Y:S02]  /*8780*/  MOV R31, c[0x0][0x1dc] ;  /* 0x00007700001f7a02 */ /* 0x000fe40000000f00 */
[-C--:B------:R-:W-:Y:S02]  /*8790*/  LEA R24, P3, R30, R28.reuse, 0x2 ;  /* 0x0000001c1e187211 */ /* 0x080fe400078610ff */
[----:B------:R-:W-:-:S02]  /*87a0*/  LEA R28, P5, R25, R28, 0x2 ;  /* 0x0000001c191c7211 */ /* 0x000fc400078a10ff */
[----:B------:R-:W-:Y:S02]  /*87b0*/  LEA.HI.X R25, R30, R29, R31, 0x2, P3 ;  /* 0x0000001d1e197211 */ /* 0x000fe400018f141f */
[----:B------:R-:W-:-:S03]  /*87c0*/  IADD3.X R29, R29, UR13, RZ, P5, !PT ;  /* 0x0000000d1d1d7c10 */ /* 0x000fc6000affe4ff */
[----:B------:R0:W-:Y:S04]  /*87d0*/  RED.E.ADD.F32.FTZ.RN.STRONG.GPU [R24.64], R26 ;  /* 0x0000001a1800798e */ /* 0x0001e8000c10e792 */
[----:B------:R0:W-:Y:S02]  /*87e0*/  RED.E.ADD.F32.FTZ.RN.STRONG.GPU [R28.64], R27 ;  /* 0x0000001b1c00798e */ /* 0x0001e4000c10e792 */
.L_x_575:
[----:B------:R-:W-:Y:S05]  /*87f0*/  BSYNC B0 ;  /* 0x0000000000007941 */ /* 0x000fea0003800000 */
.L_x_574:
[----:B------:R-:W-:Y:S05]  /*8800*/  @!P0 BRA `(.L_x_576) ;  /* 0x000018a000008947 */ /* 0x000fea0003800000 */
[----:B------:R-:W2:Y:S01]  /*8810*/  S2UR UR22, SR_CTAID.Y ;  /* 0x00000000001679c3 */ /* 0x000ea20000002600 */
[----:B------:R-:W-:Y:S02]  /*8820*/  ULOP3.LUT UR5, UR4, 0x1, URZ, 0xc0, !UPT ;  /* 0x0000000104057892 */ /* 0x000fe4000f8ec03f */
[----:B------:R-:W-:Y:S02]  /*8830*/  ULDC UR6, c[0x0][0x10] ;  /* 0x0000040000067ab9 */ /* 0x000fe40000000800 */
[----:B------:R-:W-:Y:S02]  /*8840*/  UIMAD UR5, UR5, UR6, URZ ;  /* 0x00000006050572a4 */ /* 0x000fe4000f8e023f */
[----:B------:R-:W-:-:S02]  /*8850*/  ULDC.64 UR16, c[0x0][0x1a8] ;  /* 0x00006a0000107ab9 */ /* 0x000fc40000000a00 */
[----:B------:R-:W-:Y:S02]  /*8860*/  ULDC UR6, c[0x0][0xc] ;  /* 0x0000030000067ab9 */ /* 0x000fe40000000800 */
[----:B------:R-:W-:-:S04]  /*8870*/  UIMAD UR6, UR5, UR6, URZ ;  /* 0x00000006050672a4 */ /* 0x000fc8000f8e023f */
[----:B------:R-:W-:-:S03]  /*8880*/  USHF.L.U32 UR14, UR6, 0x1, URZ ;  /* 0x00000001060e7899 */ /* 0x000fc6000800063f */
[----:B------:R-:W-:Y:S02]  /*8890*/  ULDC.64 UR6, c[0x0][0x1b0] ;  /* 0x00006c0000067ab9 */ /* 0x000fe40000000a00 */
[----:B------:R-:W-:Y:S02]  /*88a0*/  UIMAD.WIDE UR6, UR14, UR15, UR6 ;  /* 0x0000000f0e0672a5 */ /* 0x000fe4000f8e0206 */
[----:B--2---:R-:W-:-:S04]  /*88b0*/  UIADD3 UR5, UR5, UR22, URZ ;  /* 0x0000001605057290 */ /* 0x004fc8000fffe03f */
[----:B------:R-:W-:Y:S01]  /*88c0*/  UIMAD.WIDE.U32 UR16, UR5, UR15, UR16 ;  /* 0x0000000f051072a5 */ /* 0x000fe2000f8e0010 */
[----:B------:R-:W-:Y:S05]  /*88d0*/  @P2 BRA `(.L_x_577) ;  /* 0x0000020000002947 */ /* 0x000fea0003800000 */
[----:B------:R-:W-:Y:S01]  /*88e0*/  ULDC UR14, c[0x0][0x10] ;  /* 0x00000400000e7ab9 */ /* 0x000fe20000000800 */
[----:B01----:R-:W0:Y:S01]  /*88f0*/  S2R R26, SR_LANEID ;  /* 0x00000000001a7919 */ /* 0x003e220000000000 */
[----:B------:R-:W-:-:S04]  /*8900*/  UIMAD UR14, UR20, UR14, UR22 ;  /* 0x0000000e140e72a4 */ /* 0x000fc8000f8e0216 */
[----:B------:R-:W-:-:S06]  /*8910*/  UIMAD.WIDE.U32 UR14, UR14, 0x8, UR6 ;  /* 0x000000080e0e78a5 */ /* 0x000fcc000f8e0006 */
[----:B------:R-:W-:Y:S02]  /*8920*/  MOV R24, UR14 ;  /* 0x0000000e00187c02 */ /* 0x000fe40008000f00 */
[----:B------:R-:W-:-:S05]  /*8930*/  MOV R25, UR15 ;  /* 0x0000000f00197c02 */ /* 0x000fca0008000f00 */
[----:B------:R1:W-:Y:S01]  /*8940*/  STG.E.64 [R24.64], R32 ;  /* 0x0000002018007986 */ /* 0x0003e2000c101b12 */
[----:B------:R-:W-:Y:S06]  /*8950*/  MEMBAR.ALL.GPU ;  /* 0x0000000000007992 */ /* 0x000fec000000a000 */
[----:B------:R-:W-:Y:S01]  /*8960*/  VOTEU.ANY UR5, UPT, PT ;  /* 0x0000000000057886 */ /* 0x000fe200038e0100 */
[----:B-1----:R-:W-:Y:S01]  /*8970*/  MOV R24, UR16 ;  /* 0x0000001000187c02 */ /* 0x002fe20008000f00 */
[----:B------:R-:W-:Y:S01]  /*8980*/  UFLO.U32 UR15, UR5 ;  /* 0x00000005000f72bd */ /* 0x000fe200080e0000 */
[----:B------:R-:W-:Y:S01]  /*8990*/  MOV R25, UR17 ;  /* 0x0000001100197c02 */ /* 0x000fe20008000f00 */
[----:B------:R-:W-:Y:S01]  /*89a0*/  UPOPC UR5, UR5 ;  /* 0x00000005000572bf */ /* 0x000fe20008000000 */
[----:B------:R-:W-:-:S00]  /*89b0*/  ERRBAR ;  /* 0x00000000000079ab */ /* 0x000fc00000000000 */
[----:B------:R-:W-:Y:S02]  /*89c0*/  ULOP3.LUT UP0, URZ, UR4, 0x2, URZ, 0xc0, !UPT ;  /* 0x00000002043f7892 */ /* 0x000fe4000f80c03f */
[----:B------:R-:W-:Y:S01]  /*89d0*/  UMOV UR14, 0x1 ;  /* 0x00000001000e7882 */ /* 0x000fe20000000000 */
[----:B0-----:R-:W-:Y:S01]  /*89e0*/  ISETP.EQ.U32.AND P0, PT, R26, UR15, PT ;  /* 0x0000000f1a007c0c */ /* 0x001fe2000bf02070 */
        /* <DEDUP_REMOVED lines=8> */
.L_x_578:
[----:B------:R-:W-:Y:S02]  /*8a70*/  MOV R24, UR16 ;  /* 0x0000001000187c02 */ /* 0x000fe40008000f00 */
[----:B------:R-:W-:-:S05]  /*8a80*/  MOV R25, UR17 ;  /* 0x0000001100197c02 */ /* 0x000fca0008000f00 */
[----:B------:R-:W2:Y:S01]  /*8a90*/  LDG.E.STRONG.GPU R24, [R24.64] ;  /* 0x0000001218187981 */ /* 0x000ea2000c1ef900 */
[----:B------:R-:W-:Y:S01]  /*8aa0*/  YIELD ;  /* 0x0000000000007946 */ /* 0x000fe20003800000 */
[----:B--2---:R-:W-:Y:S01]  /*8ab0*/  ISETP.NE.AND P0, PT, R24, R26, PT ;  /* 0x0000001a1800720c */ /* 0x004fe20003f05270 */
[----:B------:R-:W-:-:S12]  /*8ac0*/  CCTL.IVALL ;  /* 0x00000000ff00798f */ /* 0x000fd80002000000 */
[----:B------:R-:W-:Y:S05]  /*8ad0*/  @P0 BRA `(.L_x_578) ;  /* 0xffffff9000000947 */ /* 0x000fea000383ffff */
.L_x_577:
[----:B------:R-:W-:Y:S01]  /*8ae0*/  ISETP.NE.AND P0, PT, RZ, c[0x0][0xc], PT ;  /* 0x00000300ff007a0c */ /* 0x000fe20003f05270 */
[----:B------:R-:W-:Y:S01]  /*8af0*/  WARPSYNC 0xffffffff ;  /* 0xffffffff00007948 */ /* 0x000fe20003800000 */
[----:B------:R-:W-:Y:S11]  /*8b00*/  BAR.SYNC.DEFER_BLOCKING 0x0 ;  /* 0x0000000000007b1d */ /* 0x000ff60000010000 */
[----:B------:R-:W-:Y:S05]  /*8b10*/  @!P0 BRA `(.L_x_576) ;  /* 0x0000159000008947 */ /* 0x000fea0003800000 */
[----:B01----:R-:W-:Y:S01]  /*8b20*/  HFMA2.MMA R24, -RZ, RZ, 0, 5.9604644775390625e-08 ;  /* 0x00000001ff187435 */ /* 0x003fe200000001ff */
[----:B------:R-:W-:-:S09]  /*8b30*/  UMOV UR5, URZ ;  /* 0x0000003f00057c82 */ /* 0x000fd20008000000 */
[----:B------:R-:W-:-:S04]  /*8b40*/  IADD3 R24, -R24, c[0x0][0xc], RZ ;  /* 0x0000030018187a10 */ /* 0x000fc80007ffe1ff */
[----:B------:R-:W-:-:S13]  /*8b50*/  ISETP.GE.U32.AND P0, PT, R24, 0x3, PT ;  /* 0x000000031800780c */ /* 0x000fda0003f06070 */
[----:B------:R-:W-:Y:S05]  /*8b60*/  @!P0 BRA `(.L_x_579) ;  /* 0x000012b000008947 */ /* 0x000fea0003800000 */
[----:B------:R-:W-:Y:S02]  /*8b70*/  ULDC UR14, c[0x0][0xc] ;  /* 0x00000300000e7ab9 */ /* 0x000fe40000000800 */
[----:B------:R-:W-:-:S04]  /*8b80*/  ULOP3.LUT UR5, UR14, 0x3, URZ, 0xc0, !UPT ;  /* 0x000000030e057892 */ /* 0x000fc8000f8ec03f */
        /* <DEDUP_REMOVED lines=9> */
.L_x_582:
[----:B------:R-:W-:Y:S02]  /*8c20*/  MOV R24, UR5 ;  /* 0x0000000500187c02 */ /* 0x000fe40008000f00 */
[----:B------:R-:W-:Y:S02]  /*8c30*/  MOV R25, c[0x0][0x10] ;  /* 0x0000040000197a02 */ /* 0x000fe40000000f00 */
[----:B------:R-:W-:-:S13]  /*8c40*/  ISETP.EQ.OR P5, PT, R24, UR20, P2 ;  /* 0x0000001418007c0c */ /* 0x000fda00097a2670 */
[----:B------:R-:W-:Y:S01]  /*8c50*/  @!P5 IMAD R24, R24, R25, UR22 ;  /* 0x000000161818de24 */ /* 0x000fe2000f8e0219 */
[----:B------:R-:W-:-:S10]  /*8c60*/  HFMA2.MMA R25, -RZ, RZ, 0, 4.76837158203125e-07 ;  /* 0x00000008ff197435 */ /* 0x000fd400000001ff */
        /* <DEDUP_REMOVED lines=8> */
[----:B------:R-:W-:-:S02]  /*8cf0*/  ISETP.EQ.OR P6, PT, R28, UR20, P2 ;  /* 0x000000141c007c0c */ /* 0x000fc400097c2670 */
[----:B------:R-:W-:-:S11]  /*8d00*/  MOV R29, c[0x0][0x10] ;  /* 0x00000400001d7a02 */ /* 0x000fd60000000f00 */
[----:B------:R-:W-:Y:S01]  /*8d10*/  @!P6 IMAD R28, R28, R29, UR22 ;  /* 0x000000161c1cee24 */ /* 0x000fe2000f8e021d */
[----:B------:R-:W-:-:S05]  /*8d20*/  MOV R29, 0x8 ;  /* 0x00000008001d7802 */ /* 0x000fca0000000f00 */
[----:B------:R-:W-:-:S06]  /*8d30*/  @!P6 IMAD.WIDE.U32 R28, R28, R29, UR6 ;  /* 0x000000061c1cee25 */ /* 0x000fcc000f8e001d */
[----:B------:R-:W3:Y:S01]  /*8d40*/  @!P6 LDG.E.64 R28, [R28.64] ;  /* 0x000000121c1ce981 */ /* 0x000ee2000c1e1b00 */
[----:B--2---:R-:W-:Y:S01]  /*8d50*/  @!P5 FADD.FTZ R32, R32, R24 ;  /* 0x000000182020d221 */ /* 0x004fe20000010000 */
[----:B------:R-:W-:Y:S01]  /*8d60*/  MOV R24, UR5 ;  /* 0x0000000500187c02 */ /* 0x000fe20008000f00 */
[----:B------:R-:W-:Y:S01]  /*8d70*/  @!P5 FADD.FTZ R33, R33, R25 ;  /* 0x000000192121d221 */ /* 0x000fe20000010000 */
[----:B------:R-:W-:Y:S02]  /*8d80*/  MOV R25, c[0x0][0x10] ;  /* 0x0000040000197a02 */ /* 0x000fe40000000f00 */
[----:B------:R-:W-:-:S03]  /*8d90*/  IADD3 R24, R24, 0x2, RZ ;  /* 0x0000000218187810 */ /* 0x000fc60007ffe0ff */
[----:B------:R-:W-:Y:S01]  /*8da0*/  @!P3 IMAD R26, R26, R25, UR22 ;  /* 0x000000161a1abe24 */ /* 0x000fe2000f8e0219 */
[----:B------:R-:W-:-:S03]  /*8db0*/  ISETP.EQ.OR P5, PT, R24, UR20, P2 ;  /* 0x0000001418007c0c */ /* 0x000fc600097a2670 */
[----:B------:R-:W-:-:S06]  /*8dc0*/  @!P3 IMAD.WIDE.U32 R26, R26, R27, UR6 ;  /* 0x000000061a1abe25 */ /* 0x000fcc000f8e001b */
[----:B------:R-:W2:Y:S04]  /*8dd0*/  @!P3 LDG.E.64 R26, [R26.64] ;  /* 0x000000121a1ab981 */ /* 0x000ea8000c1e1b00 */
[----:B------:R-:W-:Y:S01]  /*8de0*/  @!P5 IMAD R24, R24, R25, UR22 ;  /* 0x000000161818de24 */ /* 0x000fe2000f8e0219 */
[----:B------:R-:W-:-:S10]  /*8df0*/  HFMA2.MMA R25, -RZ, RZ, 0, 4.76837158203125e-07 ;  /* 0x00000008ff197435 */ /* 0x000fd400000001ff */
[----:B------:R-:W-:-:S06]  /*8e00*/  @!P5 IMAD.WIDE.U32 R24, R24, R25, UR6 ;  /* 0x000000061818de25 */ /* 0x000fcc000f8e0019 */
[----:B------:R-:W4:Y:S01]  /*8e10*/  @!P5 LDG.E.64 R24, [R24.64] ;  /* 0x000000121818d981 */ /* 0x000f22000c1e1b00 */
[----:B--2---:R-:W-:Y:S01]  /*8e20*/  @!P3 FADD.FTZ R32, R32, R26 ;  /* 0x0000001a2020b221 */ /* 0x004fe20000010000 */
[----:B------:R-:W-:Y:S01]  /*8e30*/  MOV R26, UR5 ;  /* 0x00000005001a7c02 */ /* 0x000fe20008000f00 */
[----:B------:R-:W-:-:S03]  /*8e40*/  @!P3 FADD.FTZ R33, R33, R27 ;  /* 0x0000001b2121b221 */ /* 0x000fc60000010000 */
[----:B------:R-:W-:-:S04]  /*8e50*/  IADD3 R26, R26, 0x4, RZ ;  /* 0x000000041a1a7810 */ /* 0x000fc80007ffe0ff */
[----:B------:R-:W-:Y:S01]  /*8e60*/  ISETP.EQ.OR P3, PT, R26, UR20, P2 ;  /* 0x000000141a007c0c */ /* 0x000fe20009762670 */
[----:B----4-:R-:W-:Y:S01]  /*8e70*/  @!P5 FADD.FTZ R32, R32, R24 ;  /* 0x000000182020d221 */ /* 0x010fe20000010000 */
[----:B------:R-:W-:Y:S01]  /*8e80*/  MOV R24, UR5 ;  /* 0x0000000500187c02 */ /* 0x000fe20008000f00 */
[----:B------:R-:W-:-:S03]  /*8e90*/  @!P5 FADD.FTZ R33, R33, R25 ;  /* 0x000000192121d221 */ /* 0x000fc60000010000 */
[----:B------:R-:W-:-:S04]  /*8ea0*/  IADD3 R24, R24, 0x5, RZ ;  /* 0x0000000518187810 */ /* 0x000fc80007ffe0ff */
[----:B------:R-:W-:Y:S01]  /*8eb0*/  ISETP.EQ.OR P5, PT, R24, UR20, P2 ;  /* 0x0000001418007c0c */ /* 0x000fe200097a2670 */
[----:B---3--:R-:W-:Y:S01]  /*8ec0*/  @!P6 FADD.FTZ R32, R32, R28 ;  /* 0x0000001c2020e221 */ /* 0x008fe20000010000 */
[----:B------:R-:W-:Y:S02]  /*8ed0*/  MOV R28, UR5 ;  /* 0x00000005001c7c02 */ /* 0x000fe40008000f00 */
[----:B------:R-:W-:Y:S01]  /*8ee0*/  MOV R25, c[0x0][0x10] ;  /* 0x0000040000197a02 */ /* 0x000fe20000000f00 */
[----:B------:R-:W-:Y:S01]  /*8ef0*/  HFMA2.MMA R27, -RZ, RZ, 0, 4.76837158203125e-07 ;  /* 0x00000008ff1b7435 */ /* 0x000fe200000001ff */
[----:B------:R-:W-:Y:S01]  /*8f00*/  IADD3 R28, R28, 0x6, RZ ;  /* 0x000000061c1c7810 */ /* 0x000fe20007ffe0ff */
[----:B------:R-:W-:Y:S02]  /*8f10*/  @!P6 FADD.FTZ R33, R33, R29 ;  /* 0x0000001d2121e221 */ /* 0x000fe40000010000 */
[----:B------:R-:W-:Y:S01]  /*8f20*/  @!P3 IMAD R26, R26, R25, UR22 ;  /* 0x000000161a1abe24 */ /* 0x000fe2000f8e0219 */
[----:B------:R-:W-:-:S03]  /*8f30*/  ISETP.EQ.OR P6, PT, R28, UR20, P2 ;  /* 0x000000141c007c0c */ /* 0x000fc600097c2670 */
[----:B------:R-:W-:Y:S01]  /*8f40*/  @!P5 IMAD R24, R24, R25, UR22 ;  /* 0x000000161818de24 */ /* 0x000fe2000f8e0219 */
[----:B------:R-:W-:Y:S01]  /*8f50*/  HFMA2.MMA R25, -RZ, RZ, 0, 4.76837158203125e-07 ;  /* 0x00000008ff197435 */ /* 0x000fe200000001ff */
[----:B------:R-:W-:Y:S01]  /*8f60*/  @!P3 IMAD.WIDE.U32 R26, R26, R27, UR6 ;  /* 0x000000061a1abe25 */ /* 0x000fe2000f8e001b */
[----:B------:R-:W-:-:S05]  /*8f70*/  MOV R29, c[0x0][0x10] ;  /* 0x00000400001d7a02 */ /* 0x000fca0000000f00 */
[----:B------:R-:W2:Y:S03]  /*8f80*/  @!P3 LDG.E.64 R26, [R26.64] ;  /* 0x000000121a1ab981 */ /* 0x000ea6000c1e1b00 */
[----:B------:R-:W-:-:S04]  /*8f90*/  @!P5 IMAD.WIDE.U32 R24, R24, R25, UR6 ;  /* 0x000000061818de25 */ /* 0x000fc8000f8e0019 */
[----:B------:R-:W-:Y:S01]  /*8fa0*/  @!P6 IMAD R28, R28, R29, UR22 ;  /* 0x000000161c1cee24 */ /* 0x000fe2000f8e021d */
[----:B------:R-:W-:Y:S01]  /*8fb0*/  MOV R29, 0x8 ;  /* 0x00000008001d7802 */ /* 0x000fe20000000f00 */
[----:B------:R-:W3:Y:S04]  /*8fc0*/  @!P5 LDG.E.64 R24, [R24.64] ;  /* 0x000000121818d981 */ /* 0x000ee8000c1e1b00 */
[----:B------:R-:W-:-:S06]  /*8fd0*/  @!P6 IMAD.WIDE.U32 R28, R28, R29, UR6 ;  /* 0x000000061c1cee25 */ /* 0x000fcc000f8e001d */
[----:B------:R-:W4:Y:S01]  /*8fe0*/  @!P6 LDG.E.64 R28, [R28.64] ;  /* 0x000000121c1ce981 */ /* 0x000f22000c1e1b00 */
[----:B--2---:R-:W-:Y:S01]  /*8ff0*/  @!P3 FADD.FTZ R32, R32, R26 ;  /* 0x0000001a2020b221 */ /* 0x004fe20000010000 */
[----:B------:R-:W-:Y:S01]  /*9000*/  MOV R26, UR5 ;  /* 0x00000005001a7c02 */ /* 0x000fe20008000f00 */
[----:B------:R-:W-:Y:S02]  /*9010*/  @!P3 FADD.FTZ R33, R33, R27 ;  /* 0x0000001b2121b221 */ /* 0x000fe40000010000 */
[----:B---3--:R-:W-:Y:S01]  /*9020*/  @!P5 FADD.FTZ R32, R32, R24 ;  /* 0x000000182020d221 */ /* 0x008fe20000010000 */
[----:B------:R-:W-:Y:S01]  /*9030*/  MOV R24, UR5 ;  /* 0x0000000500187c02 */ /* 0x000fe20008000f00 */
[----:B------:R-:W-:Y:S01]  /*9040*/  @!P5 FADD.FTZ R33, R33, R25 ;  /* 0x000000192121d221 */ /* 0x000fe20000010000 */
[----:B------:R-:W-:Y:S02]  /*9050*/  IADD3 R26, R26, 0x7, RZ ;  /* 0x000000071a1a7810 */ /* 0x000fe40007ffe0ff */
[----:B------:R-:W-:-:S02]  /*9060*/  IADD3 R24, R24, 0x8, RZ ;  /* 0x0000000818187810 */ /* 0x000fc40007ffe0ff */
[----:B------:R-:W-:Y:S01]  /*9070*/  ISETP.EQ.OR P3, PT, R26, UR20, P2 ;  /* 0x000000141a007c0c */ /* 0x000fe20009762670 */
[----:B----4-:R-:W-:Y:S02]  /*9080*/  @!P6 FADD.FTZ R32, R32, R28 ;  /* 0x0000001c2020e221 */ /* 0x010fe40000010000 */
[----:B------:R-:W-:Y:S01]  /*9090*/  @!P6 FADD.FTZ R33, R33, R29 ;  /* 0x0000001d2121e221 */ /* 0x000fe20000010000 */
[----:B------:R-:W-:Y:S02]  /*90a0*/  ISETP.EQ.OR P6, PT, R24, UR20, P2 ;  /* 0x0000001418007c0c */ /* 0x000fe400097c2670 */
[----:B------:R-:W-:Y:S01]  /*90b0*/  MOV R25, c[0x0][0x10] ;  /* 0x0000040000197a02 */ /* 0x000fe20000000f00 */
[----:B------:R-:W-:Y:S01]  /*90c0*/  HFMA2.MMA R27, -RZ, RZ, 0, 4.76837158203125e-07 ;  /* 0x00000008ff1b7435 */ /* 0x000fe200000001ff */
[----:B------:R-:W-:-:S05]  /*90d0*/  MOV R28, UR5 ;  /* 0x00000005001c7c02 */ /* 0x000fca0008000f00 */
[----:B------:R-:W-:Y:S01]  /*90e0*/  @!P3 IMAD R26, R26, R25, UR22 ;  /* 0x000000161a1abe24 */ /* 0x000fe2000f8e0219 */
[----:B------:R-:W-:-:S03]  /*90f0*/  IADD3 R28, R28, 0x9, RZ ;  /* 0x000000091c1c7810 */ /* 0x000fc60007ffe0ff */
[----:B------:R-:W-:Y:S01]  /*9100*/  @!P6 IMAD R24, R24, R25, UR22 ;  /* 0x000000161818ee24 */ /* 0x000fe2000f8e0219 */
[----:B------:R-:W-:Y:S01]  /*9110*/  HFMA2.MMA R25, -RZ, RZ, 0, 4.76837158203125e-07 ;  /* 0x00000008ff197435 */ /* 0x000fe200000001ff */
[----:B------:R-:W-:Y:S01]  /*9120*/  ISETP.EQ.OR P5, PT, R28, UR20, P2 ;  /* 0x000000141c007c0c */ /* 0x000fe200097a2670 */
[----:B------:R-:W-:Y:S01]  /*9130*/  @!P3 IMAD.WIDE.U32 R26, R26, R27, UR6 ;  /* 0x000000061a1abe25 */ /* 0x000fe2000f8e001b */
[----:B------:R-:W-:-:S05]  /*9140*/  MOV R29, c[0x0][0x10] ;  /* 0x00000400001d7a02 */ /* 0x000fca0000000f00 */
[----:B------:R-:W2:Y:S02]  /*9150*/  @!P3 LDG.E.64 R26, [R26.64] ;  /* 0x000000121a1ab981 */ /* 0x000ea4000c1e1b00 */
[----:B------:R-:W-:-:S04]  /*9160*/  @!P6 IMAD.WIDE.U32 R24, R24, R25, UR6 ;  /* 0x000000061818ee25 */ /* 0x000fc8000f8e0019 */
[----:B------:R-:W-:Y:S02]  /*9170*/  @!P5 IMAD R28, R28, R29, UR22 ;  /* 0x000000161c1cde24 */ /* 0x000fe4000f8e021d */
[----:B------:R-:W3:Y:S01]  /*9180*/  @!P6 LDG.E.64 R24, [R24.64] ;  /* 0x000000121818e981 */ /* 0x000ee2000c1e1b00 */
[----:B------:R-:W-:-:S05]  /*9190*/  MOV R29, 0x8 ;  /* 0x00000008001d7802 */ /* 0x000fca0000000f00 */
[----:B------:R-:W-:-:S06]  /*91a0*/  @!P5 IMAD.WIDE.U32 R28, R28, R29, UR6 ;  /* 0x000000061c1cde25 */ /* 0x000fcc000f8e001d */
[----:B------:R-:W4:Y:S01]  /*91b0*/  @!P5 LDG.E.64 R28, [R28.64] ;  /* 0x000000121c1cd981 */ /* 0x000f22000c1e1b00 */
[----:B--2---:R-:W-:Y:S01]  /*91c0*/  @!P3 FADD.FTZ R32, R32, R26 ;  /* 0x0000001a2020b221 */ /* 0x004fe20000010000 */
[----:B------:R-:W-:Y:S01]  /*91d0*/  MOV R26, UR5 ;  /* 0x00000005001a7c02 */ /* 0x000fe20008000f00 */
[----:B------:R-:W-:Y:S02]  /*91e0*/  @!P3 FADD.FTZ R33, R33, R27 ;  /* 0x0000001b2121b221 */ /* 0x000fe40000010000 */
[----:B---3--:R-:W-:Y:S01]  /*91f0*/  @!P6 FADD.FTZ R32, R32, R24 ;  /* 0x000000182020e221 */ /* 0x008fe20000010000 */
[----:B------:R-:W-:Y:S02]  /*9200*/  MOV R24, UR5 ;  /* 0x0000000500187c02 */ /* 0x000fe40008000f00 */
[----:B------:R-:W-:Y:S02]  /*9210*/  IADD3 R26, R26, 0xa, RZ ;  /* 0x0000000a1a1a7810 */ /* 0x000fe40007ffe0ff */
[----:B------:R-:W-:Y:S01]  /*9220*/  IADD3 R24, R24, 0xb, RZ ;  /* 0x0000000b18187810 */ /* 0x000fe20007ffe0ff */
[----:B------:R-:W-:Y:S01]  /*9230*/  @!P6 FADD.FTZ R33, R33, R25 ;  /* 0x000000192121e221 */ /* 0x000fe20000010000 */
[----:B------:R-:W-:-:S02]  /*9240*/  ISETP.EQ.OR P3, PT, R26, UR20, P2 ;  /* 0x000000141a007c0c */ /* 0x000fc40009762670 */
[----:B------:R-:W-:Y:S01]  /*9250*/  ISETP.EQ.OR P6, PT, R24, UR20, P2 ;  /* 0x0000001418007c0c */ /* 0x000fe200097c2670 */
[----:B----4-:R-:W-:Y:S01]  /*9260*/  @!P5 FADD.FTZ R32, R32, R28 ;  /* 0x0000001c2020d221 */ /* 0x010fe20000010000 */
[----:B------:R-:W-:Y:S01]  /*9270*/  MOV R28, UR5 ;  /* 0x00000005001c7c02 */ /* 0x000fe20008000f00 */
[----:B------:R-:W-:Y:S01]  /*9280*/  HFMA2.MMA R27, -RZ, RZ, 0, 4.76837158203125e-07 ;  /* 0x00000008ff1b7435 */ /* 0x000fe200000001ff */
[----:B------:R-:W-:Y:S02]  /*9290*/  MOV R25, c[0x0][0x10] ;  /* 0x0000040000197a02 */ /* 0x000fe40000000f00 */
[----:B------:R-:W-:Y:S01]  /*92a0*/  IADD3 R28, R28, 0xc, RZ ;  /* 0x0000000c1c1c7810 */ /* 0x000fe20007ffe0ff */
[----:B------:R-:W-:-:S04]  /*92b0*/  @!P5 FADD.FTZ R33, R33, R29 ;  /* 0x0000001d2121d221 */ /* 0x000fc80000010000 */
[-C--:B------:R-:W-:Y:S01]  /*92c0*/  @!P3 IMAD R26, R26, R25.reuse, UR22 ;  /* 0x000000161a1abe24 */ /* 0x080fe2000f8e0219 */
[----:B------:R-:W-:Y:S01]  /*92d0*/  ISETP.EQ.OR P5, PT, R28, UR20, P2 ;  /* 0x000000141c007c0c */ /* 0x000fe200097a2670 */
        /* <DEDUP_REMOVED lines=13> */
[----:B------:R-:W-:-:S03]  /*93b0*/  @!P3 FADD.FTZ R33, R33, R27 ;  /* 0x0000001b2121b221 */ /* 0x000fc60000010000 */
[----:B------:R-:W-:Y:S01]  /*93c0*/  IADD3 R26, R26, 0xd, RZ ;  /* 0x0000000d1a1a7810 */ /* 0x000fe20007ffe0ff */
[----:B---3--:R-:W-:Y:S01]  /*93d0*/  @!P6 FADD.FTZ R32, R32, R24 ;  /* 0x000000182020e221 */ /* 0x008fe20000010000 */
[----:B------:R-:W-:Y:S02]  /*93e0*/  MOV R24, UR5 ;  /* 0x0000000500187c02 */ /* 0x000fe40008000f00 */
[----:B------:R-:W-:Y:S02]  /*93f0*/  ISETP.EQ.OR P3, PT, R26, UR20, P2 ;  /* 0x000000141a007c0c */ /* 0x000fe40009762670 */
[----:B------:R-:W-:Y:S01]  /*9400*/  IADD3 R24, R24, 0xe, RZ ;  /* 0x0000000e18187810 */ /* 0x000fe20007ffe0ff */
[----:B------:R-:W-:Y:S01]  /*9410*/  @!P6 FADD.FTZ R33, R33, R25 ;  /* 0x000000192121e221 */ /* 0x000fe20000010000 */
[----:B------:R-:W-:Y:S02]  /*9420*/  HFMA2.MMA R27, -RZ, RZ, 0, 4.76837158203125e-07 ;  /* 0x00000008ff1b7435 */ /* 0x000fe400000001ff */
[----:B------:R-:W-:Y:S01]  /*9430*/  ISETP.EQ.OR P6, PT, R24, UR20, P2 ;  /* 0x0000001418007c0c */ /* 0x000fe200097c2670 */
[----:B----4-:R-:W-:Y:S01]  /*9440*/  @!P5 FADD.FTZ R32, R32, R28 ;  /* 0x0000001c2020d221 */ /* 0x010fe20000010000 */
[----:B------:R-:W-:-:S02]  /*9450*/  MOV R28, UR5 ;  /* 0x00000005001c7c02 */ /* 0x000fc40008000f00 */
[----:B------:R-:W-:Y:S02]  /*9460*/  MOV R25, c[0x0][0x10] ;  /* 0x0000040000197a02 */ /* 0x000fe40000000f00 */
[----:B------:R-:W-:Y:S01]  /*9470*/  IADD3 R28, R28, 0xf, RZ ;  /* 0x0000000f1c1c7810 */ /* 0x000fe20007ffe0ff */
[----:B------:R-:W-:Y:S02]  /*9480*/  @!P5 FADD.FTZ R33, R33, R29 ;  /* 0x0000001d2121d221 */ /* 0x000fe40000010000 */
[----:B------:R-:W-:Y:S01]  /*9490*/  @!P3 IMAD R26, R26, R25, UR22 ;  /* 0x000000161a1abe24 */ /* 0x000fe2000f8e0219 */
[----:B------:R-:W-:-:S03]  /*94a0*/  ISETP.EQ.OR P5, PT, R28, UR20, P2 ;  /* 0x000000141c007c0c */ /* 0x000fc600097a2670 */
[----:B------:R-:W-:-:S04]  /*94b0*/  @!P3 IMAD.WIDE.U32 R26, R26, R27, UR6 ;  /* 0x000000061a1abe25 */ /* 0x000fc8000f8e001b */
[----:B------:R-:W-:Y:S01]  /*94c0*/  @!P6 IMAD R24, R24, R25, UR22 ;  /* 0x000000161818ee24 */ /* 0x000fe2000f8e0219 */
[----:B------:R-:W-:Y:S01]  /*94d0*/  HFMA2.MMA R25, -RZ, RZ, 0, 4.76837158203125e-07 ;  /* 0x00000008ff197435 */ /* 0x000fe200000001ff */
[----:B------:R-:W-:Y:S01]  /*94e0*/  MOV R29, c[0x0][0x10] ;  /* 0x00000400001d7a02 */ /* 0x000fe20000000f00 */
[----:B------:R-:W2:Y:S04]  /*94f0*/  @!P3 LDG.E.64 R26, [R26.64] ;  /* 0x000000121a1ab981 */ /* 0x000ea8000c1e1b00 */
[----:B------:R-:W-:Y:S01]  /*9500*/  @!P5 IMAD R28, R28, R29, UR22 ;  /* 0x000000161c1cde24 */ /* 0x000fe2000f8e021d */
[----:B------:R-:W-:-:S03]  /*9510*/  MOV R29, 0x8 ;  /* 0x00000008001d7802 */ /* 0x000fc60000000f00 */
[----:B------:R-:W-:-:S04]  /*9520*/  @!P6 IMAD.WIDE.U32 R24, R24, R25, UR6 ;  /* 0x000000061818ee25 */ /* 0x000fc8000f8e0019 */
[----:B------:R-:W-:Y:S02]  /*9530*/  @!P5 IMAD.WIDE.U32 R28, R28, R29, UR6 ;  /* 0x000000061c1cde25 */ /* 0x000fe4000f8e001d */
[----:B------:R-:W3:Y:S04]  /*9540*/  @!P6 LDG.E.64 R24, [R24.64] ;  /* 0x000000121818e981 */ /* 0x000ee8000c1e1b00 */
[----:B------:R-:W4:Y:S01]  /*9550*/  @!P5 LDG.E.64 R28, [R28.64] ;  /* 0x000000121c1cd981 */ /* 0x000f22000c1e1b00 */
[----:B------:R-:W-:-:S04]  /*9560*/  UIADD3 UR14, UR14, -0x10, URZ ;  /* 0xfffffff00e0e7890 */ /* 0x000fc8000fffe03f */
[----:B------:R-:W-:Y:S02]  /*9570*/  UISETP.GT.AND UP0, UPT, UR14, 0xc, UPT ;  /* 0x0000000c0e00788c */ /* 0x000fe4000bf04270 */
[----:B------:R-:W-:Y:S01]  /*9580*/  UIADD3 UR5, UR5, 0x10, URZ ;  /* 0x0000001005057890 */ /* 0x000fe2000fffe03f */
[----:B--2---:R-:W-:Y:S02]  /*9590*/  @!P3 FADD.FTZ R32, R32, R26 ;  /* 0x0000001a2020b221 */ /* 0x004fe40000010000 */
[----:B------:R-:W-:Y:S01]  /*95a0*/  @!P3 FADD.FTZ R33, R33, R27 ;  /* 0x0000001b2121b221 */ /* 0x000fe20000010000 */
[----:B------:R-:W-:Y:S01]  /*95b0*/  PLOP3.LUT P3, PT, PT, PT, UP0, 0x80, 0x0 ;  /* 0x000000000000781c */ /* 0x000fe20003f6f008 */
[----:B---3--:R-:W-:Y:S02]  /*95c0*/  @!P6 FADD.FTZ R32, R32, R24 ;  /* 0x000000182020e221 */ /* 0x008fe40000010000 */
[----:B------:R-:W-:Y:S02]  /*95d0*/  @!P6 FADD.FTZ R33, R33, R25 ;  /* 0x000000192121e221 */ /* 0x000fe40000010000 */
[----:B----4-:R-:W-:-:S02]  /*95e0*/  @!P5 FADD.FTZ R32, R32, R28 ;  /* 0x0000001c2020d221 */ /* 0x010fc40000010000 */
[----:B------:R-:W-:-:S06]  /*95f0*/  @!P5 FADD.FTZ R33, R33, R29 ;  /* 0x0000001d2121d221 */ /* 0x000fcc0000010000 */
[----:B------:R-:W-:Y:S05]  /*9600*/  @P3 BRA `(.L_x_582) ;  /* 0xfffff61000003947 */ /* 0x000fea000383ffff */
.L_x_581:
[----:B------:R-:W-:-:S06]  /*9610*/  UISETP.GT.AND UP0, UPT, UR14, 0x4, UPT ;  /* 0x000000040e00788c */ /* 0x000fcc000bf04270 */
[----:B------:R-:W-:-:S13]  /*9620*/  PLOP3.LUT P3, PT, PT, PT, UP0, 0x80, 0x0 ;  /* 0x000000000000781c */ /* 0x000fda0003f6f008 */
[----:B------:R-:W-:Y:S05]  /*9630*/  @!P3 BRA `(.L_x_583) ;  /* 0x000005200000b947 */ /* 0x000fea0003800000 */
[----:B------:R-:W-:Y:S01]  /*9640*/  MOV R24, UR5 ;  /* 0x0000000500187c02 */ /* 0x000fe20008000f00 */
[----:B------:R-:W-:Y:S01]  /*9650*/  HFMA2.MMA R27, -RZ, RZ, 0, 4.76837158203125e-07 ;  /* 0x00000008ff1b7435 */ /* 0x000fe200000001ff */
[----:B------:R-:W-:Y:S02]  /*9660*/  MOV R26, UR5 ;  /* 0x00000005001a7c02 */ /* 0x000fe40008000f00 */
[----:B------:R-:W-:Y:S02]  /*9670*/  ISETP.EQ.OR P0, PT, R24, UR20, P2 ;  /* 0x0000001418007c0c */ /* 0x000fe40009702670 */
[----:B------:R-:W-:-:S11]  /*9680*/  MOV R24, c[0x0][0x10] ;  /* 0x0000040000187a02 */ /* 0x000fd60000000f00 */
[----:B------:R-:W-:Y:S01]  /*9690*/  @!P0 IMAD R26, R26, R24, UR22 ;  /* 0x000000161a1a8e24 */ /* 0x000fe2000f8e0218 */
[----:B------:R-:W-:Y:S02]  /*96a0*/  MOV R24, UR5 ;  /* 0x0000000500187c02 */ /* 0x000fe40008000f00 */
[----:B------:R-:W-:Y:S01]  /*96b0*/  MOV R25, c[0x0][0x10] ;  /* 0x0000040000197a02 */ /* 0x000fe20000000f00 */
[----:B------:R-:W-:Y:S01]  /*96c0*/  @!P0 IMAD.WIDE.U32 R26, R26, R27, UR6 ;  /* 0x000000061a1a8e25 */ /* 0x000fe2000f8e001b */
[----:B------:R-:W-:-:S04]  /*96d0*/  IADD3 R24, R24, 0x1, RZ ;  /* 0x0000000118187810 */ /* 0x000fc80007ffe0ff */
[----:B------:R-:W-:Y:S01]  /*96e0*/  ISETP.EQ.OR P5, PT, R24, UR20, P2 ;  /* 0x0000001418007c0c */ /* 0x000fe200097a2670 */
[----:B------:R-:W2:-:S12]  /*96f0*/  @!P0 LDG.E.64 R26, [R26.64] ;  /* 0x000000121a1a8981 */ /* 0x000e98000c1e1b00 */
[----:B------:R-:W-:Y:S01]  /*9700*/  @!P5 IMAD R24, R24, R25, UR22 ;  /* 0x000000161818de24 */ /* 0x000fe2000f8e0219 */
[----:B------:R-:W-:-:S10]  /*9710*/  HFMA2.MMA R25, -RZ, RZ, 0, 4.76837158203125e-07 ;  /* 0x00000008ff197435 */ /* 0x000fd400000001ff */
[----:B------:R-:W-:-:S06]  /*9720*/  @!P5 IMAD.WIDE.U32 R24, R24, R25, UR6 ;  /* 0x000000061818de25 */ /* 0x000fcc000f8e0019 */
[----:B------:R-:W3:Y:S01]  /*9730*/  @!P5 LDG.E.64 R24, [R24.64] ;  /* 0x000000121818d981 */ /* 0x000ee2000c1e1b00 */
[----:B------:R-:W-:Y:S02]  /*9740*/  MOV R28, UR5 ;  /* 0x00000005001c7c02 */ /* 0x000fe40008000f00 */
[----:B------:R-:W-:Y:S02]  /*9750*/  MOV R29, c[0x0][0x10] ;  /* 0x00000400001d7a02 */ /* 0x000fe40000000f00 */
[----:B------:R-:W-:Y:S02]  /*9760*/  IADD3 R28, R28, 0x3, RZ ;  /* 0x000000031c1c7810 */ /* 0x000fe40007ffe0ff */
[----:B------:R-:W-:Y:S02]  /*9770*/  MOV R55, UR5 ;  /* 0x0000000500377c02 */ /* 0x000fe40008000f00 */
[----:B------:R-:W-:Y:S02]  /*9780*/  ISETP.EQ.OR P3, PT, R28, UR20, P2 ;  /* 0x000000141c007c0c */ /* 0x000fe40009762670 */
[----:B------:R-:W-:Y:S01]  /*9790*/  IADD3 R55, R55, 0x4, RZ ;  /* 0x0000000437377810 */ /* 0x000fe20007ffe0ff */
[----:B--2---:R-:W-:Y:S01]  /*97a0*/  @!P0 FADD.FTZ R32, R32, R26 ;  /* 0x0000001a20208221 */ /* 0x004fe20000010000 */
[----:B------:R-:W-:Y:S01]  /*97b0*/  MOV R26, UR5 ;  /* 0x00000005001a7c02 */ /* 0x000fe20008000f00 */
[----:B------:R-:W-:Y:S01]  /*97c0*/  @!P0 FADD.FTZ R33, R33, R27 ;  /* 0x0000001b21218221 */ /* 0x000fe20000010000 */
[----:B------:R-:W-:-:S02]  /*97d0*/  MOV R27, 0x8 ;  /* 0x00000008001b7802 */ /* 0x000fc40000000f00 */
[----:B------:R-:W-:Y:S02]  /*97e0*/  IADD3 R26, R26, 0x2, RZ ;  /* 0x000000021a1a7810 */ /* 0x000fe40007ffe0ff */
[----:B------:R-:W-:Y:S02]  /*97f0*/  ISETP.EQ.OR P0, PT, R55, UR20, P2 ;  /* 0x0000001437007c0c */ /* 0x000fe40009702670 */
[----:B------:R-:W-:-:S13]  /*9800*/  ISETP.EQ.OR P6, PT, R26, UR20, P2 ;  /* 0x000000141a007c0c */ /* 0x000fda00097c2670 */
[----:B------:R-:W-:Y:S02]  /*9810*/  @!P6 IMAD R29, R26, R29, UR22 ;  /* 0x000000161a1dee24 */ /* 0x000fe4000f8e021d */
[----:B---3--:R-:W-:Y:S01]  /*9820*/  @!P5 FADD.FTZ R32, R32, R24 ;  /* 0x000000182020d221 */ /* 0x008fe20000010000 */
[----:B------:R-:W-:-:S05]  /*9830*/  MOV R24, c[0x0][0x10] ;  /* 0x0000040000187a02 */ /* 0x000fca0000000f00 */
[----:B------:R-:W-:Y:S01]  /*9840*/  @!P3 IMAD R26, R28, R24, UR22 ;  /* 0x000000161c1abe24 */ /* 0x000fe2000f8e0218 */
[----:B------:R-:W-:-:S03]  /*9850*/  HFMA2.MMA R28, -RZ, RZ, 0, 4.76837158203125e-07 ;  /* 0x00000008ff1c7435 */ /* 0x000fc600000001ff */
[----:B------:R-:W-:-:S06]  /*9860*/  @!P3 IMAD.WIDE.U32 R26, R26, R27, UR6 ;  /* 0x000000061a1abe25 */ /* 0x000fcc000f8e001b */
[----:B------:R-:W2:Y:S01]  /*9870*/  @!P3 LDG.E.64 R26, [R26.64] ;  /* 0x000000121a1ab981 */ /* 0x000ea2000c1e1b00 */
[----:B------:R-:W-:-:S06]  /*9880*/  @!P6 IMAD.WIDE.U32 R28, R29, R28, UR6 ;  /* 0x000000061d1cee25 */ /* 0x000fcc000f8e001c */
[----:B------:R-:W3:Y:S01]  /*9890*/  @!P6 LDG.E.64 R28, [R28.64] ;  /* 0x000000121c1ce981 */ /* 0x000ee2000c1e1b00 */
[----:B------:R-:W-:Y:S01]  /*98a0*/  @!P5 FADD.FTZ R33, R33, R25 ;  /* 0x000000192121d221 */ /* 0x000fe20000010000 */
[C---:B------:R-:W-:Y:S02]  /*98b0*/  IADD3 R24, R55.reuse, 0x2, RZ ;  /* 0x0000000237187810 */ /* 0x040fe40007ffe0ff */
[----:B------:R-:W-:Y:S01]  /*98c0*/  IADD3 R25, R55, 0x1, RZ ;  /* 0x0000000137197810 */ /* 0x000fe20007ffe0ff */
[----:B------:R-:W-:Y:S01]  /*98d0*/  HFMA2.MMA R31, -RZ, RZ, 0, 4.76837158203125e-07 ;  /* 0x00000008ff1f7435 */ /* 0x000fe200000001ff */
[----:B------:R-:W-:Y:S02]  /*98e0*/  MOV R30, c[0x0][0x10] ;  /* 0x00000400001e7a02 */ /* 0x000fe40000000f00 */
[----:B------:R-:W-:-:S03]  /*98f0*/  ISETP.EQ.OR P5, PT, R25, UR20, P2 ;  /* 0x0000001419007c0c */ /* 0x000fc600097a2670 */
[----:B------:R-:W-:-:S04]  /*9900*/  @!P0 IMAD R30, R55, R30, UR22 ;  /* 0x00000016371e8e24 */ /* 0x000fc8000f8e021e */
[----:B------:R-:W-:-:S06]  /*9910*/  @!P0 IMAD.WIDE.U32 R30, R30, R31, UR6 ;  /* 0x000000061e1e8e25 */ /* 0x000fcc000f8e001f */
[----:B------:R-:W4:Y:S01]  /*9920*/  @!P0 LDG.E.64 R30, [R30.64] ;  /* 0x000000121e1e8981 */ /* 0x000f22000c1e1b00 */
[----:B---3--:R-:W-:Y:S02]  /*9930*/  @!P6 FADD.FTZ R32, R32, R28 ;  /* 0x0000001c2020e221 */ /* 0x008fe40000010000 */
[----:B------:R-:W-:Y:S01]  /*9940*/  @!P6 FADD.FTZ R33, R33, R29 ;  /* 0x0000001d2121e221 */ /* 0x000fe20000010000 */
[----:B------:R-:W-:Y:S02]  /*9950*/  ISETP.EQ.OR P6, PT, R24, UR20, P2 ;  /* 0x0000001418007c0c */ /* 0x000fe400097c2670 */
[----:B------:R-:W-:Y:S01]  /*9960*/  IADD3 R28, R55, 0x3, RZ ;  /* 0x00000003371c7810 */ /* 0x000fe20007ffe0ff */
[----:B--2---:R-:W-:Y:S02]  /*9970*/  @!P3 FADD.FTZ R32, R32, R26 ;  /* 0x0000001a2020b221 */ /* 0x004fe40000010000 */
[----:B------:R-:W-:Y:S01]  /*9980*/  @!P3 FADD.FTZ R33, R33, R27 ;  /* 0x0000001b2121b221 */ /* 0x000fe20000010000 */
[----:B------:R-:W-:-:S02]  /*9990*/  MOV R27, c[0x0][0x10] ;  /* 0x00000400001b7a02 */ /* 0x000fc40000000f00 */
[----:B------:R-:W-:Y:S02]  /*99a0*/  ISETP.EQ.OR P3, PT, R28, UR20, P2 ;  /* 0x000000141c007c0c */ /* 0x000fe40009762670 */
[----:B------:R-:W-:-:S03]  /*99b0*/  MOV R26, c[0x0][0x10] ;  /* 0x00000400001a7a02 */ /* 0x000fc60000000f00 */
[----:B------:R-:W-:Y:S01]  /*99c0*/  @!P6 IMAD R24, R24, R27, UR22 ;  /* 0x000000161818ee24 */ /* 0x000fe2000f8e021b */
[----:B------:R-:W-:Y:S01]  /*99d0*/  HFMA2.MMA R27, -RZ, RZ, 0, 4.76837158203125e-07 ;  /* 0x00000008ff1b7435 */ /* 0x000fe200000001ff */
[----:B------:R-:W-:Y:S01]  /*99e0*/  MOV R29, c[0x0][0x10] ;  /* 0x00000400001d7a02 */ /* 0x000fe20000000f00 */
[----:B------:R-:W-:Y:S01]  /*99f0*/  @!P5 IMAD R26, R25, R26, UR22 ;  /* 0x00000016191ade24 */ /* 0x000fe2000f8e021a */
[----:B------:R-:W-:-:S04]  /*9a00*/  MOV R25, 0x8 ;  /* 0x0000000800197802 */ /* 0x000fc80000000f00 */
[----:B------:R-:W-:Y:S01]  /*9a10*/  @!P3 IMAD R28, R28, R29, UR22 ;  /* 0x000000161c1cbe24 */ /* 0x000fe2000f8e021d */
[----:B------:R-:W-:Y:S02]  /*9a20*/  HFMA2.MMA R29, -RZ, RZ, 0, 4.76837158203125e-07 ;  /* 0x00000008ff1d7435 */ /* 0x000fe400000001ff */
[----:B------:R-:W-:-:S04]  /*9a30*/  @!P5 IMAD.WIDE.U32 R26, R26, R27, UR6 ;  /* 0x000000061a1ade25 */ /* 0x000fc8000f8e001b */
[----:B------:R-:W-:Y:S02]  /*9a40*/  @!P6 IMAD.WIDE.U32 R24, R24, R25, UR6 ;  /* 0x000000061818ee25 */ /* 0x000fe4000f8e0019 */
[----:B------:R-:W2:Y:S02]  /*9a50*/  @!P5 LDG.E.64 R26, [R26.64] ;  /* 0x000000121a1ad981 */ /* 0x000ea4000c1e1b00 */
[----:B------:R-:W-:Y:S02]  /*9a60*/  @!P3 IMAD.WIDE.U32 R28, R28, R29, UR6 ;  /* 0x000000061c1cbe25 */ /* 0x000fe4000f8e001d */
[----:B------:R-:W3:Y:S04]  /*9a70*/  @!P6 LDG.E.64 R24, [R24.64] ;  /* 0x000000121818e981 */ /* 0x000ee8000c1e1b00 */
[----:B------:R-:W3:Y:S01]  /*9a80*/  @!P3 LDG.E.64 R28, [R28.64] ;  /* 0x000000121c1cb981 */ /* 0x000ee2000c1e1b00 */
[----:B------:R-:W-:-:S04]  /*9a90*/  IADD3 R55, R55, 0x4, RZ ;  /* 0x0000000437377810 */ /* 0x000fc80007ffe0ff */
[----:B------:R0:W1:Y:S01]  /*9aa0*/  R2UR UR5, R55 ;  /* 0x00000000370573c2 */ /* 0x00006200000e0000 */
[----:B----4-:R-:W-:Y:S02]  /*9ab0*/  @!P0 FADD.FTZ R32, R32, R30 ;  /* 0x0000001e20208221 */ /* 0x010fe40000010000 */
[----:B------:R-:W-:Y:S01]  /*9ac0*/  @!P0 FADD.FTZ R33, R33, R31 ;  /* 0x0000001f21218221 */ /* 0x000fe20000010000 */
[----:B------:R-:W-:Y:S01]  /*9ad0*/  UIADD3 UR14, UR14, -0x4, URZ ;  /* 0xfffffffc0e0e7890 */ /* 0x000fe2000fffe03f */
[----:B------:R-:W-:-:S03]  /*9ae0*/  PLOP3.LUT P0, PT, PT, PT, PT, 0x8, 0x0 ;  /* 0x000000000000781c */ /* 0x000fc60003f0e170 */
[----:B------:R-:W-:Y:S01]  /*9af0*/  UIADD3 UR14, UR14, -0x4, URZ ;  /* 0xfffffffc0e0e7890 */ /* 0x000fe2000fffe03f */
[----:B--2---:R-:W-:Y:S02]  /*9b00*/  @!P5 FADD.FTZ R32, R32, R26 ;  /* 0x0000001a2020d221 */ /* 0x004fe40000010000 */
[----:B------:R-:W-:Y:S02]  /*9b10*/  @!P5 FADD.FTZ R33, R33, R27 ;  /* 0x0000001b2121d221 */ /* 0x000fe40000010000 */
[----:B---3--:R-:W-:Y:S02]  /*9b20*/  @!P6 FADD.FTZ R32, R32, R24 ;  /* 0x000000182020e221 */ /* 0x008fe40000010000 */
[----:B------:R-:W-:Y:S02]  /*9b30*/  @!P6 FADD.FTZ R33, R33, R25 ;  /* 0x000000192121e221 */ /* 0x000fe40000010000 */
[----:B------:R-:W-:Y:S02]  /*9b40*/  @!P3 FADD.FTZ R32, R32, R28 ;  /* 0x0000001c2020b221 */ /* 0x000fe40000010000 */
[----:B------:R-:W-:-:S02]  /*9b50*/  @!P3 FADD.FTZ R33, R33, R29 ;  /* 0x0000001d2121b221 */ /* 0x000fc40000010000 */
.L_x_583:
[----:B01----:R-:W-:-:S13]  /*9b60*/  ISETP.NE.OR P0, PT, RZ, UR14, P0 ;  /* 0x0000000eff007c0c */ /* 0x003fda0008705670 */
[----:B------:R-:W-:Y:S05]  /*9b70*/  @!P0 BRA `(.L_x_579) ;  /* 0x000002a000008947 */ /* 0x000fea0003800000 */
.L_x_580:
[----:B------:R-:W-:Y:S01]  /*9b80*/  MOV R24, UR5 ;  /* 0x0000000500187c02 */ /* 0x000fe20008000f00 */
[----:B------:R-:W-:Y:S01]  /*9b90*/  HFMA2.MMA R26, -RZ, RZ, 0, 4.76837158203125e-07 ;  /* 0x00000008ff1a7435 */ /* 0x000fe200000001ff */
[----:B------:R-:W-:Y:S02]  /*9ba0*/  MOV R25, c[0x0][0x10] ;  /* 0x0000040000197a02 */ /* 0x000fe40000000f00 */
[----:B------:R-:W-:-:S13]  /*9bb0*/  ISETP.EQ.OR P0, PT, R24, UR20, P2 ;  /* 0x0000001418007c0c */ /* 0x000fda0009702670 */
[----:B------:R-:W-:-:S04]  /*9bc0*/  @!P0 IMAD R24, R24, R25, UR22 ;  /* 0x0000001618188e24 */ /* 0x000fc8000f8e0219 */
[----:B------:R-:W-:Y:S01]  /*9bd0*/  @!P0 IMAD.WIDE.U32 R26, R24, R26, UR6 ;  /* 0x00000006181a8e25 */ /* 0x000fe2000f8e001a */
[----:B------:R-:W-:-:S04]  /*9be0*/  MOV R24, UR5 ;  /* 0x0000000500187c02 */ /* 0x000fc80008000f00 */
[----:B------:R-:W-:Y:S01]  /*9bf0*/  IADD3 R24, R24, 0x1, RZ ;  /* 0x0000000118187810 */ /* 0x000fe20007ffe0ff */
[----:B------:R-:W2:Y:S03]  /*9c00*/  @!P0 LDG.E.64 R26, [R26.64] ;  /* 0x000000121a1a8981 */ /* 0x000ea6000c1e1b00 */
[----:B------:R-:W-:-:S13]  /*9c10*/  ISETP.EQ.OR P3, PT, R24, UR20, P2 ;  /* 0x0000001418007c0c */ /* 0x000fda0009762670 */
[----:B------:R-:W-:Y:S01]  /*9c20*/  @!P3 IMAD R25, R24, R25, UR22 ;  /* 0x000000161819be24 */ /* 0x000fe2000f8e0219 */
[----:B------:R-:W-:-:S05]  /*9c30*/  MOV R24, 0x8 ;  /* 0x0000000800187802 */ /* 0x000fca0000000f00 */
[----:B------:R-:W-:-:S06]  /*9c40*/  @!P3 IMAD.WIDE.U32 R24, R25, R24, UR6 ;  /* 0x000000061918be25 */ /* 0x000fcc000f8e0018 */
[----:B------:R-:W3:Y:S01]  /*9c50*/  @!P3 LDG.E.64 R24, [R24.64] ;  /* 0x000000121818b981 */ /* 0x000ee2000c1e1b00 */
[----:B--2---:R-:W-:Y:S01]  /*9c60*/  @!P0 FADD.FTZ R32, R32, R26 ;  /* 0x0000001a20208221 */ /* 0x004fe20000010000 */
[----:B------:R-:W-:Y:S01]  /*9c70*/  MOV R26, UR5 ;  /* 0x00000005001a7c02 */ /* 0x000fe20008000f00 */
[----:B------:R-:W-:-:S03]  /*9c80*/  @!P0 FADD.FTZ R33, R33, R27 ;  /* 0x0000001b21218221 */ /* 0x000fc60000010000 */
[----:B------:R-:W-:-:S04]  /*9c90*/  IADD3 R26, R26, 0x2, RZ ;  /* 0x000000021a1a7810 */ /* 0x000fc80007ffe0ff */
[----:B------:R-:W-:Y:S01]  /*9ca0*/  ISETP.EQ.OR P0, PT, R26, UR20, P2 ;  /* 0x000000141a007c0c */ /* 0x000fe20009702670 */
[----:B------:R-:W-:Y:S01]  /*9cb0*/  HFMA2.MMA R27, -RZ, RZ, 0, 4.76837158203125e-07 ;  /* 0x00000008ff1b7435 */ /* 0x000fe200000001ff */
[----:B---3--:R-:W-:Y:S01]  /*9cc0*/  @!P3 FADD.FTZ R32, R32, R24 ;  /* 0x000000182020b221 */ /* 0x008fe20000010000 */
[----:B------:R-:W-:-:S10]  /*9cd0*/  MOV R24, c[0x0][0x10] ;  /* 0x0000040000187a02 */ /* 0x000fd40000000f00 */
[----:B------:R-:W-:Y:S01]  /*9ce0*/  @!P0 IMAD R26, R26, R24, UR22 ;  /* 0x000000161a1a8e24 */ /* 0x000fe2000f8e0218 */
[----:B------:R-:W-:Y:S01]  /*9cf0*/  MOV R24, UR5 ;  /* 0x0000000500187c02 */ /* 0x000fe20008000f00 */
[----:B------:R-:W-:-:S03]  /*9d00*/  @!P3 FADD.FTZ R33, R33, R25 ;  /* 0x000000192121b221 */ /* 0x000fc60000010000 */
[----:B------:R-:W-:-:S04]  /*9d10*/  IADD3 R24, R24, 0x3, RZ ;  /* 0x0000000318187810 */ /* 0x000fc80007ffe0ff */
[----:B------:R-:W-:Y:S01]  /*9d20*/  ISETP.EQ.OR P3, PT, R24, UR20, P2 ;  /* 0x0000001418007c0c */ /* 0x000fe20009762670 */
[----:B------:R-:W-:Y:S01]  /*9d30*/  @!P0 IMAD.WIDE.U32 R26, R26, R27, UR6 ;  /* 0x000000061a1a8e25 */ /* 0x000fe2000f8e001b */
[----:B------:R-:W-:-:S05]  /*9d40*/  MOV R25, c[0x0][0x10] ;  /* 0x0000040000197a02 */ /* 0x000fca0000000f00 */
[----:B------:R-:W2:Y:S06]  /*9d50*/  @!P0 LDG.E.64 R26, [R26.64] ;  /* 0x000000121a1a8981 */ /* 0x000eac000c1e1b00 */
[----:B------:R-:W-:Y:S01]  /*9d60*/  @!P3 IMAD R25, R24, R25, UR22 ;  /* 0x000000161819be24 */ /* 0x000fe2000f8e0219 */
[----:B------:R-:W-:-:S10]  /*9d70*/  HFMA2.MMA R24, -RZ, RZ, 0, 4.76837158203125e-07 ;  /* 0x00000008ff187435 */ /* 0x000fd400000001ff */
        /* <DEDUP_REMOVED lines=10> */
.L_x_579:
[----:B------:R-:W-:-:S04]  /*9e20*/  MOV R26, c[0x0][0xc] ;  /* 0x00000300001a7a02 */ /* 0x000fc80000000f00 */
[----:B------:R-:W-:-:S13]  /*9e30*/  LOP3.LUT P0, R26, R26, 0x3, RZ, 0xc0, !PT ;  /* 0x000000031a1a7812 */ /* 0x000fda000780c0ff */
[----:B------:R-:W-:Y:S05]  /*9e40*/  @!P0 BRA `(.L_x_576) ;  /* 0x0000026000008947 */ /* 0x000fea0003800000 */
[----:B------:R-:W-:Y:S01]  /*9e50*/  MOV R24, UR5 ;  /* 0x0000000500187c02 */ /* 0x000fe20008000f00 */
        /* <DEDUP_REMOVED lines=12> */
.L_x_585:
[----:B------:R-:W-:Y:S05]  /*9f20*/  BSYNC B0 ;  /* 0x0000000000007941 */ /* 0x000fea0003800000 */
.L_x_584:
        /* <DEDUP_REMOVED lines=24> */
.L_x_576:
[----:B------:R-:W-:Y:S01]  /*a0b0*/  @!P2 STS.64 [0xc0], R32 ;  /* 0x0000c020ff00a388 */ /* 0x000fe20000000a00 */
[----:B01----:R-:W-:-:S03]  /*a0c0*/  PRMT R26, RZ, 0x5410, R51 ;  /* 0x00005410ff1a7816 */ /* 0x003fc60000000033 */
[----:B------:R-:W-:Y:S02]  /*a0d0*/  BAR.SYNC.DEFER_BLOCKING 0x0 ;  /* 0x0000000000007b1d */ /* 0x000fe40000010000 */
[----:B------:R-:W-:-:S04]  /*a0e0*/  FADD.FTZ R26, R26, -UR24 ;  /* 0x800000181a1a7e21 */ /* 0x000fc80008010000 */
[----:B------:R-:W-:Y:S01]  /*a0f0*/  FMUL.FTZ R26, R26, UR23 ;  /* 0x000000171a1a7c20 */ /* 0x000fe20008410000 */
[----:B------:R-:W0:Y:S02]  /*a100*/  LDS.64 R24, [0xc0] ;  /* 0x0000c000ff187984 */ /* 0x000e240000000a00 */
[----:B0-----:R-:W-:Y:S02]  /*a110*/  FMUL.FTZ R25, R25, c[0x0][0x20c] ;  /* 0x0000830019197a20 */ /* 0x001fe40000410000 */
[----:B------:R-:W-:Y:S02]  /*a120*/  FMUL.FTZ R24, R24, c[0x0][0x20c] ;  /* 0x0000830018187a20 */ /* 0x000fe40000410000 */
[----:B------:R0:W1:Y:S02]  /*a130*/  R2UR UR6, R25 ;  /* 0x00000000190673c2 */ /* 0x00006400000e0000 */
[----:B0-----:R-:W-:-:S06]  /*a140*/  PRMT R25, RZ, 0x7610, R51 ;  /* 0x00007610ff197816 */ /* 0x001fcc0000000033 */
[----:B------:R0:W2:Y:S01]  /*a150*/  R2UR UR5, R24 ;  /* 0x00000000180573c2 */ /* 0x0000a200000e0000 */
[----:B------:R-:W-:Y:S01]  /*a160*/  FADD.FTZ R25, R25, -UR24 ;  /* 0x8000001819197e21 */ /* 0x000fe20008010000 */
[----:B0-----:R-:W-:-:S03]  /*a170*/  PRMT R24, RZ, 0x5410, R59 ;  /* 0x00005410ff187816 */ /* 0x001fc6000000003b */
        /* <DEDUP_REMOVED lines=21> */
.L_x_586:
[----:B------:R-:W-:Y:S01]  /*a2d0*/  BSSY B0, `(.L_x_587) ;  /* 0x0000015000007945 */ /* 0x000fe20003800000 */
[----:B------:R-:W-:Y:S05]  /*a2e0*/  @!P1 BRA `(.L_x_588) ;  /* 0x0000013000009947 */ /* 0x000fea0003800000 */
[----:B--2---:R-:W-:Y:S02]  /*a2f0*/  MOV R27, UR5 ;  /* 0x00000005001b7c02 */ /* 0x004fe40008000f00 */
[----:B-----5:R-:W-:-:S03]  /*a300*/  SHF.R.S32.HI R29, RZ, 0x1f, R2 ;  /* 0x0000001fff1d7819 */ /* 0x020fc60000011402 */
[----:B-1----:R-:W-:Y:S02]  /*a310*/  FFMA.FTZ R27, R26, R27, UR6 ;  /* 0x000000061a1b7e23 */ /* 0x002fe4000801001b */
[----:B------:R-:W-:Y:S02]  /*a320*/  IMAD R26, R29, c[0x0][0x1d8], RZ ;  /* 0x000076001d1a7a24 */ /* 0x000fe400078e02ff */
[----:B------:R-:W-:Y:S01]  /*a330*/  FFMA.FTZ R27, R24, R15, -R27 ;  /* 0x0000000f181b7223 */ /* 0x000fe2000001081b */
[----:B------:R-:W-:Y:S01]  /*a340*/  MOV R24, UR5 ;  /* 0x0000000500187c02 */ /* 0x000fe20008000f00 */
[----:B------:R-:W-:Y:S02]  /*a350*/  IMAD R26, R2, c[0x0][0x1dc], R26 ;  /* 0x00007700021a7a24 */ /* 0x000fe400078e021a */
[----:B------:R-:W-:Y:S02]  /*a360*/  FMUL.FTZ R27, R27, UR23 ;  /* 0x000000171b1b7c20 */ /* 0x000fe40008410000 */
[----:B------:R-:W-:Y:S01]  /*a370*/  FFMA.FTZ R24, R25, R24, UR6 ;  /* 0x0000000619187e23 */ /* 0x000fe20008010018 */
[----:B------:R-:W-:-:S03]  /*a380*/  MOV R25, R23 ;  /* 0x0000001700197202 */ /* 0x000fc60000000f00 */
[----:B------:R-:W-:-:S04]  /*a390*/  FFMA.FTZ R24, R59, R18, -R24 ;  /* 0x000000123b187223 */ /* 0x000fc80000010818 */
[----:B------:R-:W-:-:S05]  /*a3a0*/  FMUL.FTZ R24, R24, UR23 ;  /* 0x0000001718187c20 */ /* 0x000fca0008410000 */
[----:B------:R-:W-:Y:S02]  /*a3b0*/  F2FP.BF16.PACK_AB R28, R24, R27 ;  /* 0x0000001b181c723e */ /* 0x000fe400000010ff */
[----:B------:R-:W-:-:S05]  /*a3c0*/  MOV R24, R20 ;  /* 0x0000001400187202 */ /* 0x000fca0000000f00 */
[----:B------:R-:W-:-:S05]  /*a3d0*/  IMAD.WIDE.U32 R24, R2, c[0x0][0x1d8], R24 ;  /* 0x0000760002187a25 */ /* 0x000fca00078e0018 */
[----:B------:R-:W-:Y:S02]  /*a3e0*/  IADD3 R25, R25, R26, RZ ;  /* 0x0000001a19197210 */ /* 0x000fe40007ffe0ff */
[----:B------:R-:W-:-:S04]  /*a3f0*/  LEA R26, P0, R24, c[0x0][0x160], 0x1 ;  /* 0x00005800181a7a11 */ /* 0x000fc800078008ff */
[----:B------:R-:W-:-:S05]  /*a400*/  LEA.HI.X R27, R24, c[0x0][0x164], R25, 0x1, P0 ;  /* 0x00005900181b7a11 */ /* 0x000fca00000f0c19 */
[----:B------:R0:W-:Y:S04]  /*a410*/  STG.E [R26.64], R28 ;  /* 0x0000001c1a007986 */ /* 0x0001e8000c101912 */
.L_x_588:
[----:B------:R-:W-:Y:S05]  /*a420*/  BSYNC B0 ;  /* 0x0000000000007941 */ /* 0x000fea0003800000 */
.L_x_587:
[C---:B-----5:R-:W-:Y:S02]  /*a430*/  IADD3 R30, R2.reuse, 0x10, RZ ;  /* 0x00000010021e7810 */ /* 0x060fe40007ffe0ff */
[----:B------:R-:W-:Y:S02]  /*a440*/  IADD3 R29, R2, 0x10, RZ ;  /* 0x00000010021d7810 */ /* 0x000fe40007ffe0ff */
[--C-:B0-----:R-:W-:Y:S02]  /*a450*/  PRMT R26, RZ, 0x5410, R52.reuse ;  /* 0x00005410ff1a7816 */ /* 0x101fe40000000034 */
[----:B------:R-:W-:Y:S02]  /*a460*/  PRMT R25, RZ, 0x7610, R52 ;  /* 0x00007610ff197816 */ /* 0x000fe40000000034 */
[----:B------:R-:W-:Y:S01]  /*a470*/  SHF.R.S32.HI R30, RZ, 0x1f, R30 ;  /* 0x0000001fff1e7819 */ /* 0x000fe2000001141e */
[----:B------:R-:W-:Y:S01]  /*a480*/  FADD.FTZ R26, R26, -UR24 ;  /* 0x800000181a1a7e21 */ /* 0x000fe20008010000 */
[----:B------:R-:W-:Y:S01]  /*a490*/  ISETP.GE.U32.AND P0, PT, R29, c[0x0][0x1e0], PT ;  /* 0x000078001d007a0c */ /* 0x000fe20003f06070 */
[----:B------:R-:W-:Y:S01]  /*a4a0*/  FADD.FTZ R25, R25, -UR24 ;  /* 0x8000001819197e21 */ /* 0x000fe20008010000 */
[--C-:B------:R-:W-:Y:S01]  /*a4b0*/  PRMT R24, RZ, 0x5410, R61.reuse ;  /* 0x00005410ff187816 */ /* 0x100fe2000000003d */
        /* <DEDUP_REMOVED lines=24> */
.L_x_589:
[----:B------:R-:W-:Y:S01]  /*a640*/  BSSY B0, `(.L_x_590) ;  /* 0x0000014000007945 */ /* 0x000fe20003800000 */
[----:B------:R-:W-:Y:S05]  /*a650*/  @P0 BRA `(.L_x_591) ;  /* 0x0000012000000947 */ /* 0x000fea0003800000 */
[----:B--2---:R-:W-:-:S05]  /*a660*/  MOV R27, UR5 ;  /* 0x00000005001b7c02 */ /* 0x004fca0008000f00 */
        /* <DEDUP_REMOVED lines=17> */
.L_x_591:
[----:B------:R-:W-:Y:S05]  /*a780*/  BSYNC B0 ;  /* 0x0000000000007941 */ /* 0x000fea0003800000 */
.L_x_590:
[C---:B------:R-:W-:Y:S02]  /*a790*/  IADD3 R30, R2.reuse, 0x20, RZ ;  /* 0x00000020021e7810 */ /* 0x040fe40007ffe0ff */
        /* <DEDUP_REMOVED lines=32> */
.L_x_592:
        /* <DEDUP_REMOVED lines=20> */
.L_x_594:
[----:B------:R-:W-:Y:S05]  /*aae0*/  BSYNC B0 ;  /* 0x0000000000007941 */ /* 0x000fea0003800000 */
.L_x_593:
        /* <DEDUP_REMOVED lines=33> */
.L_x_595:
        /* <DEDUP_REMOVED lines=20> */
.L_x_597:
[----:B------:R-:W-:Y:S05]  /*ae40*/  BSYNC B0 ;  /* 0x0000000000007941 */ /* 0x000fea0003800000 */
.L_x_596:
        /* <DEDUP_REMOVED lines=12> */
[----:B------:R-:W-:-:S02]  /*af10*/  PRMT R24, RZ, 0x5410, R67 ;  /* 0x00005410ff187816 */ /* 0x000fc40000000043 */
        /* <DEDUP_REMOVED lines=22> */
.L_x_598:
        /* <DEDUP_REMOVED lines=20> */
.L_x_600:
[----:B------:R-:W-:Y:S05]  /*b1c0*/  BSYNC B0 ;  /* 0x0000000000007941 */ /* 0x000fea0003800000 */
.L_x_599:
[C---:B------:R-:W-:Y:S02]  /*b1d0*/  IADD3 R33, R2.reuse, 0x50, RZ ;  /* 0x0000005002217810 */ /* 0x040fe40007ffe0ff */
[--C-:B0-----:R-:W-:Y:S02]  /*b1e0*/  PRMT R26, RZ, 0x5410, R48.reuse ;  /* 0x00005410ff1a7816 */ /* 0x101fe40000000030 */
[----:B------:R-:W-:Y:S02]  /*b1f0*/  PRMT R25, RZ, 0x7610, R48 ;  /* 0x00007610ff197816 */ /* 0x000fe40000000030 */
[----:B------:R-:W-:Y:S01]  /*b200*/  IADD3 R31, R2, 0x60, RZ ;  /* 0x00000060021f7810 */ /* 0x000fe20007ffe0ff */
[----:B------:R-:W-:Y:S01]  /*b210*/  FADD.FTZ R26, R26, -UR24 ;  /* 0x800000181a1a7e21 */ /* 0x000fe20008010000 */
[----:B------:R-:W-:Y:S01]  /*b220*/  SHF.R.S32.HI R33, RZ, 0x1f, R33 ;  /* 0x0000001fff217819 */ /* 0x000fe20000011421 */
[----:B------:R-:W-:Y:S01]  /*b230*/  FADD.FTZ R25, R25, -UR24 ;  /* 0x8000001819197e21 */ /* 0x000fe20008010000 */
[----:B------:R-:W-:Y:S01]  /*b240*/  IADD3 R32, R2, 0x60, RZ ;  /* 0x0000006002207810 */ /* 0x000fe20007ffe0ff */
[----:B------:R-:W-:Y:S01]  /*b250*/  FMUL.FTZ R26, R26, UR23 ;  /* 0x000000171a1a7c20 */ /* 0x000fe20008410000 */
[----:B------:R-:W-:Y:S01]  /*b260*/  IADD3 R29, R2, 0x70, RZ ;  /* 0x00000070021d7810 */ /* 0x000fe20007ffe0ff */
[----:B------:R-:W-:Y:S01]  /*b270*/  FMUL.FTZ R25, R25, UR23 ;  /* 0x0000001719197c20 */ /* 0x000fe20008410000 */
[----:B------:R-:W-:-:S02]  /*b280*/  ISETP.GE.U32.AND P0, PT, R31, c[0x0][0x1e0], PT ;  /* 0x000078001f007a0c */ /* 0x000fc40003f06070 */
[----:B------:R-:W-:Y:S02]  /*b290*/  SHF.R.S32.HI R32, RZ, 0x1f, R32 ;  /* 0x0000001fff207819 */ /* 0x000fe40000011420 */
[----:B------:R-:W-:Y:S02]  /*b2a0*/  ISETP.GE.AND.EX P3, PT, R33, c[0x0][0x1e4], PT, P2 ;  /* 0x0000790021007a0c */ /* 0x000fe40003f66320 */
[----:B------:R-:W-:Y:S02]  /*b2b0*/  PRMT R24, RZ, 0x5410, R69 ;  /* 0x00005410ff187816 */ /* 0x000fe40000000045 */
        /* <DEDUP_REMOVED lines=23> */
.L_x_601:
        /* <DEDUP_REMOVED lines=20> */
.L_x_603:
[----:B------:R-:W-:Y:S05]  /*b570*/  BSYNC B0 ;  /* 0x0000000000007941 */ /* 0x000fea0003800000 */
.L_x_602:
        /* <DEDUP_REMOVED lines=33> */
.L_x_604:
        /* <DEDUP_REMOVED lines=20> */
.L_x_606:
[----:B------:R-:W-:Y:S05]  /*b8d0*/  BSYNC B0 ;  /* 0x0000000000007941 */ /* 0x000fea0003800000 */
.L_x_605:
        /* <DEDUP_REMOVED lines=33> */
.L_x_607:
        /* <DEDUP_REMOVED lines=20> */
.L_x_609:
[----:B------:R-:W-:Y:S05]  /*bc30*/  BSYNC B0 ;  /* 0x0000000000007941 */ /* 0x000fea0003800000 */
.L_x_608:
        /* <DEDUP_REMOVED lines=33> */
.L_x_610:
        /* <DEDUP_REMOVED lines=20> */
.L_x_612:
[----:B------:R-:W-:Y:S05]  /*bf90*/  BSYNC B0 ;  /* 0x0000000000007941 */ /* 0x000fea0003800000 */
.L_x_611:
        /* <DEDUP_REMOVED lines=33> */
.L_x_613:
        /* <DEDUP_REMOVED lines=20> */
.L_x_615:
[----:B------:R-:W-:Y:S05]  /*c2f0*/  BSYNC B0 ;  /* 0x0000000000007941 */ /* 0x000fea0003800000 */
.L_x_614:
        /* <DEDUP_REMOVED lines=33> */
.L_x_616:
        /* <DEDUP_REMOVED lines=20> */
.L_x_618:
[----:B------:R-:W-:Y:S05]  /*c650*/  BSYNC B0 ;  /* 0x0000000000007941 */ /* 0x000fea0003800000 */
.L_x_617:
        /* <DEDUP_REMOVED lines=33> */
.L_x_619:
        /* <DEDUP_REMOVED lines=20> */
.L_x_621:
[----:B------:R-:W-:Y:S05]  /*c9b0*/  BSYNC B0 ;  /* 0x0000000000007941 */ /* 0x000fea0003800000 */
.L_x_620:
        /* <DEDUP_REMOVED lines=33> */
.L_x_622:
        /* <DEDUP_REMOVED lines=20> */
.L_x_624:
[----:B------:R-:W-:Y:S05]  /*cd10*/  BSYNC B0 ;  /* 0x0000000000007941 */ /* 0x000fea0003800000 */
.L_x_623:
        /* <DEDUP_REMOVED lines=33> */
.L_x_625:
        /* <DEDUP_REMOVED lines=20> */
.L_x_627:
[----:B------:R-:W-:Y:S05]  /*d070*/  BSYNC B0 ;  /* 0x0000000000007941 */ /* 0x000fea0003800000 */
.L_x_626:
        /* <DEDUP_REMOVED lines=33> */
.L_x_628:
        /* <DEDUP_REMOVED lines=20> */
.L_x_630:
[----:B------:R-:W-:Y:S05]  /*d3d0*/  BSYNC B0 ;  /* 0x0000000000007941 */ /* 0x000fea0003800000 */
.L_x_629:
        /* <DEDUP_REMOVED lines=33> */
.L_x_631:
        /* <DEDUP_REMOVED lines=20> */
.L_x_633:
[----:B------:R-:W-:Y:S05]  /*d730*/  BSYNC B0 ;  /* 0x0000000000007941 */ /* 0x000fea0003800000 */
.L_x_632:
        /* <DEDUP_REMOVED lines=33> */
.L_x_634:
        /* <DEDUP_REMOVED lines=20> */
.L_x_636:
[----:B------:R-:W-:Y:S05]  /*da90*/  BSYNC B0 ;  /* 0x0000000000007941 */ /* 0x000fea0003800000 */
.L_x_635:
        /* <DEDUP_REMOVED lines=33> */
.L_x_637:
[----:B------:R-:W-:Y:S01]  /*dcb0*/  BSSY B0, `(.L_x_638) ;  /* 0x0000014000007945 */ /* 0x000fe20003800000 */
[----:B------:R-:W-:Y:S05]  /*dcc0*/  @P3 BRA `(.L_x_639) ;  /* 0x0000012000003947 */ /* 0x000fea0003800000 */
[----:B--2---:R-:W-:-:S05]  /*dcd0*/  MOV R24, UR5 ;  /* 0x0000000500187c02 */ /* 0x004fca0008000f00 */
[----:B-1----:R-:W-:Y:S01]  /*dce0*/  FFMA.FTZ R24, R27, R24, UR6 ;  /* 0x000000061b187e23 */ /* 0x002fe20008010018 */
[----:B------:R-:W-:-:S03]  /*dcf0*/  MOV R27, UR5 ;  /* 0x00000005001b7c02 */ /* 0x000fc60008000f00 */
[----:B------:R-:W-:Y:S02]  /*dd00*/  FFMA.FTZ R25, R25, R15, -R24 ;  /* 0x0000000f19197223 */ /* 0x000fe40000010818 */
[----:B------:R-:W-:Y:S02]  /*dd10*/  FFMA.FTZ R27, R26, R27, UR6 ;  /* 0x000000061a1b7e23 */ /* 0x000fe4000801001b */
[----:B------:R-:W-:Y:S02]  /*dd20*/  FMUL.FTZ R25, R25, UR23 ;  /* 0x0000001719197c20 */ /* 0x000fe40008410000 */
[----:B------:R-:W-:Y:S02]  /*dd30*/  FFMA.FTZ R27, R78, R18, -R27 ;  /* 0x000000124e1b7223 */ /* 0x000fe4000001081b */
[----:B------:R-:W-:Y:S02]  /*dd40*/  IMAD R24, R31, c[0x0][0x1d8], RZ ;  /* 0x000076001f187a24 */ /* 0x000fe400078e02ff */
[----:B------:R-:W-:-:S02]  /*dd50*/  FMUL.FTZ R28, R27, UR23 ;  /* 0x000000171b1c7c20 */ /* 0x000fc40008410000 */
[----:B------:R-:W-:Y:S01]  /*dd60*/  IMAD R27, R30, c[0x0][0x1dc], R24 ;  /* 0x000077001e1b7a24 */ /* 0x000fe200078e0218 */
[----:B------:R-:W-:Y:S02]  /*dd70*/  MOV R24, R20 ;  /* 0x0000001400187202 */ /* 0x000fe40000000f00 */
[----:B------:R-:W-:Y:S02]  /*dd80*/  F2FP.BF16.PACK_AB R28, R28, R25 ;  /* 0x000000191c1c723e */ /* 0x000fe400000010ff */
[----:B------:R-:W-:-:S05]  /*dd90*/  MOV R25, R23 ;  /* 0x0000001700197202 */ /* 0x000fca0000000f00 */
[----:B------:R-:W-:-:S05]  /*dda0*/  IMAD.WIDE.U32 R24, R30, c[0x0][0x1d8], R24 ;  /* 0x000076001e187a25 */ /* 0x000fca00078e0018 */
[----:B------:R-:W-:Y:S02]  /*ddb0*/  IADD3 R27, R25, R27, RZ ;  /* 0x0000001b191b7210 */ /* 0x000fe40007ffe0ff */
[----:B------:R-:W-:-:S04]  /*ddc0*/  LEA R26, P3, R24, c[0x0][0x160], 0x1 ;  /* 0x00005800181a7a11 */ /* 0x000fc800078608ff */
[----:B------:R-:W-:-:S05]  /*ddd0*/  LEA.HI.X R27, R24, c[0x0][0x164], R27, 0x1, P3 ;  /* 0x00005900181b7a11 */ /* 0x000fca00018f0c1b */
[----:B------:R0:W-:Y:S04]  /*dde0*/  STG.E [R26.64], R28 ;  /* 0x0000001c1a007986 */ /* 0x0001e8000c101912 */
.L_x_639:
[----:B------:R-:W-:Y:S05]  /*ddf0*/  BSYNC B0 ;  /* 0x0000000000007941 */ /* 0x000fea0003800000 */
.L_x_638:
[--C-:B------:R-:W-:Y:S02]  /*de00*/  PRMT R24, RZ, 0x5410, R19.reuse ;  /* 0x00005410ff187816 */ /* 0x100fe40000000013 */
[----:B------:R-:W-:Y:S02]  /*de10*/  PRMT R19, RZ, 0x7610, R19 ;  /* 0x00007610ff137816 */ /* 0x000fe40000000013 */
[----:B------:R-:W-:Y:S01]  /*de20*/  IADD3 R40, R2, 0x130, RZ ;  /* 0x0000013002287810 */ /* 0x000fe20007ffe0ff */
[----:B------:R-:W-:Y:S01]  /*de30*/  FADD.FTZ R24, R24, -UR24 ;  /* 0x8000001818187e21 */ /* 0x000fe20008010000 */
[----:B------:R-:W-:Y:S01]  /*de40*/  IADD3 R35, R2, 0x140, RZ ;  /* 0x0000014002237810 */ /* 0x000fe20007ffe0ff */
[----:B0-----:R-:W-:Y:S01]  /*de50*/  FADD.FTZ R28, R19, -UR24 ;  /* 0x80000018131c7e21 */ /* 0x001fe20008010000 */
        /* <DEDUP_REMOVED lines=27> */
.L_x_640:
[----:B------:R-:W-:Y:S01]  /*e010*/  BSSY B0, `(.L_x_641) ;  /* 0x0000014000007945 */ /* 0x000fe20003800000 */
[----:B------:R-:W-:Y:S05]  /*e020*/  @P0 BRA `(.L_x_642) ;  /* 0x0000012000000947 */ /* 0x000fea0003800000 */
[----:B--2---:R-:W-:Y:S01]  /*e030*/  MOV R24, UR5 ;  /* 0x0000000500187c02 */ /* 0x004fe20008000f00 */
[----:B------:R-:W-:Y:S01]  /*e040*/  IMAD R29, R37, c[0x0][0x1d8], RZ ;  /* 0x00007600251d7a24 */ /* 0x000fe200078e02ff */
[----:B------:R-:W-:-:S03]  /*e050*/  MOV R25, UR5 ;  /* 0x0000000500197c02 */ /* 0x000fc60008000f00 */
[----:B-1----:R-:W-:Y:S01]  /*e060*/  FFMA.FTZ R27, R27, R24, UR6 ;  /* 0x000000061b1b7e23 */ /* 0x002fe20008010018 */
[----:B------:R-:W-:Y:S01]  /*e070*/  MOV R24, R20 ;  /* 0x0000001400187202 */ /* 0x000fe20000000f00 */
[----:B------:R-:W-:Y:S01]  /*e080*/  FFMA.FTZ R28, R28, R25, UR6 ;  /* 0x000000061c1c7e23 */ /* 0x000fe20008010019 */
[----:B------:R-:W-:Y:S01]  /*e090*/  MOV R25, R23 ;  /* 0x0000001700197202 */ /* 0x000fe20000000f00 */
[C---:B------:R-:W-:Y:S02]  /*e0a0*/  IMAD R29, R33.reuse, c[0x0][0x1dc], R29 ;  /* 0x00007700211d7a24 */ /* 0x040fe400078e021d */
[----:B------:R-:W-:Y:S02]  /*e0b0*/  FFMA.FTZ R30, R26, R15, -R27 ;  /* 0x0000000f1a1e7223 */ /* 0x000fe4000001081b */
        /* <DEDUP_REMOVED lines=9> */
.L_x_642:
[----:B------:R-:W-:Y:S05]  /*e150*/  BSYNC B0 ;  /* 0x0000000000007941 */ /* 0x000fea0003800000 */
.L_x_641:
        /* <DEDUP_REMOVED lines=20> */
[----:B------:R-:W3:Y:S01]  /*e2a0*/  MUFU.EX2 R32, R32 ;  /* 0x0000002000207308 */ /* 0x000ee20000000800 */
[----:B0-----:R-:W-:-:S07]  /*e2b0*/  FADD.FTZ R30, R29, 1 ;  /* 0x3f8000001d1e7421 */ /* 0x001fce0000010000 */
[----:B------:R-:W0:Y:S01]  /*e2c0*/  MUFU.RCP R31, R30 ;  /* 0x0000001e001f7308 */ /* 0x000e220000001000 */
[----:B---3--:R-:W-:-:S07]  /*e2d0*/  FADD.FTZ R33, R32, 1 ;  /* 0x3f80000020217421 */ /* 0x008fce0000010000 */
[----:B------:R-:W3:Y:S01]  /*e2e0*/  MUFU.RCP R34, R33 ;  /* 0x0000002100227308 */ /* 0x000ee20000001000 */
[----:B0-----:R-:W-:Y:S02]  /*e2f0*/  FADD.FTZ R36, -R31, 1 ;  /* 0x3f8000001f247421 */ /* 0x001fe40000010100 */
[----:B------:R-:W-:Y:S02]  /*e300*/  FMUL.FTZ R26, R26, R31 ;  /* 0x0000001f1a1a7220 */ /* 0x000fe40000410000 */
[----:B------:R-:W-:Y:S02]  /*e310*/  FFMA.FTZ R27, R27, R36, 1 ;  /* 0x3f8000001b1b7423 */ /* 0x000fe40000010024 */
[----:B---3--:R-:W-:Y:S02]  /*e320*/  FADD.FTZ R29, -R34, 1 ;  /* 0x3f800000221d7421 */ /* 0x008fe40000010100 */
[----:B------:R-:W-:Y:S02]  /*e330*/  FMUL.FTZ R19, R19, R34 ;  /* 0x0000002213137220 */ /* 0x000fe40000410000 */
[----:B------:R-:W-:-:S02]  /*e340*/  FFMA.FTZ R28, R28, R29, 1 ;  /* 0x3f8000001c1c7423 */ /* 0x000fc4000001001d */
[----:B------:R-:W-:Y:S02]  /*e350*/  FMUL.FTZ R26, R26, R27 ;  /* 0x0000001b1a1a7220 */ /* 0x000fe40000410000 */
[----:B------:R-:W-:Y:S02]  /*e360*/  FMUL.FTZ R19, R19, R28 ;  /* 0x0000001c13137220 */ /* 0x000fe40000410000 */
.L_x_643:
[----:B------:R-:W-:Y:S01]  /*e370*/  BSSY B0, `(.L_x_644) ;  /* 0x0000014000007945 */ /* 0x000fe20003800000 */
[----:B------:R-:W-:Y:S05]  /*e380*/  @P2 BRA `(.L_x_645) ;  /* 0x0000012000002947 */ /* 0x000fea0003800000 */
[----:B--2---:R-:W-:Y:S02]  /*e390*/  MOV R28, UR5 ;  /* 0x00000005001c7c02 */ /* 0x004fe40008000f00 */
[----:B------:R-:W-:-:S03]  /*e3a0*/  MOV R27, UR5 ;  /* 0x00000005001b7c02 */ /* 0x000fc60008000f00 */
[----:B-1----:R-:W-:Y:S02]  /*e3b0*/  FFMA.FTZ R25, R25, R28, UR6 ;  /* 0x0000000619197e23 */ /* 0x002fe4000801001c */
        /* <DEDUP_REMOVED lines=15> */
.L_x_645:
[----:B------:R-:W-:Y:S05]  /*e4b0*/  BSYNC B0 ;  /* 0x0000000000007941 */ /* 0x000fea0003800000 */
.L_x_644:
        /* <DEDUP_REMOVED lines=28> */
[----:B---3--:R-:W-:Y:S02]  /*e680*/  FMUL.FTZ R3, R3, R32 ;  /* 0x0000002003037220 */ /* 0x008fe40000410000 */
[----:B------:R-:W-:Y:S02]  /*e690*/  FADD.FTZ R32, -R32, 1 ;  /* 0x3f80000020207421 */ /* 0x000fe40000010100 */
[----:B------:R-:W-:-:S02]  /*e6a0*/  FMUL.FTZ R26, R26, R25 ;  /* 0x000000191a1a7220 */ /* 0x000fc40000410000 */
[----:B------:R-:W-:-:S04]  /*e6b0*/  FFMA.FTZ R32, R27, R32, 1 ;  /* 0x3f8000001b207423 */ /* 0x000fc80000010020 */
[----:B------:R-:W-:Y:S02]  /*e6c0*/  FMUL.FTZ R3, R3, R32 ;  /* 0x0000002003037220 */ /* 0x000fe40000410000 */
.L_x_646:
[----:B------:R-:W-:Y:S01]  /*e6d0*/  BSSY B0, `(.L_x_647) ;  /* 0x0000014000007945 */ /* 0x000fe20003800000 */
[----:B------:R-:W-:Y:S05]  /*e6e0*/  @P3 BRA `(.L_x_648) ;  /* 0x0000012000003947 */ /* 0x000fea0003800000 */
[----:B--2---:R-:W-:Y:S01]  /*e6f0*/  MOV R27, UR5 ;  /* 0x00000005001b7c02 */ /* 0x004fe20008000f00 */
[----:B------:R-:W-:Y:S01]  /*e700*/  IMAD R28, R38, c[0x0][0x1d8], RZ ;  /* 0x00007600261c7a24 */ /* 0x000fe200078e02ff */
[----:B------:R-:W-:Y:S02]  /*e710*/  MOV R30, UR5 ;  /* 0x00000005001e7c02 */ /* 0x000fe40008000f00 */
[----:B------:R-:W-:Y:S01]  /*e720*/  MOV R25, R23 ;  /* 0x0000001700197202 */ /* 0x000fe20000000f00 */
[----:B-1----:R-:W-:Y:S01]  /*e730*/  FFMA.FTZ R27, R24, R27, UR6 ;  /* 0x00000006181b7e23 */ /* 0x002fe2000801001b */
[----:B------:R-:W-:Y:S01]  /*e740*/  MOV R24, R20 ;  /* 0x0000001400187202 */ /* 0x000fe20000000f00 */
[----:B------:R-:W-:Y:S02]  /*e750*/  FFMA.FTZ R19, R19, R30, UR6 ;  /* 0x0000000613137e23 */ /* 0x000fe4000801001e */
[----:B------:R-:W-:-:S02]  /*e760*/  IMAD R29, R35, c[0x0][0x1dc], R28 ;  /* 0x00007700231d7a24 */ /* 0x000fc400078e021c */
        /* <DEDUP_REMOVED lines=10> */
.L_x_648:
[----:B------:R-:W-:Y:S05]  /*e810*/  BSYNC B0 ;  /* 0x0000000000007941 */ /* 0x000fea0003800000 */
.L_x_647:
        /* <DEDUP_REMOVED lines=25> */
[----:B0-----:R-:W-:Y:S02]  /*e9b0*/  FMUL.FTZ R4, R4, R29 ;  /* 0x0000001d04047220 */ /* 0x001fe40000410000 */
[----:B------:R-:W-:-:S04]  /*e9c0*/  FADD.FTZ R29, -R29, 1 ;  /* 0x3f8000001d1d7421 */ /* 0x000fc80000010100 */
[----:B------:R-:W-:Y:S02]  /*e9d0*/  FFMA.FTZ R29, R26, R29, 1 ;  /* 0x3f8000001a1d7423 */ /* 0x000fe4000001001d */
[----:B---3--:R-:W-:Y:S02]  /*e9e0*/  FADD.FTZ R34, -R32, 1 ;  /* 0x3f80000020227421 */ /* 0x008fe40000010100 */
[----:B------:R-:W-:Y:S02]  /*e9f0*/  FMUL.FTZ R3, R3, R32 ;  /* 0x0000002003037220 */ /* 0x000fe40000410000 */
[----:B------:R-:W-:Y:S02]  /*ea00*/  FFMA.FTZ R34, R25, R34, 1 ;  /* 0x3f80000019227423 */ /* 0x000fe40000010022 */
[----:B------:R-:W-:Y:S02]  /*ea10*/  FMUL.FTZ R4, R4, R29 ;  /* 0x0000001d04047220 */ /* 0x000fe40000410000 */
[----:B------:R-:W-:-:S02]  /*ea20*/  FMUL.FTZ R3, R3, R34 ;  /* 0x0000002203037220 */ /* 0x000fc40000410000 */
.L_x_649:
        /* <DEDUP_REMOVED lines=20> */
.L_x_651:
[----:B------:R-:W-:Y:S05]  /*eb70*/  BSYNC B0 ;  /* 0x0000000000007941 */ /* 0x000fea0003800000 */
.L_x_650:
        /* <DEDUP_REMOVED lines=33> */
.L_x_652:
        /* <DEDUP_REMOVED lines=9> */
[----:B------:R-:W-:Y:S02]  /*ee20*/  IMAD R27, R36, c[0x0][0x1dc], R26 ;  /* 0x00007700241b7a24 */ /* 0x000fe400078e021a */
        /* <DEDUP_REMOVED lines=10> */
.L_x_654:
[----:B------:R-:W-:Y:S05]  /*eed0*/  BSYNC B0 ;  /* 0x0000000000007941 */ /* 0x000fea0003800000 */
.L_x_653:
        /* <DEDUP_REMOVED lines=33> */
.L_x_655:
        /* <DEDUP_REMOVED lines=20> */
.L_x_657:
[----:B------:R-:W-:Y:S05]  /*f230*/  BSYNC B0 ;  /* 0x0000000000007941 */ /* 0x000fea0003800000 */
.L_x_656:
        /* <DEDUP_REMOVED lines=33> */
.L_x_658:
        /* <DEDUP_REMOVED lines=20> */
.L_x_660:
[----:B------:R-:W-:Y:S05]  /*f590*/  BSYNC B0 ;  /* 0x0000000000007941 */ /* 0x000fea0003800000 */
.L_x_659:
        /* <DEDUP_REMOVED lines=33> */
.L_x_661:
        /* <DEDUP_REMOVED lines=20> */
.L_x_663:
[----:B------:R-:W-:Y:S05]  /*f8f0*/  BSYNC B0 ;  /* 0x0000000000007941 */ /* 0x000fea0003800000 */
.L_x_662:
        /* <DEDUP_REMOVED lines=33> */
.L_x_664:
        /* <DEDUP_REMOVED lines=20> */
.L_x_666:
[----:B------:R-:W-:Y:S05]  /*fc50*/  BSYNC B0 ;  /* 0x0000000000007941 */ /* 0x000fea0003800000 */
.L_x_665:
        /* <DEDUP_REMOVED lines=33> */
.L_x_667:
        /* <DEDUP_REMOVED lines=20> */
.L_x_669:
[----:B------:R-:W-:Y:S05]  /*ffb0*/  BSYNC B0 ;  /* 0x0000000000007941 */ /* 0x000fea0003800000 */
.L_x_668:
[--C-:B0-----:R-:W-:Y:S02]  /*ffc0*/  PRMT R3, RZ, 0x5410, R11.reuse ;  /* 0x00005410ff037816 */ /* 0x101fe4000000000b */
[----:B------:R-:W-:Y:S02]  /*ffd0*/  PRMT R11, RZ, 0x7610, R11 ;  /* 0x00007610ff0b7816 */ /* 0x000fe4000000000b */
[----:B------:R-:W-:Y:S01]  /*ffe0*/  IADD3 R29, R2, 0x1e0, RZ ;  /* 0x000001e0021d7810 */ /* 0x000fe20007ffe0ff */
[----:B------:R-:W-:Y:S01]  /*fff0*/  FADD.FTZ R3, R3, -UR24 ;  /* 0x8000001803037e21 */ /* 0x000fe20008010000 */
[--C-:B------:R-:W-:Y:S01]  /*10000*/  PRMT R6, RZ, 0x5410, R57.reuse ;  /* 0x00005410ff067816 */ /* 0x100fe20000000039 */
[----:B------:R-:W-:Y:S01]  /*10010*/  FADD.FTZ R11, R11, -UR24 ;  /* 0x800000180b0b7e21 */ /* 0x000fe20008010000 */
[----:B------:R-:W-:Y:S01]  /*10020*/  ISETP.GE.U32.AND P0, PT, R29, c[0x0][0x1e0], PT ;  /* 0x000078001d007a0c */ /* 0x000fe20003f06070 */
        /* <DEDUP_REMOVED lines=23> */
.L_x_670:
        /* <DEDUP_REMOVED lines=20> */
.L_x_672:
[----:B------:R-:W-:Y:S05]  /*102e0*/  BSYNC B0 ;  /* 0x0000000000007941 */ /* 0x000fea0003800000 */
.L_x_671:
        /* <DEDUP_REMOVED lines=15> */
[----:B------:R-:W-:Y:S02]  /*103e0*/  ISETP.GE.AND.EX P0, PT, R30, c[0x0][0x1e4], PT, P0 ;  /* 0x000079001e007a0c */ /* 0x000fe40003f06300 */
[----:B------:R-:W-:Y:S02]  /*103f0*/  ISETP.GE.AND.EX P2, PT, R28, c[0x0][0x1e4], PT, P2 ;  /* 0x000079001c007a0c */ /* 0x000fe40003f46320 */
        /* <DEDUP_REMOVED lines=22> */
.L_x_673:
        /* <DEDUP_REMOVED lines=20> */
.L_x_675:
[----:B------:R-:W-:Y:S05]  /*106a0*/  BSYNC B0 ;  /* 0x0000000000007941 */ /* 0x000fea0003800000 */
.L_x_674:
[--C-:B0-----:R-:W-:Y:S02]  /*106b0*/  PRMT R3, RZ, 0x5410, R13.reuse ;  /* 0x00005410ff037816 */ /* 0x101fe4000000000d */
[----:B------:R-:W-:Y:S02]  /*106c0*/  PRMT R13, RZ, 0x7610, R13 ;  /* 0x00007610ff0d7816 */ /* 0x000fe4000000000d */
[C---:B------:R-:W-:Y:S01]  /*106d0*/  ISETP.GT.U32.OR P0, PT, R0.reuse, 0x27f, P0 ;  /* 0x0000027f0000780c */ /* 0x040fe20000704470 */
[----:B------:R-:W-:Y:S01]  /*106e0*/  FADD.FTZ R4, R3, -UR24 ;  /* 0x8000001803047e21 */ /* 0x000fe20008010000 */
[----:B------:R-:W-:Y:S01]  /*106f0*/  ISETP.GT.U32.OR P2, PT, R0, 0x27f, P2 ;  /* 0x0000027f0000780c */ /* 0x000fe20001744470 */
[----:B------:R-:W-:Y:S01]  /*10700*/  FADD.FTZ R13, R13, -UR24 ;  /* 0x800000180d0d7e21 */ /* 0x000fe20008010000 */
[--C-:B------:R-:W-:Y:S01]  /*10710*/  PRMT R6, RZ, 0x5410, R54.reuse ;  /* 0x00005410ff067816 */ /* 0x100fe20000000036 */
        /* <DEDUP_REMOVED lines=23> */
.L_x_676:
        /* <DEDUP_REMOVED lines=20> */
.L_x_678:
[----:B------:R-:W-:Y:S05]  /*109d0*/  BSYNC B0 ;  /* 0x0000000000007941 */ /* 0x000fea0003800000 */
.L_x_677:
        /* <DEDUP_REMOVED lines=26> */
.L_x_679:
        /* <DEDUP_REMOVED lines=20> */
.L_x_681:
[----:B------:R-:W-:Y:S05]  /*10cc0*/  BSYNC B0 ;  /* 0x0000000000007941 */ /* 0x000fea0003800000 */
.L_x_680:
[----:B--2---:R-:W-:Y:S02]  /*10cd0*/  ULDC UR5, c[0x0][0x10] ;  /* 0x0000040000057ab9 */ /* 0x004fe40000000800 */
[----:B------:R-:W-:Y:S02]  /*10ce0*/  UIADD3 UR9, UR9, UR5, URZ ;  /* 0x0000000509097290 */ /* 0x000fe4000fffe03f */
[----:B------:R-:W-:Y:S02]  /*10cf0*/  UIADD3 UR4, UR4, 0x1, URZ ;  /* 0x0000000104047890 */ /* 0x000fe4000fffe03f */
[----:B------:R-:W-:-:S06]  /*10d00*/  UISETP.GE.AND UP0, UPT, UR9, UR8, UPT ;  /* 0x000000080900728c */ /* 0x000fcc000bf06270 */
[----:B------:R-:W-:-:S13]  /*10d10*/  PLOP3.LUT P0, PT, PT, PT, UP0, 0x80, 0x0 ;  /* 0x000000000000781c */ /* 0x000fda0003f0f008 */
[----:B------:R-:W-:Y:S01]  /*10d20*/  @P0 CALL.REL.NOINC `(.L_x_535) ;  /* 0x0000001000000944 */ /* 0x000fe20003c00000 */
[----:B------:R-:W-:Y:S05]  /*10d30*/  BRA `(.L_x_682) ;  /* 0xfffef76000007947 */ /* 0x000fea000383ffff */
.L_x_535:
        /* <DEDUP_REMOVED lines=18> */
.L_x_684:
[----:B------:R-:W-:Y:S05]  /*10e60*/  BSYNC B0 ;  /* 0x0000000000007941 */ /* 0x000fea0003800000 */
.L_x_683:
        /* <DEDUP_REMOVED lines=11> */
.L_x_686:
[----:B------:R-:W2:Y:S01]  /*10f20*/  LDG.E.STRONG.GPU R5, [R2.64] ;  /* 0x0000001202057981 */ /* 0x000ea2000c1ef900 */
[----:B------:R-:W-:Y:S01]  /*10f30*/  YIELD ;  /* 0x0000000000007946 */ /* 0x000fe20003800000 */
[----:B--2---:R-:W-:Y:S01]  /*10f40*/  ISETP.NE.AND P0, PT, R5, R4, PT ;  /* 0x000000040500720c */ /* 0x004fe20003f05270 */
[----:B------:R-:W-:-:S12]  /*10f50*/  CCTL.IVALL ;  /* 0x00000000ff00798f */ /* 0x000fd80002000000 */
[----:B------:R-:W-:Y:S05]  /*10f60*/  @P0 BRA `(.L_x_686) ;  /* 0xffffffb000000947 */ /* 0x000fea000383ffff */
.L_x_685:
        /* <DEDUP_REMOVED lines=25> */
.L_x_687:
        /* <DEDUP_REMOVED lines=26> */
.L_x_688:
        /* <DEDUP_REMOVED lines=14> */
.L_x_5157:


//--------------------- .text._Z35group_norm_nhwc_bwd_one_pass_kernelI11Bf16IOFp16WLi64ELi80ELi640EEv26Group_norm_nhwc_bwd_params --------------------------
	.section	.text._Z35group_norm_nhwc_bwd_one_pass_kernelI11Bf16IOFp16WLi64ELi80ELi640EEv26Group_norm_nhwc_bwd_params,"ax",@progbits
	.sectioninfo	@"SHI_REGISTERS=48"
	.align	128
        .global         _Z35group_norm_nhwc_bwd_one_pass_kernelI11Bf16IOFp16WLi64ELi80ELi640EEv26Group_norm_nhwc_bwd_params
        .type           _Z35group_norm_nhwc_bwd_one_pass_kernelI11Bf16IOFp16WLi64ELi80ELi640EEv26Group_norm_nhwc_bwd_params,@function
        .size           _Z35group_norm_nhwc_bwd_one_pass_kernelI11Bf16IOFp16WLi64ELi80ELi640EEv26Group_norm_nhwc_bwd_params,(.L_x_5158 - _Z35group_norm_nhwc_bwd_one_pass_kernelI11Bf16IOFp16WLi64ELi80ELi640EEv26Group_norm_nhwc_bwd_params)
        .other          _Z35group_norm_nhwc_bwd_one_pass_kernelI11Bf16IOFp16WLi64ELi80ELi640EEv26Group_norm_nhwc_bwd_params,@"STO_CUDA_ENTRY STV_DEFAULT"
_Z35group_norm_nhwc_bwd_one_pass_kernelI11Bf16IOFp16WLi64ELi80ELi640EEv26Group_norm_nhwc_bwd_params:
.text._Z35group_norm_nhwc_bwd_one_pass_kernelI11Bf16IOFp16WLi64ELi80ELi640EEv26Group_norm_nhwc_bwd_params:
        /* <DEDUP_REMOVED lines=43> */
.L_x_724:
        /* <DEDUP_REMOVED lines=146> */
[----:B--2---:R-:W-:-:S02]  /*0bd0*/  @P0 HADD2.F32 R3, -RZ, R15.H0_H0 ;  /* 0x2000000fff030230 */ /* 0x004fc40000004100 */
[----:B---3--:R-:W-:Y:S02]  /*0be0*/  @P0 HADD2.F32 R4, -RZ, R14.H0_H0 ;  /* 0x2000000eff040230 */ /* 0x008fe40000004100 */
[----:B----4-:R-:W-:Y:S02]  /*0bf0*/  HADD2.F32 R2, -RZ, R2.H0_H0 ;  /* 0x20000002ff027230 */ /* 0x010fe40000004100 */
[----:B------:R-:W-:Y:S02]  /*0c00*/  HADD2.F32 R5, -RZ, R5.H0_H0 ;  /* 0x20000005ff057230 */ /* 0x000fe40000004100 */
.L_x_691:
[----:B-1----:R-:W-:Y:S05]  /*0c10*/  BSYNC B0 ;  /* 0x0000000000007941 */ /* 0x002fea0003800000 */
.L_x_690:
        /* <DEDUP_REMOVED lines=28> */
.L_x_692:
        /* <DEDUP_REMOVED lines=34> */
.L_x_693:
        /* <DEDUP_REMOVED lines=40> */
.L_x_694:
        /* <DEDUP_REMOVED lines=37> */
.L_x_695:
        /* <DEDUP_REMOVED lines=96> */
.L_x_697:
[----:B------:R-:W-:Y:S05]  /*1ad0*/  BSYNC B0 ;  /* 0x0000000000007941 */ /* 0x000fea0003800000 */
.L_x_696:
        /* <DEDUP_REMOVED lines=79> */
.L_x_699:
[----:B------:R-:W-:Y:S05]  /*1fd0*/  BSYNC B0 ;  /* 0x0000000000007941 */ /* 0x000fea0003800000 */
.L_x_698:
        /* <DEDUP_REMOVED lines=19> */
.L_x_701:
[----:B------:R-:W-:Y:S05]  /*2110*/  BSYNC B0 ;  /* 0x0000000000007941 */ /* 0x000fea0003800000 */
.L_x_700:
        /* <DEDUP_REMOVED lines=28> */
.L_x_704:
[----:B-1----:R-:W2:Y:S01]  /*22e0*/  LDG.E.STRONG.GPU R13, [R16.64] ;  /* 0x0000000e100d7981 */ /* 0x002ea2000c1ef900 */
[----:B------:R-:W-:Y:S01]  /*22f0*/  YIELD ;  /* 0x0000000000007946 */ /* 0x000fe20003800000 */
[----:B--2---:R-:W-:Y:S01]  /*2300*/  ISETP.NE.AND P0, PT, R13, R18, PT ;  /* 0x000000120d00720c */ /* 0x004fe20003f05270 */
[----:B------:R-:W-:-:S12]  /*2310*/  CCTL.IVALL ;  /* 0x00000000ff00798f */ /* 0x000fd80002000000 */
[----:B------:R-:W-:Y:S05]  /*2320*/  @P0 BRA `(.L_x_704) ;  /* 0xffffffb000000947 */ /* 0x000fea000383ffff */
.L_x_703:
        /* <DEDUP_REMOVED lines=20> */
.L_x_708:
        /* <DEDUP_REMOVED lines=116> */
.L_x_707:
        /* <DEDUP_REMOVED lines=62> */
.L_x_709:
[----:B------:R-:W-:-:S13]  /*2f90*/  ISETP.NE.OR P0, PT, RZ, UR4, P0 ;  /* 0x00000004ff007c0c */ /* 0x000fda0008705670 */
[----:B------:R-:W-:Y:S05]  /*2fa0*/  @!P0 BRA `(.L_x_705) ;  /* 0x000001f000008947 */ /* 0x000fea0003800000 */
.L_x_706:
        /* <DEDUP_REMOVED lines=31> */
.L_x_705:
        /* <DEDUP_REMOVED lines=12> */
.L_x_711:
[----:B------:R-:W-:Y:S05]  /*3260*/  BSYNC B0 ;  /* 0x0000000000007941 */ /* 0x000fea0003800000 */
.L_x_710:
        /* <DEDUP_REMOVED lines=16> */
.L_x_702:
        /* <DEDUP_REMOVED lines=34> */
.L_x_712:
        /* <DEDUP_REMOVED lines=18> */
.L_x_714:
[----:B------:R-:W-:Y:S05]  /*36b0*/  BSYNC B0 ;  /* 0x0000000000007941 */ /* 0x000fea0003800000 */
.L_x_713:
        /* <DEDUP_REMOVED lines=32> */
.L_x_715:
        /* <DEDUP_REMOVED lines=18> */
.L_x_717:
[----:B------:R-:W-:Y:S05]  /*39e0*/  BSYNC B0 ;  /* 0x0000000000007941 */ /* 0x000fea0003800000 */
.L_x_716:
        /* <DEDUP_REMOVED lines=30> */
.L_x_718:
        /* <DEDUP_REMOVED lines=18> */
.L_x_720:
[----:B------:R-:W-:Y:S05]  /*3cf0*/  BSYNC B0 ;  /* 0x0000000000007941 */ /* 0x000fea0003800000 */
.L_x_719:
        /* <DEDUP_REMOVED lines=26> */
.L_x_721:
        /* <DEDUP_REMOVED lines=17> */
.L_x_723:
[----:B------:R-:W-:Y:S05]  /*3fb0*/  BSYNC B0 ;  /* 0x0000000000007941 */ /* 0x000fea0003800000 */
.L_x_722:
[----:B------:R-:W-:Y:S01]  /*3fc0*/  ULDC UR4, c[0x0][0x10] ;  /* 0x0000040000047ab9 */ /* 0x000fe20000000800 */
[----:B------:R-:W-:Y:S01]  /*3fd0*/  IADD3 R35, R35, 0x1, RZ ;  /* 0x0000000123237810 */ /* 0x000fe20007ffe0ff */
[----:B------:R-:W-:-:S04]  /*3fe0*/  UIADD3 UR7, UR7, UR4, URZ ;  /* 0x0000000407077290 */ /* 0x000fc8000fffe03f */
[----:B------:R-:W-:-:S06]  /*3ff0*/  UISETP.GE.AND UP0, UPT, UR7, UR6, UPT ;  /* 0x000000060700728c */ /* 0x000fcc000bf06270 */
[----:B------:R-:W-:-:S13]  /*4000*/  PLOP3.LUT P0, PT, PT, PT, UP0, 0x80, 0x0 ;  /* 0x000000000000781c */ /* 0x000fda0003f0f008 */
[----:B------:R-:W-:Y:S01]  /*4010*/  @P0 CALL.REL.NOINC `(.L_x_689) ;  /* 0x0000001000000944 */ /* 0x000fe20003c00000 */
[----:B------:R-:W-:Y:S05]  /*4020*/  BRA `(.L_x_724) ;  /* 0xffffc28000007947 */ /* 0x000fea000383ffff */
.L_x_689:
        /* <DEDUP_REMOVED lines=18> */
.L_x_726:
[----:B------:R-:W-:Y:S05]  /*4150*/  BSYNC B0 ;  /* 0x0000000000007941 */ /* 0x000fea0003800000 */
.L_x_725:
        /* <DEDUP_REMOVED lines=11> */
.L_x_728:
[----:B------:R-:W2:Y:S01]  /*4210*/  LDG.E.STRONG.GPU R5, [R2.64] ;  /* 0x0000000e02057981 */ /* 0x000ea2000c1ef900 */
[----:B------:R-:W-:Y:S01]  /*4220*/  YIELD ;  /* 0x0000000000007946 */ /* 0x000fe20003800000 */
[----:B--2---:R-:W-:Y:S01]  /*4230*/  ISETP.NE.AND P0, PT, R5, R4, PT ;  /* 0x000000040500720c */ /* 0x004fe20003f05270 */
[----:B------:R-:W-:-:S12]  /*4240*/  CCTL.IVALL ;  /* 0x00000000ff00798f */ /* 0x000fd80002000000 */
[----:B------:R-:W-:Y:S05]  /*4250*/  @P0 BRA `(.L_x_728) ;  /* 0xffffffb000000947 */ /* 0x000fea000383ffff */
.L_x_727:
        /* <DEDUP_REMOVED lines=25> */
.L_x_729:
        /* <DEDUP_REMOVED lines=18> */
[----:B--2---:R-:W-:Y:S01]  /*4510*/  F2FP.PACK_AB R15, R9, R2 ;  /* 0x00000002090f723e */ /* 0x004fe200000000ff */
[----:B------:R-:W-:-:S04]  /*4520*/  IMAD.WIDE R2, R4, R5, c[0x0][0x168] ;  /* 0x00005a0004027625 */ /* 0x000fc800078e0205 */
[----:B------:R-:W-:Y:S01]  /*4530*/  IMAD.WIDE R4, R4, R5, c[0x0][0x170] ;  /* 0x00005c0004047625 */ /* 0x000fe200078e0205 */
[----:B---3--:R-:W-:Y:S01]  /*4540*/  F2FP.PACK_AB R17, R13, R10 ;  /* 0x0000000a0d11723e */ /* 0x008fe200000000ff */
[----:B------:R0:W-:Y:S04]  /*4550*/  STG.E [R2.64], R15 ;  /* 0x0000000f02007986 */ /* 0x0001e8000c10190e */
[----:B------:R0:W-:Y:S01]  /*4560*/  STG.E [R4.64], R17 ;  /* 0x0000001104007986 */ /* 0x0001e2000c10190e */
[----:B------:R-:W-:Y:S05]  /*4570*/  @P0 BRA `(.L_x_729) ;  /* 0xfffffe7000000947 */ /* 0x000fea000383ffff */
[----:B------:R-:W-:Y:S05]  /*4580*/  EXIT ;  /* 0x000000000000794d */ /* 0x000fea0003800000 */
.L_x_730:
        /* <DEDUP_REMOVED lines=15> */
.L_x_5158:


//--------------------- .text._Z35group_norm_nhwc_bwd_one_pass_kernelI11Bf16IOFp16WLi128ELi80ELi640EEv26Group_norm_nhwc_bwd_params --------------------------
	.section	.text._Z35group_norm_nhwc_bwd_one_pass_kernelI11Bf16IOFp16WLi128ELi80ELi640EEv26Group_norm_nhwc_bwd_params,"ax",@progbits
	.sectioninfo	@"SHI_REGISTERS=74"
	.align	128
        .global         _Z35group_norm_nhwc_bwd_one_pass_kernelI11Bf16IOFp16WLi128ELi80ELi640EEv26Group_norm_nhwc_bwd_params
        .type           _Z35group_norm_nhwc_bwd_one_pass_kernelI11Bf16IOFp16WLi128ELi80ELi640EEv26Group_norm_nhwc_bwd_params,@function
        .size           _Z35group_norm_nhwc_bwd_one_pass_kernelI11Bf16IOFp16WLi128ELi80ELi640EEv26Group_norm_nhwc_bwd_params,(.L_x_5159 - _Z35group_norm_nhwc_bwd_one_pass_kernelI11Bf16IOFp16WLi128ELi80ELi640EEv26Group_norm_nhwc_bwd_params)
        .other          _Z35group_norm_nhwc_bwd_one_pass_kernelI11Bf16IOFp16WLi128ELi80ELi640EEv26Group_norm_nhwc_bwd_params,@"STO_CUDA_ENTRY STV_DEFAULT"
_Z35group_norm_nhwc_bwd_one_pass_kernelI11Bf16IOFp16WLi128ELi80ELi640EEv26Group_norm_nhwc_bwd_params:
.text._Z35group_norm_nhwc_bwd_one_pass_kernelI11Bf16IOFp16WLi128ELi80ELi640EEv26Group_norm_nhwc_bwd_params:
        /* <DEDUP_REMOVED lines=47> */
.L_x_782:
        /* <DEDUP_REMOVED lines=216> */
.L_x_733:
[----:B-1----:R-:W-:Y:S05]  /*1070*/  BSYNC B0 ;  /* 0x0000000000007941 */ /* 0x002fea0003800000 */
.L_x_732:
        /* <DEDUP_REMOVED lines=28> */
.L_x_734:
        /* <DEDUP_REMOVED lines=34> */
.L_x_735:
        /* <DEDUP_REMOVED lines=40> */
.L_x_736:
        /* <DEDUP_REMOVED lines=37> */
.L_x_737:
        /* <DEDUP_REMOVED lines=37> */
.L_x_738:
        /* <DEDUP_REMOVED lines=37> */
.L_x_739:
        /* <DEDUP_REMOVED lines=37> */
.L_x_740:
        /* <DEDUP_REMOVED lines=37> */
.L_x_741:
        /* <DEDUP_REMOVED lines=95> */
.L_x_743:
[----:B------:R-:W-:Y:S05]  /*2860*/  BSYNC B0 ;  /* 0x0000000000007941 */ /* 0x000fea0003800000 */
.L_x_742:
        /* <DEDUP_REMOVED lines=79> */
.L_x_745:
[----:B------:R-:W-:Y:S05]  /*2d60*/  BSYNC B0 ;  /* 0x0000000000007941 */ /* 0x000fea0003800000 */
.L_x_744:
        /* <DEDUP_REMOVED lines=17> */
.L_x_747:
[----:B------:R-:W-:Y:S05]  /*2e80*/  BSYNC B0 ;  /* 0x0000000000007941 */ /* 0x000fea0003800000 */
.L_x_746:
        /* <DEDUP_REMOVED lines=28> */
.L_x_750:
[----:B------:R-:W2:Y:S01]  /*3050*/  LDG.E.STRONG.GPU R26, [R24.64] ;  /* 0x00000008181a7981 */ /* 0x000ea2000c1ef900 */
[----:B------:R-:W-:Y:S01]  /*3060*/  YIELD ;  /* 0x0000000000007946 */ /* 0x000fe20003800000 */
[----:B--2---:R-:W-:Y:S01]  /*3070*/  ISETP.NE.AND P0, PT, R26, R29, PT ;  /* 0x0000001d1a00720c */ /* 0x004fe20003f05270 */
[----:B------:R-:W-:-:S12]  /*3080*/  CCTL.IVALL ;  /* 0x00000000ff00798f */ /* 0x000fd80002000000 */
[----:B------:R-:W-:Y:S05]  /*3090*/  @P0 BRA `(.L_x_750) ;  /* 0xffffffb000000947 */ /* 0x000fea000383ffff */
.L_x_749:
        /* <DEDUP_REMOVED lines=20> */
.L_x_754:
        /* <DEDUP_REMOVED lines=115> */
.L_x_753:
        /* <DEDUP_REMOVED lines=61> */
.L_x_755:
[----:B------:R-:W-:-:S13]  /*3ce0*/  ISETP.NE.OR P0, PT, R30, RZ, P0 ;  /* 0x000000ff1e00720c */ /* 0x000fda0000705670 */
[----:B------:R-:W-:Y:S05]  /*3cf0*/  @!P0 BRA `(.L_x_751) ;  /* 0x000001f000008947 */ /* 0x000fea0003800000 */
.L_x_752:
        /* <DEDUP_REMOVED lines=31> */
.L_x_751:
        /* <DEDUP_REMOVED lines=12> */
.L_x_757:
[----:B------:R-:W-:Y:S05]  /*3fb0*/  BSYNC B0 ;  /* 0x0000000000007941 */ /* 0x000fea0003800000 */
.L_x_756:
        /* <DEDUP_REMOVED lines=16> */
.L_x_748:
        /* <DEDUP_REMOVED lines=35> */
.L_x_758:
        /* <DEDUP_REMOVED lines=18> */
.L_x_760:
[----:B------:R-:W-:Y:S05]  /*4410*/  BSYNC B0 ;  /* 0x0000000000007941 */ /* 0x000fea0003800000 */
.L_x_759:
        /* <DEDUP_REMOVED lines=30> */
.L_x_761:
        /* <DEDUP_REMOVED lines=18> */
.L_x_763:
[----:B------:R-:W-:Y:S05]  /*4720*/  BSYNC B0 ;  /* 0x0000000000007941 */ /* 0x000fea0003800000 */
.L_x_762:
        /* <DEDUP_REMOVED lines=29> */
.L_x_764:
        /* <DEDUP_REMOVED lines=18> */
.L_x_766:
[----:B------:R-:W-:Y:S05]  /*4a20*/  BSYNC B0 ;  /* 0x0000000000007941 */ /* 0x000fea0003800000 */
.L_x_765:
        /* <DEDUP_REMOVED lines=56> */
.L_x_767:
        /* <DEDUP_REMOVED lines=18> */
.L_x_769:
[----:B------:R-:W-:Y:S05]  /*4ed0*/  BSYNC B0 ;  /* 0x0000000000007941 */ /* 0x000fea0003800000 */
.L_x_768:
        /* <DEDUP_REMOVED lines=23> */
.L_x_770:
        /* <DEDUP_REMOVED lines=18> */
.L_x_772:
[----:B------:R-:W-:Y:S05]  /*5170*/  BSYNC B0 ;  /* 0x0000000000007941 */ /* 0x000fea0003800000 */
.L_x_771:
        /* <DEDUP_REMOVED lines=23> */
.L_x_773:
        /* <DEDUP_REMOVED lines=18> */
.L_x_775:
[----:B------:R-:W-:Y:S05]  /*5410*/  BSYNC B0 ;  /* 0x0000000000007941 */ /* 0x000fea0003800000 */
.L_x_774:
        /* <DEDUP_REMOVED lines=23> */
.L_x_776:
        /* <DEDUP_REMOVED lines=18> */
.L_x_778:
[----:B------:R-:W-:Y:S05]  /*56b0*/  BSYNC B0 ;  /* 0x0000000000007941 */ /* 0x000fea0003800000 */
.L_x_777:
        /* <DEDUP_REMOVED lines=23> */
.L_x_779:
        /* <DEDUP_REMOVED lines=17> */
.L_x_781:
[----:B------:R-:W-:Y:S05]  /*5940*/  BSYNC B0 ;  /* 0x0000000000007941 */ /* 0x000fea0003800000 */
.L_x_780:
[----:B------:R-:W-:Y:S02]  /*5950*/  IADD3 R57, R57, c[0x0][0x10], RZ ;  /* 0x0000040039397a10 */ /* 0x000fe40007ffe0ff */
[----:B------:R-:W-:Y:S02]  /*5960*/  IADD3 R48, R48, 0x1, RZ ;  /* 0x0000000130307810 */ /* 0x000fe40007ffe0ff */
[----:B------:R-:W-:-:S13]  /*5970*/  ISETP.GE.AND P0, PT, R57, UR4, PT ;  /* 0x0000000439007c0c */ /* 0x000fda000bf06270 */
[----:B------:R-:W-:Y:S01]  /*5980*/  @P0 CALL.REL.NOINC `(.L_x_731) ;  /* 0x0000001000000944 */ /* 0x000fe20003c00000 */
[----:B------:R-:W-:Y:S05]  /*5990*/  BRA `(.L_x_782) ;  /* 0xffffa95000007947 */ /* 0x000fea000383ffff */
.L_x_731:
        /* <DEDUP_REMOVED lines=18> */
.L_x_784:
[----:B------:R-:W-:Y:S05]  /*5ac0*/  BSYNC B0 ;  /* 0x0000000000007941 */ /* 0x000fea0003800000 */
.L_x_783:
        /* <DEDUP_REMOVED lines=11> */
.L_x_786:
[----:B------:R-:W2:Y:S01]  /*5b80*/  LDG.E.STRONG.GPU R5, [R2.64] ;  /* 0x0000000802057981 */ /* 0x000ea2000c1ef900 */
[----:B------:R-:W-:Y:S01]  /*5b90*/  YIELD ;  /* 0x0000000000007946 */ /* 0x000fe20003800000 */
[----:B--2---:R-:W-:Y:S01]  /*5ba0*/  ISETP.NE.AND P0, PT, R5, R0, PT ;  /* 0x000000000500720c */ /* 0x004fe20003f05270 */
[----:B------:R-:W-:-:S12]  /*5bb0*/  CCTL.IVALL ;  /* 0x00000000ff00798f */ /* 0x000fd80002000000 */
[----:B------:R-:W-:Y:S05]  /*5bc0*/  @P0 BRA `(.L_x_786) ;  /* 0xffffffb000000947 */ /* 0x000fea000383ffff */
.L_x_785:
        /* <DEDUP_REMOVED lines=25> */
.L_x_787:
        /* <DEDUP_REMOVED lines=20> */
[----:B--2---:R-:W-:Y:S02]  /*5ea0*/  F2FP.PACK_AB R15, R9, R0 ;  /* 0x00000000090f723e */ /* 0x004fe400000000ff */
[----:B---3--:R-:W-:-:S03]  /*5eb0*/  F2FP.PACK_AB R17, R13, R10 ;  /* 0x0000000a0d11723e */ /* 0x008fc600000000ff */
[----:B------:R0:W-:Y:S04]  /*5ec0*/  STG.E [R2.64], R15 ;  /* 0x0000000f02007986 */ /* 0x0001e8000c101908 */
[----:B------:R0:W-:Y:S02]  /*5ed0*/  STG.E [R4.64], R17 ;  /* 0x0000001104007986 */ /* 0x0001e4000c101908 */
[----:B------:R-:W-:Y:S05]  /*5ee0*/  @P0 BRA `(.L_x_787) ;  /* 0xfffffe7000000947 */ /* 0x000fea000383ffff */
[----:B------:R-:W-:Y:S05]  /*5ef0*/  EXIT ;  /* 0x000000000000794d */ /* 0x000fea0003800000 */
.L_x_788:
        /* <DEDUP_REMOVED lines=16> */
.L_x_5159:


//--------------------- .text._Z35group_norm_nhwc_bwd_one_pass_kernelI11Bf16IOFp16WLi256ELi80ELi640EEv26Group_norm_nhwc_bwd_params --------------------------
	.section	.text._Z35group_norm_nhwc_bwd_one_pass_kernelI11Bf16IOFp16WLi256ELi80ELi640EEv26Group_norm_nhwc_bwd_params,"ax",@progbits
	.sectioninfo	@"SHI_REGISTERS=96"
	.align	128
        .global         _Z35group_norm_nhwc_bwd_one_pass_kernelI11Bf16IOFp16WLi256ELi80ELi640EEv26Group_norm_nhwc_bwd_params
        .type           _Z35group_norm_nhwc_bwd_one_pass_kernelI11Bf16IOFp16WLi256ELi80ELi640EEv26Group_norm_nhwc_bwd_params,@function
        .size           _Z35group_norm_nhwc_bwd_one_pass_kernelI11Bf16IOFp16WLi256ELi80ELi640EEv26Group_norm_nhwc_bwd_params,(.L_x_5160 - _Z35group_norm_nhwc_bwd_one_pass_kernelI11Bf16IOFp16WLi256ELi80ELi640EEv26Group_norm_nhwc_bwd_params)
        .other          _Z35group_norm_nhwc_bwd_one_pass_kernelI11Bf16IOFp16WLi256ELi80ELi640EEv26Group_norm_nhwc_bwd_params,@"STO_CUDA_ENTRY STV_DEFAULT"
_Z35group_norm_nhwc_bwd_one_pass_kernelI11Bf16IOFp16WLi256ELi80ELi640EEv26Group_norm_nhwc_bwd_params:
.text._Z35group_norm_nhwc_bwd_one_pass_kernelI11Bf16IOFp16WLi256ELi80ELi640EEv26Group_norm_nhwc_bwd_params:
        /* <DEDUP_REMOVED lines=55> */
.L_x_872:
        /* <DEDUP_REMOVED lines=380> */
.L_x_791:
[----:B-1----:R-:W-:Y:S05]  /*1b30*/  BSYNC B0 ;  /* 0x0000000000007941 */ /* 0x002fea0003800000 */
.L_x_790:
        /* <DEDUP_REMOVED lines=28> */
.L_x_792:
        /* <DEDUP_REMOVED lines=34> */
.L_x_793:
        /* <DEDUP_REMOVED lines=40> */
.L_x_794:
        /* <DEDUP_REMOVED lines=37> */
.L_x_795:
        /* <DEDUP_REMOVED lines=37> */
.L_x_796:
        /* <DEDUP_REMOVED lines=37> */
.L_x_797:
        /* <DEDUP_REMOVED lines=37> */
.L_x_798:
        /* <DEDUP_REMOVED lines=37> */
.L_x_799:
        /* <DEDUP_REMOVED lines=37> */
.L_x_800:
        /* <DEDUP_REMOVED lines=37> */
.L_x_801:
        /* <DEDUP_REMOVED lines=37> */
.L_x_802:
        /* <DEDUP_REMOVED lines=37> */
.L_x_803:
        /* <DEDUP_REMOVED lines=37> */
.L_x_804:
        /* <DEDUP_REMOVED lines=37> */
.L_x_805:
        /* <DEDUP_REMOVED lines=37> */
.L_x_806:
        /* <DEDUP_REMOVED lines=37> */
.L_x_807:
        /* <DEDUP_REMOVED lines=94> */
.L_x_809:
[----:B------:R-:W-:Y:S05]  /*4590*/  BSYNC B0 ;  /* 0x0000000000007941 */ /* 0x000fea0003800000 */
.L_x_808:
        /* <DEDUP_REMOVED lines=79> */
.L_x_811:
[----:B------:R-:W-:Y:S05]  /*4a90*/  BSYNC B0 ;  /* 0x0000000000007941 */ /* 0x000fea0003800000 */
.L_x_810:
        /* <DEDUP_REMOVED lines=19> */
.L_x_813:
[----:B------:R-:W-:Y:S05]  /*4bd0*/  BSYNC B0 ;  /* 0x0000000000007941 */ /* 0x000fea0003800000 */
.L_x_812:
        /* <DEDUP_REMOVED lines=28> */
.L_x_816:
[----:B------:R-:W2:Y:S01]  /*4da0*/  LDG.E.STRONG.GPU R28, [R24.64] ;  /* 0x0000000e181c7981 */ /* 0x000ea2000c1ef900 */
[----:B------:R-:W-:Y:S01]  /*4db0*/  YIELD ;  /* 0x0000000000007946 */ /* 0x000fe20003800000 */
[----:B--2---:R-:W-:Y:S01]  /*4dc0*/  ISETP.NE.AND P0, PT, R28, R31, PT ;  /* 0x0000001f1c00720c */ /* 0x004fe20003f05270 */
[----:B------:R-:W-:-:S12]  /*4dd0*/  CCTL.IVALL ;  /* 0x00000000ff00798f */ /* 0x000fd80002000000 */
[----:B------:R-:W-:Y:S05]  /*4de0*/  @P0 BRA `(.L_x_816) ;  /* 0xffffffb000000947 */ /* 0x000fea000383ffff */
.L_x_815:
        /* <DEDUP_REMOVED lines=20> */
.L_x_820:
        /* <DEDUP_REMOVED lines=115> */
.L_x_819:
        /* <DEDUP_REMOVED lines=61> */
.L_x_821:
[----:B------:R-:W-:-:S13]  /*5a30*/  ISETP.NE.OR P0, PT, R25, RZ, P0 ;  /* 0x000000ff1900720c */ /* 0x000fda0000705670 */
[----:B------:R-:W-:Y:S05]  /*5a40*/  @!P0 BRA `(.L_x_817) ;  /* 0x000001f000008947 */ /* 0x000fea0003800000 */
.L_x_818:
        /* <DEDUP_REMOVED lines=31> */
.L_x_817:
        /* <DEDUP_REMOVED lines=12> */
.L_x_823:
[----:B------:R-:W-:Y:S05]  /*5d00*/  BSYNC B0 ;  /* 0x0000000000007941 */ /* 0x000fea0003800000 */
.L_x_822:
        /* <DEDUP_REMOVED lines=16> */
.L_x_814:
        /* <DEDUP_REMOVED lines=36> */
.L_x_824:
        /* <DEDUP_REMOVED lines=18> */
.L_x_826:
[----:B------:R-:W-:Y:S05]  /*6170*/  BSYNC B0 ;  /* 0x0000000000007941 */ /* 0x000fea0003800000 */
.L_x_825:
        /* <DEDUP_REMOVED lines=30> */
.L_x_827:
        /* <DEDUP_REMOVED lines=18> */
.L_x_829:
[----:B------:R-:W-:Y:S05]  /*6480*/  BSYNC B0 ;  /* 0x0000000000007941 */ /* 0x000fea0003800000 */
.L_x_828:
        /* <DEDUP_REMOVED lines=30> */
.L_x_830:
        /* <DEDUP_REMOVED lines=18> */
.L_x_832:
[----:B------:R-:W-:Y:S05]  /*6790*/  BSYNC B0 ;  /* 0x0000000000007941 */ /* 0x000fea0003800000 */
.L_x_831:
        /* <DEDUP_REMOVED lines=30> */
.L_x_833:
        /* <DEDUP_REMOVED lines=18> */
.L_x_835:
[----:B------:R-:W-:Y:S05]  /*6aa0*/  BSYNC B0 ;  /* 0x0000000000007941 */ /* 0x000fea0003800000 */
.L_x_834:
        /* <DEDUP_REMOVED lines=30> */
.L_x_836:
        /* <DEDUP_REMOVED lines=18> */
.L_x_838:
[----:B------:R-:W-:Y:S05]  /*6db0*/  BSYNC B0 ;  /* 0x0000000000007941 */ /* 0x000fea0003800000 */
.L_x_837:
        /* <DEDUP_REMOVED lines=30> */
.L_x_839:
        /* <DEDUP_REMOVED lines=18> */
.L_x_841:
[----:B------:R-:W-:Y:S05]  /*70c0*/  BSYNC B0 ;  /* 0x0000000000007941 */ /* 0x000fea0003800000 */
.L_x_840:
        /* <DEDUP_REMOVED lines=30> */
.L_x_842:
        /* <DEDUP_REMOVED lines=18> */
.L_x_844:
[----:B------:R-:W-:Y:S05]  /*73d0*/  BSYNC B0 ;  /* 0x0000000000007941 */ /* 0x000fea0003800000 */
.L_x_843:
        /* <DEDUP_REMOVED lines=30> */
.L_x_845:
        /* <DEDUP_REMOVED lines=18> */
.L_x_847:
[----:B------:R-:W-:Y:S05]  /*76e0*/  BSYNC B0 ;  /* 0x0000000000007941 */ /* 0x000fea0003800000 */
.L_x_846:
        /* <DEDUP_REMOVED lines=30> */
.L_x_848:
        /* <DEDUP_REMOVED lines=18> */
.L_x_850:
[----:B------:R-:W-:Y:S05]  /*79f0*/  BSYNC B0 ;  /* 0x0000000000007941 */ /* 0x000fea0003800000 */
.L_x_849:
        /* <DEDUP_REMOVED lines=30> */
.L_x_851:
        /* <DEDUP_REMOVED lines=18> */
.L_x_853:
[----:B------:R-:W-:Y:S05]  /*7d00*/  BSYNC B0 ;  /* 0x0000000000007941 */ /* 0x000fea0003800000 */
.L_x_852:
        /* <DEDUP_REMOVED lines=30> */
.L_x_854:
        /* <DEDUP_REMOVED lines=18> */
.L_x_856:
[----:B------:R-:W-:Y:S05]  /*8010*/  BSYNC B0 ;  /* 0x0000000000007941 */ /* 0x000fea0003800000 */
.L_x_855:
        /* <DEDUP_REMOVED lines=30> */
.L_x_857:
        /* <DEDUP_REMOVED lines=18> */
.L_x_859:
[----:B------:R-:W-:Y:S05]  /*8320*/  BSYNC B0 ;  /* 0x0000000000007941 */ /* 0x000fea0003800000 */
.L_x_858:
        /* <DEDUP_REMOVED lines=29> */
.L_x_860:
        /* <DEDUP_REMOVED lines=18> */
.L_x_862:
[----:B------:R-:W-:Y:S05]  /*8620*/  BSYNC B0 ;  /* 0x0000000000007941 */ /* 0x000fea0003800000 */
.L_x_861:
        /* <DEDUP_REMOVED lines=32> */
.L_x_863:
        /* <DEDUP_REMOVED lines=18> */
.L_x_865:
[----:B------:R-:W-:Y:S05]  /*8950*/  BSYNC B0 ;  /* 0x0000000000007941 */ /* 0x000fea0003800000 */
.L_x_864:
        /* <DEDUP_REMOVED lines=30> */
.L_x_866:
        /* <DEDUP_REMOVED lines=18> */
.L_x_868:
[----:B------:R-:W-:Y:S05]  /*8c60*/  BSYNC B0 ;  /* 0x0000000000007941 */ /* 0x000fea0003800000 */
.L_x_867:
        /* <DEDUP_REMOVED lines=26> */
.L_x_869:
        /* <DEDUP_REMOVED lines=17> */
.L_x_871:
[----:B------:R-:W-:Y:S05]  /*8f20*/  BSYNC B0 ;  /* 0x0000000000007941 */ /* 0x000fea0003800000 */
.L_x_870:
[----:B-1----:R-:W-:Y:S01]  /*8f30*/  ULDC UR4, c[0x0][0x10] ;  /* 0x0000040000047ab9 */ /* 0x002fe20000000800 */
[----:B------:R-:W-:Y:S01]  /*8f40*/  IADD3 R59, R59, 0x1, RZ ;  /* 0x000000013b3b7810 */ /* 0x000fe20007ffe0ff */
[----:B------:R-:W-:-:S04]  /*8f50*/  UIADD3 UR7, UR7, UR4, URZ ;  /* 0x0000000407077290 */ /* 0x000fc8000fffe03f */
[----:B------:R-:W-:-:S06]  /*8f60*/  UISETP.GE.AND UP0, UPT, UR7, UR6, UPT ;  /* 0x000000060700728c */ /* 0x000fcc000bf06270 */
[----:B------:R-:W-:-:S13]  /*8f70*/  PLOP3.LUT P0, PT, PT, PT, UP0, 0x80, 0x0 ;  /* 0x000000000000781c */ /* 0x000fda0003f0f008 */
[----:B------:R-:W-:Y:S01]  /*8f80*/  @P0 CALL.REL.NOINC `(.L_x_789) ;  /* 0x0000001000000944 */ /* 0x000fe20003c00000 */
[----:B------:R-:W-:Y:S05]  /*8f90*/  BRA `(.L_x_872) ;  /* 0xffff73d000007947 */ /* 0x000fea000383ffff */
.L_x_789:
        /* <DEDUP_REMOVED lines=18> */
.L_x_874:
[----:B------:R-:W-:Y:S05]  /*90c0*/  BSYNC B0 ;  /* 0x0000000000007941 */ /* 0x000fea0003800000 */
.L_x_873:
        /* <DEDUP_REMOVED lines=11> */
.L_x_876:
[----:B------:R-:W2:Y:S01]  /*9180*/  LDG.E.STRONG.GPU R5, [R2.64] ;  /* 0x0000000e02057981 */ /* 0x000ea2000c1ef900 */
[----:B------:R-:W-:Y:S01]  /*9190*/  YIELD ;  /* 0x0000000000007946 */ /* 0x000fe20003800000 */
[----:B--2---:R-:W-:Y:S01]  /*91a0*/  ISETP.NE.AND P0, PT, R5, R4, PT ;  /* 0x000000040500720c */ /* 0x004fe20003f05270 */
[----:B------:R-:W-:-:S12]  /*91b0*/  CCTL.IVALL ;  /* 0x00000000ff00798f */ /* 0x000fd80002000000 */
[----:B------:R-:W-:Y:S05]  /*91c0*/  @P0 BRA `(.L_x_876) ;  /* 0xffffffb000000947 */ /* 0x000fea000383ffff */
.L_x_875:
        /* <DEDUP_REMOVED lines=25> */
.L_x_877:
        /* <DEDUP_REMOVED lines=26> */
.L_x_878:
        /* <DEDUP_REMOVED lines=16> */
.L_x_5160:


//--------------------- .text._Z35group_norm_nhwc_bwd_one_pass_kernelI11Bf16IOFp16WLi512ELi80ELi640EEv26Group_norm_nhwc_bwd_params --------------------------
	.section	.text._Z35group_norm_nhwc_bwd_one_pass_kernelI11Bf16IOFp16WLi512ELi80ELi640EEv26Group_norm_nhwc_bwd_params,"ax",@progbits
	.sectioninfo	@"SHI_REGISTERS=96"
	.align	128
        .global         _Z35group_norm_nhwc_bwd_one_pass_kernelI11Bf16IOFp16WLi512ELi80ELi640EEv26Group_norm_nhwc_bwd_params
        .type           _Z35group_norm_nhwc_bwd_one_pass_kernelI11Bf16IOFp16WLi512ELi80ELi640EEv26Group_norm_nhwc_bwd_params,@function
        .size           _Z35group_norm_nhwc_bwd_one_pass_kernelI11Bf16IOFp16WLi512ELi80ELi640EEv26Group_norm_nhwc_bwd_params,(.L_x_5161 - _Z35group_norm_nhwc_bwd_one_pass_kernelI11Bf16IOFp16WLi512ELi80ELi640EEv26Group_norm_nhwc_bwd_params)
        .other          _Z35group_norm_nhwc_bwd_one_pass_kernelI11Bf16IOFp16WLi512ELi80ELi640EEv26Group_norm_nhwc_bwd_params,@"STO_CUDA_ENTRY STV_DEFAULT"
_Z35group_norm_nhwc_bwd_one_pass_kernelI11Bf16IOFp16WLi512ELi80ELi640EEv26Group_norm_nhwc_bwd_params:
.text._Z35group_norm_nhwc_bwd_one_pass_kernelI11Bf16IOFp16WLi512ELi80ELi640EEv26Group_norm_nhwc_bwd_params:
        /* <DEDUP_REMOVED lines=74> */
.L_x_1026:
        /* <DEDUP_REMOVED lines=722> */
[----:B--2---:R-:W-:-:S02]  /*31c0*/  @P0 HADD2.F32 R16, -RZ, R15.H0_H0 ;  /* 0x2000000fff100230 */ /* 0x004fc40000004100 */
[----:B---3--:R-:W-:Y:S02]  /*31d0*/  HADD2.F32 R15, -RZ, R18.H0_H0 ;  /* 0x20000012ff0f7230 */ /* 0x008fe40000004100 */
[----:B----4-:R-:W-:Y:S02]  /*31e0*/  @P0 HADD2.F32 R17, -RZ, R24.H0_H0 ;  /* 0x20000018ff110230 */ /* 0x010fe40000004100 */
[----:B------:R-:W-:Y:S02]  /*31f0*/  HADD2.F32 R18, -RZ, R26.H0_H0 ;  /* 0x2000001aff127230 */ /* 0x000fe40000004100 */
.L_x_881:
[----:B0-----:R-:W-:Y:S05]  /*3200*/  BSYNC B0 ;  /* 0x0000000000007941 */ /* 0x001fea0003800000 */
.L_x_880:
        /* <DEDUP_REMOVED lines=27> */
.L_x_882:
        /* <DEDUP_REMOVED lines=34> */
.L_x_883:
        /* <DEDUP_REMOVED lines=40> */
.L_x_884:
        /* <DEDUP_REMOVED lines=37> */
.L_x_885:
        /* <DEDUP_REMOVED lines=37> */
.L_x_886:
        /* <DEDUP_REMOVED lines=37> */
.L_x_887:
        /* <DEDUP_REMOVED lines=37> */
.L_x_888:
        /* <DEDUP_REMOVED lines=37> */
.L_x_889:
        /* <DEDUP_REMOVED lines=37> */
.L_x_890:
        /* <DEDUP_REMOVED lines=37> */
.L_x_891:
        /* <DEDUP_REMOVED lines=37> */
.L_x_892:
        /* <DEDUP_REMOVED lines=37> */
.L_x_893:
        /* <DEDUP_REMOVED lines=37> */
.L_x_894:
        /* <DEDUP_REMOVED lines=37> */
.L_x_895:
        /* <DEDUP_REMOVED lines=37> */
.L_x_896:
        /* <DEDUP_REMOVED lines=37> */
.L_x_897:
        /* <DEDUP_REMOVED lines=37> */
.L_x_898:
        /* <DEDUP_REMOVED lines=37> */
.L_x_899:
        /* <DEDUP_REMOVED lines=37> */
.L_x_900:
        /* <DEDUP_REMOVED lines=37> */
.L_x_901:
        /* <DEDUP_REMOVED lines=37> */
.L_x_902:
        /* <DEDUP_REMOVED lines=37> */
.L_x_903:
        /* <DEDUP_REMOVED lines=37> */
.L_x_904:
        /* <DEDUP_REMOVED lines=37> */
.L_x_905:
        /* <DEDUP_REMOVED lines=37> */
.L_x_906:
        /* <DEDUP_REMOVED lines=37> */
.L_x_907:
        /* <DEDUP_REMOVED lines=37> */
.L_x_908:
        /* <DEDUP_REMOVED lines=37> */
.L_x_909:
        /* <DEDUP_REMOVED lines=37> */
.L_x_910:
        /* <DEDUP_REMOVED lines=37> */
.L_x_911:
        /* <DEDUP_REMOVED lines=35> */
.L_x_912:
        /* <DEDUP_REMOVED lines=33> */
.L_x_913:
        /* <DEDUP_REMOVED lines=104> */
.L_x_915:
[----:B------:R-:W-:Y:S05]  /*8190*/  BSYNC B0 ;  /* 0x0000000000007941 */ /* 0x000fea0003800000 */
.L_x_914:
        /* <DEDUP_REMOVED lines=80> */
.L_x_917:
[----:B------:R-:W-:Y:S05]  /*86a0*/  BSYNC B0 ;  /* 0x0000000000007941 */ /* 0x000fea0003800000 */
.L_x_916:
        /* <DEDUP_REMOVED lines=20> */
.L_x_919:
[----:B------:R-:W-:Y:S05]  /*87f0*/  BSYNC B0 ;  /* 0x0000000000007941 */ /* 0x000fea0003800000 */
.L_x_918:
        /* <DEDUP_REMOVED lines=39> */
.L_x_922:
[----:B------:R-:W-:Y:S02]  /*8a70*/  MOV R24, UR16 ;  /* 0x0000001000187c02 */ /* 0x000fe40008000f00 */
[----:B------:R-:W-:-:S05]  /*8a80*/  MOV R25, UR17 ;  /* 0x0000001100197c02 */ /* 0x000fca0008000f00 */
[----:B------:R-:W2:Y:S01]  /*8a90*/  LDG.E.STRONG.GPU R24, [R24.64] ;  /* 0x0000001218187981 */ /* 0x000ea2000c1ef900 */
[----:B------:R-:W-:Y:S01]  /*8aa0*/  YIELD ;  /* 0x0000000000007946 */ /* 0x000fe20003800000 */
[----:B--2---:R-:W-:Y:S01]  /*8ab0*/  ISETP.NE.AND P0, PT, R24, R26, PT ;  /* 0x0000001a1800720c */ /* 0x004fe20003f05270 */
[----:B------:R-:W-:-:S12]  /*8ac0*/  CCTL.IVALL ;  /* 0x00000000ff00798f */ /* 0x000fd80002000000 */
[----:B------:R-:W-:Y:S05]  /*8ad0*/  @P0 BRA `(.L_x_922) ;  /* 0xffffff9000000947 */ /* 0x000fea000383ffff */
.L_x_921:
        /* <DEDUP_REMOVED lines=20> */
.L_x_926:
        /* <DEDUP_REMOVED lines=159> */
.L_x_925:
        /* <DEDUP_REMOVED lines=85> */
.L_x_927:
[----:B01----:R-:W-:-:S13]  /*9b60*/  ISETP.NE.OR P0, PT, RZ, UR14, P0 ;  /* 0x0000000eff007c0c */ /* 0x003fda0008705670 */
[----:B------:R-:W-:Y:S05]  /*9b70*/  @!P0 BRA `(.L_x_923) ;  /* 0x000002a000008947 */ /* 0x000fea0003800000 */
.L_x_924:
        /* <DEDUP_REMOVED lines=42> */
.L_x_923:
        /* <DEDUP_REMOVED lines=16> */
.L_x_929:
[----:B------:R-:W-:Y:S05]  /*9f20*/  BSYNC B0 ;  /* 0x0000000000007941 */ /* 0x000fea0003800000 */
.L_x_928:
        /* <DEDUP_REMOVED lines=24> */
.L_x_920:
        /* <DEDUP_REMOVED lines=34> */
.L_x_930:
        /* <DEDUP_REMOVED lines=21> */
.L_x_932:
[----:B------:R-:W-:Y:S05]  /*a420*/  BSYNC B0 ;  /* 0x0000000000007941 */ /* 0x000fea0003800000 */
.L_x_931:
        /* <DEDUP_REMOVED lines=33> */
.L_x_933:
        /* <DEDUP_REMOVED lines=20> */
.L_x_935:
[----:B------:R-:W-:Y:S05]  /*a780*/  BSYNC B0 ;  /* 0x0000000000007941 */ /* 0x000fea0003800000 */
.L_x_934:
        /* <DEDUP_REMOVED lines=33> */
.L_x_936:
        /* <DEDUP_REMOVED lines=20> */
.L_x_938:
[----:B------:R-:W-:Y:S05]  /*aae0*/  BSYNC B0 ;  /* 0x0000000000007941 */ /* 0x000fea0003800000 */
.L_x_937:
        /* <DEDUP_REMOVED lines=33> */
.L_x_939:
        /* <DEDUP_REMOVED lines=20> */
.L_x_941:
[----:B------:R-:W-:Y:S05]  /*ae40*/  BSYNC B0 ;  /* 0x0000000000007941 */ /* 0x000fea0003800000 */
.L_x_940:
        /* <DEDUP_REMOVED lines=35> */
.L_x_942:
        /* <DEDUP_REMOVED lines=20> */
.L_x_944:
[----:B------:R-:W-:Y:S05]  /*b1c0*/  BSYNC B0 ;  /* 0x0000000000007941 */ /* 0x000fea0003800000 */
.L_x_943:
        /* <DEDUP_REMOVED lines=38> */
.L_x_945:
        /* <DEDUP_REMOVED lines=20> */
.L_x_947:
[----:B------:R-:W-:Y:S05]  /*b570*/  BSYNC B0 ;  /* 0x0000000000007941 */ /* 0x000fea0003800000 */
.L_x_946:
        /* <DEDUP_REMOVED lines=33> */
.L_x_948:
        /* <DEDUP_REMOVED lines=20> */
.L_x_950:
[----:B------:R-:W-:Y:S05]  /*b8d0*/  BSYNC B0 ;  /* 0x0000000000007941 */ /* 0x000fea0003800000 */
.L_x_949:
        /* <DEDUP_REMOVED lines=33> */
.L_x_951:
        /* <DEDUP_REMOVED lines=20> */
.L_x_953:
[----:B------:R-:W-:Y:S05]  /*bc30*/  BSYNC B0 ;  /* 0x0000000000007941 */ /* 0x000fea0003800000 */
.L_x_952:
        /* <DEDUP_REMOVED lines=33> */
.L_x_954:
        /* <DEDUP_REMOVED lines=20> */
.L_x_956:
[----:B------:R-:W-:Y:S05]  /*bf90*/  BSYNC B0 ;  /* 0x0000000000007941 */ /* 0x000fea0003800000 */
.L_x_955:
        /* <DEDUP_REMOVED lines=33> */
.L_x_957:
        /* <DEDUP_REMOVED lines=20> */
.L_x_959:
[----:B------:R-:W-:Y:S05]  /*c2f0*/  BSYNC B0 ;  /* 0x0000000000007941 */ /* 0x000fea0003800000 */
.L_x_958:
        /* <DEDUP_REMOVED lines=33> */
.L_x_960:
        /* <DEDUP_REMOVED lines=20> */
.L_x_962:
[----:B------:R-:W-:Y:S05]  /*c650*/  BSYNC B0 ;  /* 0x0000000000007941 */ /* 0x000fea0003800000 */
.L_x_961:
        /* <DEDUP_REMOVED lines=33> */
.L_x_963:
        /* <DEDUP_REMOVED lines=20> */
.L_x_965:
[----:B------:R-:W-:Y:S05]  /*c9b0*/  BSYNC B0 ;  /* 0x0000000000007941 */ /* 0x000fea0003800000 */
.L_x_964:
        /* <DEDUP_REMOVED lines=33> */
.L_x_966:
        /* <DEDUP_REMOVED lines=20> */
.L_x_968:
[----:B------:R-:W-:Y:S05]  /*cd10*/  BSYNC B0 ;  /* 0x0000000000007941 */ /* 0x000fea0003800000 */
.L_x_967:
        /* <DEDUP_REMOVED lines=33> */
.L_x_969:
        /* <DEDUP_REMOVED lines=20> */
.L_x_971:
[----:B------:R-:W-:Y:S05]  /*d070*/  BSYNC B0 ;  /* 0x0000000000007941 */ /* 0x000fea0003800000 */
.L_x_970:
        /* <DEDUP_REMOVED lines=33> */
.L_x_972:
        /* <DEDUP_REMOVED lines=20> */
.L_x_974:
[----:B------:R-:W-:Y:S05]  /*d3d0*/  BSYNC B0 ;  /* 0x0000000000007941 */ /* 0x000fea0003800000 */
.L_x_973:
        /* <DEDUP_REMOVED lines=33> */
.L_x_975:
        /* <DEDUP_REMOVED lines=20> */
.L_x_977:
[----:B------:R-:W-:Y:S05]  /*d730*/  BSYNC B0 ;  /* 0x0000000000007941 */ /* 0x000fea0003800000 */
.L_x_976:
        /* <DEDUP_REMOVED lines=33> */
.L_x_978:
        /* <DEDUP_REMOVED lines=20> */
.L_x_980:
[----:B------:R-:W-:Y:S05]  /*da90*/  BSYNC B0 ;  /* 0x0000000000007941 */ /* 0x000fea0003800000 */
.L_x_979:
        /* <DEDUP_REMOVED lines=33> */
.L_x_981:
        /* <DEDUP_REMOVED lines=20> */
.L_x_983:
[----:B------:R-:W-:Y:S05]  /*ddf0*/  BSYNC B0 ;  /* 0x0000000000007941 */ /* 0x000fea0003800000 */
.L_x_982:
        /* <DEDUP_REMOVED lines=33> */
.L_x_984:
        /* <DEDUP_REMOVED lines=20> */
.L_x_986:
[----:B------:R-:W-:Y:S05]  /*e150*/  BSYNC B0 ;  /* 0x0000000000007941 */ /* 0x000fea0003800000 */
.L_x_985:
        /* <DEDUP_REMOVED lines=33> */
.L_x_987:
        /* <DEDUP_REMOVED lines=20> */
.L_x_989:
[----:B------:R-:W-:Y:S05]  /*e4b0*/  BSYNC B0 ;  /* 0x0000000000007941 */ /* 0x000fea0003800000 */
.L_x_988:
        /* <DEDUP_REMOVED lines=33> */
.L_x_990:
        /* <DEDUP_REMOVED lines=20> */
.L_x_992:
[----:B------:R-:W-:Y:S05]  /*e810*/  BSYNC B0 ;  /* 0x0000000000007941 */ /* 0x000fea0003800000 */
.L_x_991:
        /* <DEDUP_REMOVED lines=33> */
.L_x_993:
        /* <DEDUP_REMOVED lines=20> */
.L_x_995:
[----:B------:R-:W-:Y:S05]  /*eb70*/  BSYNC B0 ;  /* 0x0000000000007941 */ /* 0x000fea0003800000 */
.L_x_994:
        /* <DEDUP_REMOVED lines=33> */
.L_x_996:
        /* <DEDUP_REMOVED lines=20> */
.L_x_998:
[----:B------:R-:W-:Y:S05]  /*eed0*/  BSYNC B0 ;  /* 0x0000000000007941 */ /* 0x000fea0003800000 */
.L_x_997:
        /* <DEDUP_REMOVED lines=33> */
.L_x_999:
        /* <DEDUP_REMOVED lines=20> */
.L_x_1001:
[----:B------:R-:W-:Y:S05]  /*f230*/  BSYNC B0 ;  /* 0x0000000000007941 */ /* 0x000fea0003800000 */
.L_x_1000:
        /* <DEDUP_REMOVED lines=33> */
.L_x_1002:
        /* <DEDUP_REMOVED lines=20> */
.L_x_1004:
[----:B------:R-:W-:Y:S05]  /*f590*/  BSYNC B0 ;  /* 0x0000000000007941 */ /* 0x000fea0003800000 */
.L_x_1003:
        /* <DEDUP_REMOVED lines=33> */
.L_x_1005:
        /* <DEDUP_REMOVED lines=20> */
.L_x_1007:
[----:B------:R-:W-:Y:S05]  /*f8f0*/  BSYNC B0 ;  /* 0x0000000000007941 */ /* 0x000fea0003800000 */
.L_x_1006:
        /* <DEDUP_REMOVED lines=33> */
.L_x_1008:
        /* <DEDUP_REMOVED lines=20> */
.L_x_1010:
[----:B------:R-:W-:Y:S05]  /*fc50*/  BSYNC B0 ;  /* 0x0000000000007941 */ /* 0x000fea0003800000 */
.L_x_1009:
        /* <DEDUP_REMOVED lines=33> */
.L_x_1011:
        /* <DEDUP_REMOVED lines=20> */
.L_x_1013:
[----:B------:R-:W-:Y:S05]  /*ffb0*/  BSYNC B0 ;  /* 0x0000000000007941 */ /* 0x000fea0003800000 */
.L_x_1012:
        /* <DEDUP_REMOVED lines=30> */
.L_x_1014:
        /* <DEDUP_REMOVED lines=20> */
.L_x_1016:
[----:B------:R-:W-:Y:S05]  /*102e0*/  BSYNC B0 ;  /* 0x0000000000007941 */ /* 0x000fea0003800000 */
.L_x_1015:
        /* <DEDUP_REMOVED lines=39> */
.L_x_1017:
        /* <DEDUP_REMOVED lines=20> */
.L_x_1019:
[----:B------:R-:W-:Y:S05]  /*106a0*/  BSYNC B0 ;  /* 0x0000000000007941 */ /* 0x000fea0003800000 */
.L_x_1018:
        /* <DEDUP_REMOVED lines=30> */
.L_x_1020:
        /* <DEDUP_REMOVED lines=20> */
.L_x_1022:
[----:B------:R-:W-:Y:S05]  /*109d0*/  BSYNC B0 ;  /* 0x0000000000007941 */ /* 0x000fea0003800000 */
.L_x_1021:
        /* <DEDUP_REMOVED lines=26> */
.L_x_1023:
        /* <DEDUP_REMOVED lines=20> */
.L_x_1025:
[----:B------:R-:W-:Y:S05]  /*10cc0*/  BSYNC B0 ;  /* 0x0000000000007941 */ /* 0x000fea0003800000 */
.L_x_1024:
[----:B--2---:R-:W-:Y:S02]  /*10cd0*/  ULDC UR5, c[0x0][0x10] ;  /* 0x0000040000057ab9 */ /* 0x004fe40000000800 */
[----:B------:R-:W-:Y:S02]  /*10ce0*/  UIADD3 UR9, UR9, UR5, URZ ;  /* 0x0000000509097290 */ /* 0x000fe4000fffe03f */
[----:B------:R-:W-:Y:S02]  /*10cf0*/  UIADD3 UR4, UR4, 0x1, URZ ;  /* 0x0000000104047890 */ /* 0x000fe4000fffe03f */
[----:B------:R-:W-:-:S06]  /*10d00*/  UISETP.GE.AND UP0, UPT, UR9, UR8, UPT ;  /* 0x000000080900728c */ /* 0x000fcc000bf06270 */
[----:B------:R-:W-:-:S13]  /*10d10*/  PLOP3.LUT P0, PT, PT, PT, UP0, 0x80, 0x0 ;  /* 0x000000000000781c */ /* 0x000fda0003f0f008 */
[----:B------:R-:W-:Y:S01]  /*10d20*/  @P0 CALL.REL.NOINC `(.L_x_879) ;  /* 0x0000001000000944 */ /* 0x000fe20003c00000 */
[----:B------:R-:W-:Y:S05]  /*10d30*/  BRA `(.L_x_1026) ;  /* 0xfffef76000007947 */ /* 0x000fea000383ffff */
.L_x_879:
        /* <DEDUP_REMOVED lines=18> */
.L_x_1028:
[----:B------:R-:W-:Y:S05]  /*10e60*/  BSYNC B0 ;  /* 0x0000000000007941 */ /* 0x000fea0003800000 */
.L_x_1027:
        /* <DEDUP_REMOVED lines=11> */
.L_x_1030:
[----:B------:R-:W2:Y:S01]  /*10f20*/  LDG.E.STRONG.GPU R5, [R2.64] ;  /* 0x0000001202057981 */ /* 0x000ea2000c1ef900 */
[----:B------:R-:W-:Y:S01]  /*10f30*/  YIELD ;  /* 0x0000000000007946 */ /* 0x000fe20003800000 */
[----:B--2---:R-:W-:Y:S01]  /*10f40*/  ISETP.NE.AND P0, PT, R5, R4, PT ;  /* 0x000000040500720c */ /* 0x004fe20003f05270 */
[----:B------:R-:W-:-:S12]  /*10f50*/  CCTL.IVALL ;  /* 0x00000000ff00798f */ /* 0x000fd80002000000 */
[----:B------:R-:W-:Y:S05]  /*10f60*/  @P0 BRA `(.L_x_1030) ;  /* 0xffffffb000000947 */ /* 0x000fea000383ffff */
.L_x_1029:
        /* <DEDUP_REMOVED lines=25> */
.L_x_1031:
        /* <DEDUP_REMOVED lines=26> */
.L_x_1032:
        /* <DEDUP_REMOVED lines=14> */
.L_x_5161:


//--------------------- .text._Z35group_norm_nhwc_bwd_one_pass_kernelI11Fp16IOFp32WLi64ELi80ELi640EEv26Group_norm_nhwc_bwd_params --------------------------
	.section	.text._Z35group_norm_nhwc_bwd_one_pass_kernelI11Fp16IOFp32WLi64ELi80ELi640EEv26Group_norm_nhwc_bwd_params,"ax",@progbits
	.sectioninfo	@"SHI_REGISTERS=48"
	.align	128
        .global         _Z35group_norm_nhwc_bwd_one_pass_kernelI11Fp16IOFp32WLi64ELi80ELi640EEv26Group_norm_nhwc_bwd_params
        .type           _Z35group_norm_nhwc_bwd_one_pass_kernelI11Fp16IOFp32WLi64ELi80ELi640EEv26Group_norm_nhwc_bwd_params,@function
        .size           _Z35group_norm_nhwc_bwd_one_pass_kernelI11Fp16IOFp32WLi64ELi80ELi640EEv26Group_norm_nhwc_bwd_params,(.L_x_5162 - _Z35group_norm_nhwc_bwd_one_pass_kernelI11Fp16IOFp32WLi64ELi80ELi640EEv26Group_norm_nhwc_bwd_params)
        .other          _Z35group_norm_nhwc_bwd_one_pass_kernelI11Fp16IOFp32WLi64ELi80ELi640EEv26Group_norm_nhwc_bwd_params,@"STO_CUDA_ENTRY STV_DEFAULT"
_Z35group_norm_nhwc_bwd_one_pass_kernelI11Fp16IOFp32WLi64ELi80ELi640EEv26Group_norm_nhwc_bwd_params:
.text._Z35group_norm_nhwc_bwd_one_pass_kernelI11Fp16IOFp32WLi64ELi80ELi640EEv26Group_norm_nhwc_bwd_params:
        /* <DEDUP_REMOVED lines=43> */
.L_x_1068:
[----:B------:R-:W-:Y:S01]  /*02b0*/  IABS R6, c[0x0][0x1f0] ;  /* 0x00007c0000067a13 */ /* 0x000fe20000000000 */
[----:B------:R-:W-:Y:S01]  /*02c0*/  UMOV UR8, 0x8 ;  /* 0x0000000800087882 */ /* 0x000fe20000000000 */
[----:B------:R-:W-:Y:S01]  /*02d0*/  IABS R8, UR7 ;  /* 0x0000000700087c13 */ /* 0x000fe20008000000 */
[----:B------:R-:W-:Y:S01]  /*02e0*/  ULDC.64 UR4, c[0x0][0x198] ;  /* 0x0000660000047ab9 */ /* 0x000fe20000000a00 */
[----:B0-----:R-:W0:Y:S01]  /*02f0*/  I2F.RP R3, R6 ;  /* 0x0000000600037306 */ /* 0x001e220000209400 */
        /* <DEDUP_REMOVED lines=32> */
[----:B------:R-:W-:Y:S02]  /*0500*/  ISETP.GE.U32.AND P2, PT, R39, c[0x0][0x1e0], PT ;  /* 0x0000780027007a0c */ /* 0x000fe40003f46070 */
[----:B------:R-:W-:Y:S01]  /*0510*/  SHF.R.S32.HI R42, RZ, 0x1f, R39 ;  /* 0x0000001fff2a7819 */ /* 0x000fe20000011427 */
[----:B------:R-:W-:Y:S01]  /*0520*/  IMAD R3, R35, 0x50, RZ ;  /* 0x0000005023037824 */ /* 0x000fe200078e02ff */
[----:B------:R-:W-:Y:S02]  /*0530*/  SEL R7, R4, R5, !P0 ;  /* 0x0000000504077207 */ /* 0x000fe40004000000 */
[----:B------:R-:W-:Y:S02]  /*0540*/  ISETP.GE.U32.AND P0, PT, R40, c[0x0][0x1e0], PT ;  /* 0x0000780028007a0c */ /* 0x000fe40003f06070 */
[----:B------:R-:W-:-:S02]  /*0550*/  SHF.R.S32.HI R43, RZ, 0x1f, R40 ;  /* 0x0000001fff2b7819 */ /* 0x000fc40000011428 */
[----:B------:R-:W-:Y:S02]  /*0560*/  ISETP.GE.AND.EX P2, PT, R42, c[0x0][0x1e4], PT, P2 ;  /* 0x000079002a007a0c */ /* 0x000fe40003f46320 */
[----:B------:R-:W-:Y:S02]  /*0570*/  SHF.R.S32.HI R10, RZ, 0x1f, R36 ;  /* 0x0000001fff0a7819 */ /* 0x000fe40000011424 */
        /* <DEDUP_REMOVED lines=8> */
[----:B------:R-:W-:-:S05]  /*0600*/  IMAD.WIDE.U32 R4, R7, c[0x0][0x1e8], R4 ;  /* 0x00007a0007047a25 */ /* 0x000fca00078e0004 */
[----:B------:R-:W-:Y:S01]  /*0610*/  IADD3 R7, R5, R11, RZ ;  /* 0x0000000b05077210 */ /* 0x000fe20007ffe0ff */
[----:B------:R-:W-:Y:S01]  /*0620*/  @!P2 IMAD R10, R42, c[0x0][0x1d8], RZ ;  /* 0x000076002a0aaa24 */ /* 0x000fe200078e02ff */
[-C--:B------:R-:W-:Y:S01]  /*0630*/  @P1 MOV R6, R4.reuse ;  /* 0x0000000400061202 */ /* 0x080fe20000000f00 */
[----:B------:R-:W-:Y:S01]  /*0640*/  @P1 IMAD R13, R45, c[0x0][0x1d8], RZ ;  /* 0x000076002d0d1a24 */ /* 0x000fe200078e02ff */
[-C--:B------:R-:W-:Y:S01]  /*0650*/  @!P2 MOV R11, R7.reuse ;  /* 0x00000007000ba202 */ /* 0x080fe20000000f00 */
[----:B------:R-:W-:Y:S01]  /*0660*/  @!P2 IMAD R19, R39, c[0x0][0x1dc], R10 ;  /* 0x000077002713aa24 */ /* 0x000fe200078e020a */
[-C--:B------:R-:W-:Y:S01]  /*0670*/  @!P0 MOV R20, R4.reuse ;  /* 0x0000000400148202 */ /* 0x080fe20000000f00 */
[----:B------:R-:W-:Y:S01]  /*0680*/  @!P0 IMAD R17, R43, c[0x0][0x1d8], RZ ;  /* 0x000076002b118a24 */ /* 0x000fe200078e02ff */
[----:B------:R-:W-:Y:S02]  /*0690*/  @!P0 MOV R21, R7 ;  /* 0x0000000700158202 */ /* 0x000fe40000000f00 */
[----:B------:R-:W-:Y:S01]  /*06a0*/  @!P2 MOV R10, R4 ;  /* 0x00000004000aa202 */ /* 0x000fe20000000f00 */
[----:B------:R-:W-:-:S02]  /*06b0*/  @P1 IMAD R15, R2, c[0x0][0x1dc], R13 ;  /* 0x00007700020f1a24 */ /* 0x000fc400078e020d */
[----:B------:R-:W-:-:S04]  /*06c0*/  @P1 IMAD.WIDE.U32 R12, R2, c[0x0][0x1d8], R6 ;  /* 0x00007600020c1a25 */ /* 0x000fc800078e0006 */
[C---:B------:R-:W-:Y:S02]  /*06d0*/  @!P0 IMAD R17, R40.reuse, c[0x0][0x1dc], R17 ;  /* 0x0000770028118a24 */ /* 0x040fe400078e0211 */
[----:B------:R-:W-:Y:S01]  /*06e0*/  @!P0 IMAD.WIDE.U32 R20, R40, c[0x0][0x1d8], R20 ;  /* 0x0000760028148a25 */ /* 0x000fe200078e0014 */
[----:B------:R-:W-:-:S03]  /*06f0*/  @P1 IADD3 R13, R13, R15, RZ ;  /* 0x0000000f0d0d1210 */ /* 0x000fc60007ffe0ff */
[----:B------:R-:W-:Y:S01]  /*0700*/  @!P2 IMAD.WIDE.U32 R10, R39, c[0x0][0x1d8], R10 ;  /* 0x00007600270aaa25 */ /* 0x000fe200078e000a */
[----:B------:R-:W-:Y:S02]  /*0710*/  @!P0 IADD3 R15, R21, R17, RZ ;  /* 0x00000011150f8210 */ /* 0x000fe40007ffe0ff */
[----:B------:R-:W-:Y:S02]  /*0720*/  @P1 SHF.L.U32 R16, R12, 0x1, RZ ;  /* 0x000000010c101819 */ /* 0x000fe400000006ff */
[----:B------:R-:W-:Y:S02]  /*0730*/  @!P2 IADD3 R17, R11, R19, RZ ;  /* 0x000000130b11a210 */ /* 0x000fe40007ffe0ff */
[C---:B------:R-:W-:Y:S02]  /*0740*/  @!P2 SHF.L.U32 R19, R10.reuse, 0x1, RZ ;  /* 0x000000010a13a819 */ /* 0x040fe400000006ff */
[----:B------:R-:W-:Y:S02]  /*0750*/  @!P2 SHF.L.U64.HI R17, R10, 0x1, R17 ;  /* 0x000000010a11a819 */ /* 0x000fe40000010211 */
[----:B------:R-:W-:-:S02]  /*0760*/  @P1 SHF.L.U64.HI R13, R12, 0x1, R13 ;  /* 0x000000010c0d1819 */ /* 0x000fc4000001020d */
[----:B------:R-:W-:Y:S01]  /*0770*/  @P1 IADD3 R10, P4, R16, c[0x0][0x180], RZ ;  /* 0x00006000100a1a10 */ /* 0x000fe20007f9e0ff */
[----:B------:R-:W-:-:S03]  /*0780*/  CS2R R32, SRZ ;  /* 0x0000000000207805 */ /* 0x000fc6000001ff00 */
[----:B------:R-:W-:-:S05]  /*0790*/  @P1 IADD3.X R11, R13, c[0x0][0x184], RZ, P4, !PT ;  /* 0x000061000d0b1a10 */ /* 0x000fca00027fe4ff */
[----:B------:R0:W3:Y:S01]  /*07a0*/  @P1 LDG.E R33, [R10.64] ;  /* 0x0000000e0a211981 */ /* 0x0000e2000c1e1900 */
[----:B------:R-:W-:Y:S02]  /*07b0*/  ISETP.GE.U32.AND P3, PT, R38, c[0x0][0x1e0], PT ;  /* 0x0000780026007a0c */ /* 0x000fe40003f66070 */
[----:B------:R-:W-:-:S04]  /*07c0*/  SHF.R.S32.HI R41, RZ, 0x1f, R38 ;  /* 0x0000001fff297819 */ /* 0x000fc80000011426 */
[----:B------:R-:W-:-:S04]  /*07d0*/  ISETP.GE.AND.EX P3, PT, R41, c[0x0][0x1e4], PT, P3 ;  /* 0x0000790029007a0c */ /* 0x000fc80003f66330 */
[----:B------:R-:W-:Y:S02]  /*07e0*/  ISETP.GT.U32.OR P3, PT, R0, 0x27f, P3 ;  /* 0x0000027f0000780c */ /* 0x000fe40001f64470 */
[C---:B------:R-:W-:Y:S02]  /*07f0*/  @!P0 SHF.L.U32 R21, R20.reuse, 0x1, RZ ;  /* 0x0000000114158819 */ /* 0x040fe400000006ff */
[----:B------:R-:W-:Y:S02]  /*0800*/  @!P0 SHF.L.U64.HI R20, R20, 0x1, R15 ;  /* 0x0000000114148819 */ /* 0x000fe4000001020f */
[----:B------:R-:W-:-:S07]  /*0810*/  @P1 IADD3 R12, P5, R16, c[0x0][0x178], RZ ;  /* 0x00005e00100c1a10 */ /* 0x000fce0007fbe0ff */
[----:B------:R-:W-:Y:S01]  /*0820*/  @!P3 MOV R14, R4 ;  /* 0x00000004000eb202 */ /* 0x000fe20000000f00 */
[----:B------:R-:W-:Y:S01]  /*0830*/  @!P3 IMAD R23, R41, c[0x0][0x1d8], RZ ;  /* 0x000076002917ba24 */ /* 0x000fe200078e02ff */
[----:B------:R-:W-:-:S03]  /*0840*/  @!P3 MOV R15, R7 ;  /* 0x00000007000fb202 */ /* 0x000fc60000000f00 */
[C---:B------:R-:W-:Y:S02]  /*0850*/  @!P3 IMAD R23, R38.reuse, c[0x0][0x1dc], R23 ;  /* 0x000077002617ba24 */ /* 0x040fe400078e0217 */
[----:B------:R-:W-:Y:S01]  /*0860*/  @!P3 IMAD.WIDE.U32 R14, R38, c[0x0][0x1d8], R14 ;  /* 0x00007600260eba25 */ /* 0x000fe200078e000e */
[----:B------:R-:W-:-:S04]  /*0870*/  @P1 IADD3.X R13, R13, c[0x0][0x17c], RZ, P5, !PT ;  /* 0x00005f000d0d1a10 */ /* 0x000fc80002ffe4ff */
[----:B------:R-:W-:Y:S01]  /*0880*/  @!P3 IADD3 R15, R15, R23, RZ ;  /* 0x000000170f0fb210 */ /* 0x000fe20007ffe0ff */
[----:B------:R1:W5:Y:S01]  /*0890*/  @P1 LDG.E R32, [R12.64] ;  /* 0x0000000e0c201981 */ /* 0x000362000c1e1900 */
[C---:B------:R-:W-:Y:S02]  /*08a0*/  @!P3 SHF.L.U32 R18, R14.reuse, 0x1, RZ ;  /* 0x000000010e12b819 */ /* 0x040fe400000006ff */
[----:B------:R-:W-:Y:S02]  /*08b0*/  @!P3 SHF.L.U64.HI R16, R14, 0x1, R15 ;  /* 0x000000010e10b819 */ /* 0x000fe4000001020f */
[----:B------:R-:W-:Y:S01]  /*08c0*/  @!P2 IADD3 R14, P6, R19, c[0x0][0x180], RZ ;  /* 0x00006000130eaa10 */ /* 0x000fe20007fde0ff */
[----:B------:R-:W-:Y:S01]  /*08d0*/  CS2R R30, SRZ ;  /* 0x00000000001e7805 */ /* 0x000fe2000001ff00 */
[----:B------:R-:W-:Y:S01]  /*08e0*/  CS2R R26, SRZ ;  /* 0x00000000001a7805 */ /* 0x000fe2000001ff00 */
[----:B-1----:R-:W-:Y:S02]  /*08f0*/  @!P0 IADD3 R12, P5, R21, c[0x0][0x178], RZ ;  /* 0x00005e00150c8a10 */ /* 0x002fe40007fbe0ff */
[----:B------:R-:W-:-:S02]  /*0900*/  @!P2 IADD3.X R15, R17, c[0x0][0x184], RZ, P6, !PT ;  /* 0x00006100110faa10 */ /* 0x000fc400037fe4ff */
[C---:B------:R-:W-:Y:S02]  /*0910*/  @!P0 IADD3.X R13, R20.reuse, c[0x0][0x17c], RZ, P5, !PT ;  /* 0x00005f00140d8a10 */ /* 0x040fe40002ffe4ff */
[----:B0-----:R-:W-:Y:S01]  /*0920*/  @!P0 IADD3 R10, P4, R21, c[0x0][0x180], RZ ;  /* 0x00006000150a8a10 */ /* 0x001fe20007f9e0ff */
        /* <DEDUP_REMOVED lines=8> */
[----:B------:R-:W-:Y:S02]  /*09b0*/  @!P3 IADD3.X R13, R16, c[0x0][0x184], RZ, P4, !PT ;  /* 0x00006100100dba10 */ /* 0x000fe400027fe4ff */
[----:B0-----:R-:W-:Y:S01]  /*09c0*/  @!P2 IADD3 R10, P0, R19, c[0x0][0x178], RZ ;  /* 0x00005e00130aaa10 */ /* 0x001fe20007f1e0ff */
[----:B------:R-:W-:Y:S01]  /*09d0*/  UMOV UR8, 0x3f800000 ;  /* 0x3f80000000087882 */ /* 0x000fe20000000000 */
[----:B------:R-:W-:Y:S01]  /*09e0*/  BSSY B0, `(.L_x_1034) ;  /* 0x000001f000007945 */ /* 0x000fe20003800000 */
[----:B------:R0:W5:Y:S01]  /*09f0*/  @!P3 LDG.E R27, [R12.64] ;  /* 0x0000000e0c1bb981 */ /* 0x000162000c1e1900 */
[----:B------:R-:W-:-:S03]  /*0a00*/  @!P2 IADD3.X R11, R17, c[0x0][0x17c], RZ, P0, !PT ;  /* 0x00005f00110baa10 */ /* 0x000fc600007fe4ff */
[----:B------:R3:W5:Y:S01]  /*0a10*/  @!P3 LDG.E R29, [R14.64] ;  /* 0x0000000e0e1db981 */ /* 0x000762000c1e1900 */
[----:B--2---:R-:W1:Y:S03]  /*0a20*/  R2UR UR17, R8 ;  /* 0x00000000081173c2 */ /* 0x004e6600000e0000 */
[----:B------:R2:W5:Y:S01]  /*0a30*/  @!P2 LDG.E R30, [R10.64] ;  /* 0x0000000e0a1ea981 */ /* 0x000562000c1e1900 */
[----:B-1----:R-:W-:-:S05]  /*0a40*/  MOV R16, UR17 ;  /* 0x0000001100107c02 */ /* 0x002fca0008000f00 */
[----:B------:R-:W-:-:S05]  /*0a50*/  FFMA.FTZ R9, -R16, UR17, R9 ;  /* 0x0000001110097c23 */ /* 0x000fca0008010109 */
[----:B------:R-:W-:-:S13]  /*0a60*/  FSETP.GTU.FTZ.AND P0, PT, R9, RZ, PT ;  /* 0x000000ff0900720b */ /* 0x000fda0003f1c000 */
[----:B------:R-:W-:Y:S01]  /*0a70*/  VOTEU.ANY UP0, P0 ;  /* 0x00000000003f7886 */ /* 0x000fe20000000100 */
[----:B------:R-:W-:-:S13]  /*0a80*/  PLOP3.LUT P0, PT, PT, PT, UP0, 0x80, 0x0 ;  /* 0x000000000000781c */ /* 0x000fda0003f0f008 */
[----:B------:R-:W-:-:S06]  /*0a90*/  @P0 FADD.FTZ R16, R9, c[0x0][0x1a0] ;  /* 0x0000680009100621 */ /* 0x000fcc0000010000 */
[----:B------:R-:W1:Y:S02]  /*0aa0*/  @P0 MUFU.RSQ R16, R16 ;  /* 0x0000001000100308 */ /* 0x000e640000001400 */
[----:B-1----:R-:W1:Y:S01]  /*0ab0*/  @P0 R2UR UR4, R16 ;  /* 0x00000000100403c2 */ /* 0x002e6200000e0000 */
[----:B------:R-:W-:Y:S01]  /*0ac0*/  ISETP.GT.U32.AND P0, PT, R0, 0x27f, PT ;  /* 0x0000027f0000780c */ /* 0x000fe20003f04070 */
[----:B------:R-:W-:Y:S01]  /*0ad0*/  CS2R R8, SRZ ;  /* 0x0000000000087805 */ /* 0x000fe2000001ff00 */
[----:B------:R-:W-:Y:S01]  /*0ae0*/  ISETP.NE.AND P3, PT, RZ, UR16, PT ;  /* 0x00000010ff007c0c */ /* 0x000fe2000bf65270 */
[----:B--2---:R-:W-:Y:S01]  /*0af0*/  CS2R R10, SRZ ;  /* 0x00000000000a7805 */ /* 0x004fe2000001ff00 */
[----:B-1----:R-:W-:Y:S01]  /*0b00*/  @UP0 UMOV UR8, UR4 ;  /* 0x0000000400080c82 */ /* 0x002fe20008000000 */
[--C-:B---3--:R-:W-:Y:S02]  /*0b10*/  HADD2.F32 R14, -RZ, R33.reuse.H0_H0 ;  /* 0x20000021ff0e7230 */ /* 0x108fe40000004100 */
[----:B------:R-:W-:-:S06]  /*0b20*/  HADD2.F32 R15, -RZ, R33.H1_H1 ;  /* 0x30000021ff0f7230 */ /* 0x000fcc0000004100 */
        /* <DEDUP_REMOVED lines=10> */
.L_x_1035:
[----:B0-----:R-:W-:Y:S05]  /*0bd0*/  BSYNC B0 ;  /* 0x0000000000007941 */ /* 0x001fea0003800000 */
.L_x_1034:
[----:B------:R-:W-:Y:S01]  /*0be0*/  FADD.FTZ R14, R14, -UR17 ;  /* 0x800000110e0e7e21 */ /* 0x000fe20008010000 */
[--C-:B-----5:R-:W-:Y:S01]  /*0bf0*/  HADD2.F32 R3, -RZ, R32.reuse.H0_H0 ;  /* 0x20000020ff037230 */ /* 0x120fe20000004100 */
[----:B------:R-:W-:Y:S01]  /*0c00*/  FADD.FTZ R16, R15, -UR17 ;  /* 0x800000110f107e21 */ /* 0x000fe20008010000 */
[----:B------:R-:W-:Y:S01]  /*0c10*/  HADD2.F32 R13, -RZ, R32.H1_H1 ;  /* 0x30000020ff0d7230 */ /* 0x000fe20000004100 */
        /* <DEDUP_REMOVED lines=21> */
.L_x_1036:
[----:B------:R-:W-:Y:S01]  /*0d70*/  FMUL.FTZ R12, R3, R8 ;  /* 0x00000008030c7220 */ /* 0x000fe20000410000 */
[--C-:B------:R-:W-:Y:S01]  /*0d80*/  HADD2.F32 R14, -RZ, R28.reuse.H0_H0 ;  /* 0x2000001cff0e7230 */ /* 0x100fe20000004100 */
[----:B------:R-:W-:Y:S01]  /*0d90*/  FMUL.FTZ R18, R13, R9 ;  /* 0x000000090d127220 */ /* 0x000fe20000410000 */
[----:B------:R-:W-:Y:S01]  /*0da0*/  HADD2.F32 R20, -RZ, R28.H1_H1 ;  /* 0x3000001cff147230 */ /* 0x000fe20000004100 */
[----:B------:R-:W-:Y:S02]  /*0db0*/  FFMA.FTZ R17, R15, R12, RZ ;  /* 0x0000000c0f117223 */ /* 0x000fe400000100ff */
[----:B------:R-:W-:Y:S01]  /*0dc0*/  FADD.FTZ R19, RZ, R12 ;  /* 0x0000000cff137221 */ /* 0x000fe20000010000 */
[----:B------:R-:W-:Y:S01]  /*0dd0*/  HADD2.F32 R12, -RZ, R31.H0_H0 ;  /* 0x2000001fff0c7230 */ /* 0x000fe20000004100 */
[----:B------:R-:W-:-:S02]  /*0de0*/  FADD.FTZ R14, R14, -UR17 ;  /* 0x800000110e0e7e21 */ /* 0x000fc40008010000 */
[----:B------:R-:W-:Y:S02]  /*0df0*/  FADD.FTZ R20, R20, -UR17 ;  /* 0x8000001114147e21 */ /* 0x000fe40008010000 */
[----:B------:R-:W-:Y:S02]  /*0e00*/  FFMA.FTZ R17, R16, R18, R17 ;  /* 0x0000001210117223 */ /* 0x000fe40000010011 */
[----:B------:R-:W-:Y:S02]  /*0e10*/  FADD.FTZ R18, R18, R19 ;  /* 0x0000001312127221 */ /* 0x000fe40000010000 */
[----:B------:R-:W-:Y:S02]  /*0e20*/  FMUL.FTZ R19, R14, UR8 ;  /* 0x000000080e137c20 */ /* 0x000fe40008410000 */
[----:B------:R-:W-:Y:S02]  /*0e30*/  FMUL.FTZ R14, R20, UR8 ;  /* 0x00000008140e7c20 */ /* 0x000fe40008410000 */
[----:B------:R-:W-:Y:S01]  /*0e40*/  FFMA.FTZ R20, R15, R3, RZ ;  /* 0x000000030f147223 */ /* 0x000fe200000100ff */
[----:B------:R-:W-:Y:S01]  /*0e50*/  HADD2.F32 R15, -RZ, R31.H1_H1 ;  /* 0x3000001fff0f7230 */ /* 0x000fe20000004100 */
        /* <DEDUP_REMOVED lines=19> */
.L_x_1037:
[----:B------:R-:W-:Y:S02]  /*0f90*/  FMUL.FTZ R22, R12, R8 ;  /* 0x000000080c167220 */ /* 0x000fe40000410000 */
[----:B------:R-:W-:Y:S02]  /*0fa0*/  FADD.FTZ R21, RZ, R3 ;  /* 0x00000003ff157221 */ /* 0x000fe40000010000 */
[C---:B------:R-:W-:Y:S01]  /*0fb0*/  FFMA.FTZ R3, R19.reuse, R12, R20 ;  /* 0x0000000c13037223 */ /* 0x040fe20000010014 */
[----:B------:R-:W-:Y:S01]  /*0fc0*/  HADD2.F32 R20, -RZ, R26.H0_H0 ;  /* 0x2000001aff147230 */ /* 0x000fe20000004100 */
[----:B------:R-:W-:Y:S02]  /*0fd0*/  FFMA.FTZ R17, R19, R22, R17 ;  /* 0x0000001613117223 */ /* 0x000fe40000010011 */
[----:B------:R-:W-:Y:S02]  /*0fe0*/  FFMA.FTZ R19, R16, R13, RZ ;  /* 0x0000000d10137223 */ /* 0x000fe400000100ff */
[----:B------:R-:W-:-:S02]  /*0ff0*/  FADD.FTZ R16, RZ, R13 ;  /* 0x0000000dff107221 */ /* 0x000fc40000010000 */
[----:B------:R-:W-:Y:S01]  /*1000*/  FADD.FTZ R12, R21, R12 ;  /* 0x0000000c150c7221 */ /* 0x000fe20000010000 */
[----:B------:R-:W-:Y:S01]  /*1010*/  HADD2.F32 R21, -RZ, R26.H1_H1 ;  /* 0x3000001aff157230 */ /* 0x000fe20000004100 */
[----:B------:R-:W-:Y:S02]  /*1020*/  FFMA.FTZ R13, R14, R15, R19 ;  /* 0x0000000f0e0d7223 */ /* 0x000fe40000010013 */
[----:B------:R-:W-:Y:S02]  /*1030*/  FMUL.FTZ R19, R15, R9 ;  /* 0x000000090f137220 */ /* 0x000fe40000410000 */
[----:B------:R-:W-:Y:S02]  /*1040*/  FADD.FTZ R18, R18, R22 ;  /* 0x0000001612127221 */ /* 0x000fe40000010000 */
[----:B------:R-:W-:Y:S02]  /*1050*/  FADD.FTZ R16, R16, R15 ;  /* 0x0000000f10107221 */ /* 0x000fe40000010000 */
[----:B------:R-:W-:-:S02]  /*1060*/  FFMA.FTZ R15, R14, R19, R17 ;  /* 0x000000130e0f7223 */ /* 0x000fc40000010011 */
[----:B------:R-:W-:Y:S02]  /*1070*/  FADD.FTZ R20, R20, -UR17 ;  /* 0x8000001114147e21 */ /* 0x000fe40008010000 */
[----:B------:R-:W-:Y:S01]  /*1080*/  FADD.FTZ R14, R21, -UR17 ;  /* 0x80000011150e7e21 */ /* 0x000fe20008010000 */
[--C-:B------:R-:W-:Y:S01]  /*1090*/  HADD2.F32 R21, -RZ, R30.reuse.H0_H0 ;  /* 0x2000001eff157230 */ /* 0x100fe20000004100 */
[----:B------:R-:W-:Y:S01]  /*10a0*/  FADD.FTZ R17, R19, R18 ;  /* 0x0000001213117221 */ /* 0x000fe20000010000 */
[----:B------:R-:W-:Y:S01]  /*10b0*/  HADD2.F32 R18, -RZ, R30.H1_H1 ;  /* 0x3000001eff127230 */ /* 0x000fe20000004100 */
        /* <DEDUP_REMOVED lines=21> */
.L_x_1038:
[----:B------:R-:W-:Y:S02]  /*1210*/  FMUL.FTZ R22, R21, R8 ;  /* 0x0000000815167220 */ /* 0x000fe40000410000 */
[C---:B------:R-:W-:Y:S02]  /*1220*/  FFMA.FTZ R3, R19.reuse, R21, R3 ;  /* 0x0000001513037223 */ /* 0x040fe40000010003 */
[----:B------:R-:W-:Y:S01]  /*1230*/  FFMA.FTZ R15, R19, R22, R15 ;  /* 0x00000016130f7223 */ /* 0x000fe2000001000f */
[--C-:B------:R-:W-:Y:S01]  /*1240*/  HADD2.F32 R19, -RZ, R27.reuse.H0_H0 ;  /* 0x2000001bff137230 */ /* 0x100fe20000004100 */
[----:B------:R-:W-:Y:S02]  /*1250*/  FADD.FTZ R16, R16, R18 ;  /* 0x0000001210107221 */ /* 0x000fe40000010000 */
[----:B------:R-:W-:Y:S02]  /*1260*/  FFMA.FTZ R13, R20, R18, R13 ;  /* 0x00000012140d7223 */ /* 0x000fe4000001000d */
[----:B------:R-:W-:Y:S01]  /*1270*/  FADD.FTZ R14, R12, R21 ;  /* 0x000000150c0e7221 */ /* 0x000fe20000010000 */
[----:B------:R-:W-:Y:S01]  /*1280*/  HADD2.F32 R21, -RZ, R27.H1_H1 ;  /* 0x3000001bff157230 */ /* 0x000fe20000004100 */
[----:B------:R-:W-:-:S02]  /*1290*/  FMUL.FTZ R18, R18, R9 ;  /* 0x0000000912127220 */ /* 0x000fc40000410000 */
[----:B------:R-:W-:Y:S02]  /*12a0*/  FADD.FTZ R17, R17, R22 ;  /* 0x0000001611117221 */ /* 0x000fe40000010000 */
[----:B------:R-:W-:Y:S01]  /*12b0*/  FFMA.FTZ R12, R20, R18, R15 ;  /* 0x00000012140c7223 */ /* 0x000fe2000001000f */
[--C-:B------:R-:W-:Y:S01]  /*12c0*/  HADD2.F32 R15, -RZ, R29.reuse.H0_H0 ;  /* 0x2000001dff0f7230 */ /* 0x100fe20000004100 */
[----:B------:R-:W-:Y:S02]  /*12d0*/  FADD.FTZ R20, R19, -UR17 ;  /* 0x8000001113147e21 */ /* 0x000fe40008010000 */
[----:B------:R-:W-:Y:S02]  /*12e0*/  FADD.FTZ R21, R21, -UR17 ;  /* 0x8000001115157e21 */ /* 0x000fe40008010000 */
[----:B------:R-:W-:Y:S01]  /*12f0*/  FADD.FTZ R19, R18, R17 ;  /* 0x0000001112137221 */ /* 0x000fe20000010000 */
[----:B------:R-:W-:Y:S01]  /*1300*/  HADD2.F32 R18, -RZ, R29.H1_H1 ;  /* 0x3000001dff127230 */ /* 0x000fe20000004100 */
        /* <DEDUP_REMOVED lines=21> */
.L_x_1039:
        /* <DEDUP_REMOVED lines=10> */
[----:B------:R-:W-:Y:S01]  /*1500*/  FADD.FTZ R14, R14, R15 ;  /* 0x0000000f0e0e7221 */ /* 0x000fe20000010000 */
[----:B------:R-:W1:Y:S01]  /*1510*/  SHFL.DOWN PT, R19, R24, 0x1, 0x1f ;  /* 0x08201f0018137f89 */ /* 0x000e6200000e0000 */
[----:B------:R-:W-:-:S03]  /*1520*/  FFMA.FTZ R13, R20, R18, R13 ;  /* 0x00000012140d7223 */ /* 0x000fc6000001000d */
[----:B------:R-:W2:Y:S01]  /*1530*/  SHFL.DOWN PT, R12, R25, 0x1, 0x1f ;  /* 0x08201f00190c7f89 */ /* 0x000ea200000e0000 */
        /* <DEDUP_REMOVED lines=20> */
[----:B------:R-:W-:Y:S01]  /*1680*/  ISETP.GT.AND P0, PT, R23, 0xf, PT ;  /* 0x0000000f1700780c */ /* 0x000fe20003f04270 */
[----:B------:R-:W-:Y:S01]  /*1690*/  FFMA.FTZ R12, R17, R15, R3 ;  /* 0x0000000f110c7223 */ /* 0x000fe20000010003 */
[----:B------:R-:W-:Y:S01]  /*16a0*/  SHF.L.U32 R3, R0, 0x4, RZ ;  /* 0x0000000400037819 */ /* 0x000fe200000006ff */
[----:B------:R-:W1:Y:S01]  /*16b0*/  SHFL.DOWN PT, R22, R25, 0x10, 0x1f ;  /* 0x0a001f0019167f89 */ /* 0x000e6200000e0000 */
[----:B------:R-:W-:-:S05]  /*16c0*/  FADD.FTZ R15, R16, R18 ;  /* 0x00000012100f7221 */ /* 0x000fca0000010000 */
[----:B------:R2:W-:Y:S04]  /*16d0*/  STS.128 [R0.X16+0xd0], R12 ;  /* 0x0000d00c00007388 */ /* 0x0005e8000000cc00 */
[----:B0-----:R-:W-:Y:S02]  /*16e0*/  @!P0 FADD.FTZ R24, R24, R19 ;  /* 0x0000001318188221 */ /* 0x001fe40000010000 */
[----:B-1----:R-:W-:Y:S01]  /*16f0*/  @!P0 FADD.FTZ R25, R25, R22 ;  /* 0x0000001619198221 */ /* 0x002fe20000010000 */
[----:B------:R-:W-:-:S04]  /*1700*/  ISETP.GT.U32.AND P0, PT, R0, 0x27, PT ;  /* 0x000000270000780c */ /* 0x000fc80003f04070 */
[----:B------:R2:W-:Y:S04]  /*1710*/  @!P4 STS.64 [R44.X8+0x18], R24 ;  /* 0x000018182c00c388 */ /* 0x0005e80000008a00 */
[----:B------:R-:W-:Y:S06]  /*1720*/  BAR.SYNC.DEFER_BLOCKING 0x0 ;  /* 0x0000000000007b1d */ /* 0x000fec0000010000 */
[----:B------:R-:W-:Y:S05]  /*1730*/  @P2 BRA `(.L_x_1041) ;  /* 0x0000030000002947 */ /* 0x000fea0003800000 */
[----:B------:R-:W0:Y:S02]  /*1740*/  LDS.128 R16, [0x20] ;  /* 0x00002000ff107984 */ /* 0x000e240000000c00 */
[----:B0-----:R-:W-:-:S02]  /*1750*/  FADD.FTZ R21, R24, R16 ;  /* 0x0000001018157221 */ /* 0x001fc40000010000 */
[----:B------:R-:W-:Y:S02]  /*1760*/  FADD.FTZ R16, R25, R17 ;  /* 0x0000001119107221 */ /* 0x000fe40000010000 */
[----:B------:R-:W-:Y:S01]  /*1770*/  FADD.FTZ R17, R21, R18 ;  /* 0x0000001215117221 */ /* 0x000fe20000010000 */
[----:B--2---:R-:W-:Y:S01]  /*1780*/  LDS.64 R24, [0xb0] ;  /* 0x0000b000ff187984 */ /* 0x004fe20000000a00 */
        /* <DEDUP_REMOVED lines=43> */
.L_x_1041:
[----:B------:R-:W-:Y:S05]  /*1a40*/  BSYNC B0 ;  /* 0x0000000000007941 */ /* 0x000fea0003800000 */
.L_x_1040:
[----:B------:R-:W-:Y:S06]  /*1a50*/  BAR.SYNC.DEFER_BLOCKING 0x0 ;  /* 0x0000000000007b1d */ /* 0x000fec0000010000 */
[----:B------:R-:W-:Y:S01]  /*1a60*/  BSSY B0, `(.L_x_1042) ;  /* 0x000004d000007945 */ /* 0x000fe20003800000 */
[----:B------:R-:W-:Y:S05]  /*1a70*/  @P0 BRA `(.L_x_1043) ;  /* 0x000004b000000947 */ /* 0x000fea0003800000 */
[----:B------:R-:W0:Y:S04]  /*1a80*/  LDS.128 R16, [R3+0x350] ;  /* 0x0003500003107984 */ /* 0x000e280000000c00 */
[----:B------:R-:W1:Y:S01]  /*1a90*/  LDS.128 R20, [R3+0x5d0] ;  /* 0x0005d00003147984 */ /* 0x000e620000000c00 */
[----:B0-----:R-:W-:-:S02]  /*1aa0*/  FADD.FTZ R16, R12, R16 ;  /* 0x000000100c107221 */ /* 0x001fc40000010000 */
[----:B------:R-:W-:Y:S02]  /*1ab0*/  FADD.FTZ R17, R13, R17 ;  /* 0x000000110d117221 */ /* 0x000fe40000010000 */
[----:B------:R-:W-:Y:S02]  /*1ac0*/  FADD.FTZ R18, R14, R18 ;  /* 0x000000120e127221 */ /* 0x000fe40000010000 */
[----:B------:R-:W-:Y:S02]  /*1ad0*/  FADD.FTZ R19, R15, R19 ;  /* 0x000000130f137221 */ /* 0x000fe40000010000 */
[----:B--2---:R-:W0:Y:S01]  /*1ae0*/  LDS.128 R12, [R3+0x850] ;  /* 0x00085000030c7984 */ /* 0x004e220000000c00 */
[----:B-1----:R-:W-:Y:S02]  /*1af0*/  FADD.FTZ R16, R16, R20 ;  /* 0x0000001410107221 */ /* 0x002fe40000010000 */
[----:B------:R-:W-:Y:S02]  /*1b00*/  FADD.FTZ R17, R17, R21 ;  /* 0x0000001511117221 */ /* 0x000fe40000010000 */
[----:B------:R-:W-:-:S02]  /*1b10*/  FADD.FTZ R18, R18, R22 ;  /* 0x0000001612127221 */ /* 0x000fc40000010000 */
[----:B------:R-:W-:Y:S02]  /*1b20*/  FADD.FTZ R23, R19, R23 ;  /* 0x0000001713177221 */ /* 0x000fe40000010000 */
[----:B0-----:R-:W-:Y:S02]  /*1b30*/  FADD.FTZ R12, R16, R12 ;  /* 0x0000000c100c7221 */ /* 0x001fe40000010000 */
[----:B------:R-:W-:Y:S02]  /*1b40*/  FADD.FTZ R13, R17, R13 ;  /* 0x0000000d110d7221 */ /* 0x000fe40000010000 */
[----:B------:R-:W-:Y:S02]  /*1b50*/  FADD.FTZ R14, R18, R14 ;  /* 0x0000000e120e7221 */ /* 0x000fe40000010000 */
[----:B------:R-:W0:Y:S01]  /*1b60*/  LDS.128 R16, [R3+0xad0] ;  /* 0x000ad00003107984 */ /* 0x000e220000000c00 */
[----:B------:R-:W-:Y:S02]  /*1b70*/  FADD.FTZ R23, R23, R15 ;  /* 0x0000000f17177221 */ /* 0x000fe40000010000 */
[----:B0-----:R-:W-:-:S02]  /*1b80*/  FADD.FTZ R16, R12, R16 ;  /* 0x000000100c107221 */ /* 0x001fc40000010000 */
[----:B------:R-:W-:Y:S02]  /*1b90*/  FADD.FTZ R17, R13, R17 ;  /* 0x000000110d117221 */ /* 0x000fe40000010000 */
[----:B------:R-:W-:Y:S02]  /*1ba0*/  FADD.FTZ R18, R14, R18 ;  /* 0x000000120e127221 */ /* 0x000fe40000010000 */
[----:B------:R-:W0:Y:S01]  /*1bb0*/  LDS.128 R12, [R3+0xd50] ;  /* 0x000d5000030c7984 */ /* 0x000e220000000c00 */
[----:B------:R-:W-:Y:S02]  /*1bc0*/  FADD.FTZ R23, R23, R19 ;  /* 0x0000001317177221 */ /* 0x000fe40000010000 */
[----:B0-----:R-:W-:Y:S02]  /*1bd0*/  FADD.FTZ R12, R16, R12 ;  /* 0x0000000c100c7221 */ /* 0x001fe40000010000 */
[----:B------:R-:W-:Y:S02]  /*1be0*/  FADD.FTZ R13, R17, R13 ;  /* 0x0000000d110d7221 */ /* 0x000fe40000010000 */
[----:B------:R-:W-:-:S02]  /*1bf0*/  FADD.FTZ R14, R18, R14 ;  /* 0x0000000e120e7221 */ /* 0x000fc40000010000 */
[----:B------:R-:W0:Y:S01]  /*1c00*/  LDS.128 R16, [R3+0xfd0] ;  /* 0x000fd00003107984 */ /* 0x000e220000000c00 */
[----:B------:R-:W-:Y:S02]  /*1c10*/  FADD.FTZ R23, R23, R15 ;  /* 0x0000000f17177221 */ /* 0x000fe40000010000 */
[----:B0-----:R-:W-:Y:S02]  /*1c20*/  FADD.FTZ R16, R12, R16 ;  /* 0x000000100c107221 */ /* 0x001fe40000010000 */
[----:B------:R-:W-:Y:S02]  /*1c30*/  FADD.FTZ R17, R13, R17 ;  /* 0x000000110d117221 */ /* 0x000fe40000010000 */
[----:B------:R-:W-:Y:S02]  /*1c40*/  FADD.FTZ R18, R14, R18 ;  /* 0x000000120e127221 */ /* 0x000fe40000010000 */
[----:B------:R-:W0:Y:S01]  /*1c50*/  LDS.128 R12, [R3+0x1250] ;  /* 0x00125000030c7984 */ /* 0x000e220000000c00 */
[----:B------:R-:W-:-:S02]  /*1c60*/  FADD.FTZ R23, R23, R19 ;  /* 0x0000001317177221 */ /* 0x000fc40000010000 */
[----:B0-----:R-:W-:Y:S02]  /*1c70*/  FADD.FTZ R12, R16, R12 ;  /* 0x0000000c100c7221 */ /* 0x001fe40000010000 */
[----:B------:R-:W-:Y:S02]  /*1c80*/  FADD.FTZ R13, R17, R13 ;  /* 0x0000000d110d7221 */ /* 0x000fe40000010000 */
[----:B------:R-:W-:Y:S02]  /*1c90*/  FADD.FTZ R14, R18, R14 ;  /* 0x0000000e120e7221 */ /* 0x000fe40000010000 */
[----:B------:R-:W0:Y:S01]  /*1ca0*/  LDS.128 R16, [R3+0x14d0] ;  /* 0x0014d00003107984 */ /* 0x000e220000000c00 */
[----:B------:R-:W-:Y:S02]  /*1cb0*/  FADD.FTZ R23, R23, R15 ;  /* 0x0000000f17177221 */ /* 0x000fe40000010000 */
[----:B0-----:R-:W-:Y:S02]  /*1cc0*/  FADD.FTZ R16, R12, R16 ;  /* 0x000000100c107221 */ /* 0x001fe40000010000 */
[----:B------:R-:W-:-:S02]  /*1cd0*/  FADD.FTZ R17, R13, R17 ;  /* 0x000000110d117221 */ /* 0x000fc40000010000 */
[----:B------:R-:W-:Y:S02]  /*1ce0*/  FADD.FTZ R18, R14, R18 ;  /* 0x000000120e127221 */ /* 0x000fe40000010000 */
        /* <DEDUP_REMOVED lines=29> */
[----:B------:R-:W0:Y:S01]  /*1ec0*/  LDS.128 R12, [R3+0x2650] ;  /* 0x00265000030c7984 */ /* 0x000e220000000c00 */
[----:B------:R-:W-:Y:S02]  /*1ed0*/  FADD.FTZ R17, R20, R18 ;  /* 0x0000001214117221 */ /* 0x000fe40000010000 */
[----:B------:R-:W-:Y:S02]  /*1ee0*/  FADD.FTZ R18, R23, R19 ;  /* 0x0000001317127221 */ /* 0x000fe40000010000 */
[----:B0-----:R-:W-:Y:S02]  /*1ef0*/  FADD.FTZ R12, R21, R12 ;  /* 0x0000000c150c7221 */ /* 0x001fe40000010000 */
[----:B------:R-:W-:Y:S02]  /*1f00*/  FADD.FTZ R13, R16, R13 ;  /* 0x0000000d100d7221 */ /* 0x000fe40000010000 */
[----:B------:R-:W-:Y:S02]  /*1f10*/  FADD.FTZ R14, R17, R14 ;  /* 0x0000000e110e7221 */ /* 0x000fe40000010000 */
[----:B------:R-:W-:-:S02]  /*1f20*/  FADD.FTZ R15, R18, R15 ;  /* 0x0000000f120f7221 */ /* 0x000fc40000010000 */
.L_x_1043:
[----:B------:R-:W-:Y:S05]  /*1f30*/  BSYNC B0 ;  /* 0x0000000000007941 */ /* 0x000fea0003800000 */
.L_x_1042:
        /* <DEDUP_REMOVED lines=13> */
[-C--:B0-2---:R-:W-:Y:S02]  /*2010*/  LEA R12, P0, R3, R16.reuse, 0x2 ;  /* 0x00000010030c7211 */ /* 0x085fe400078010ff */
[----:B------:R-:W-:Y:S02]  /*2020*/  LEA R16, P4, R23, R16, 0x2 ;  /* 0x0000001017107211 */ /* 0x000fe400078810ff */
[----:B-1----:R-:W-:Y:S02]  /*2030*/  LEA.HI.X R13, R3, R17, R21, 0x2, P0 ;  /* 0x00000011030d7211 */ /* 0x002fe400000f1415 */
[----:B------:R-:W-:-:S03]  /*2040*/  IADD3.X R17, R17, UR9, RZ, P4, !PT ;  /* 0x0000000911117c10 */ /* 0x000fc6000a7fe4ff */
[----:B------:R0:W-:Y:S04]  /*2050*/  RED.E.ADD.F32.FTZ.RN.STRONG.GPU [R12.64], R14 ;  /* 0x0000000e0c00798e */ /* 0x0001e8000c10e78e */
[----:B------:R0:W-:Y:S02]  /*2060*/  RED.E.ADD.F32.FTZ.RN.STRONG.GPU [R16.64], R15 ;  /* 0x0000000f1000798e */ /* 0x0001e4000c10e78e */
.L_x_1045:
[----:B------:R-:W-:Y:S05]  /*2070*/  BSYNC B0 ;  /* 0x0000000000007941 */ /* 0x000fea0003800000 */
.L_x_1044:
[----:B------:R-:W-:-:S06]  /*2080*/  UISETP.GE.U32.AND UP0, UPT, UR5, 0x2, UPT ;  /* 0x000000020500788c */ /* 0x000fcc000bf06070 */
[----:B------:R-:W-:-:S13]  /*2090*/  PLOP3.LUT P0, PT, PT, PT, UP0, 0x80, 0x0 ;  /* 0x000000000000781c */ /* 0x000fda0003f0f008 */
[----:B------:R-:W-:Y:S05]  /*20a0*/  @!P0 BRA `(.L_x_1046) ;  /* 0x0000124000008947 */ /* 0x000fea0003800000 */
[----:B------:R-:W1:Y:S01]  /*20b0*/  S2R R3, SR_CTAID.Y ;  /* 0x0000000000037919 */ /* 0x000e620000002600 */
[----:B0-2---:R-:W-:-:S05]  /*20c0*/  LOP3.LUT R12, R34, 0x1, RZ, 0xc0, !PT ;  /* 0x00000001220c7812 */ /* 0x005fca00078ec0ff */
[----:B------:R-:W-:-:S04]  /*20d0*/  IMAD R12, R12, c[0x0][0x10], RZ ;  /* 0x000004000c0c7a24 */ /* 0x000fc800078e02ff */
[----:B------:R-:W-:-:S05]  /*20e0*/  IMAD R13, R12, c[0x0][0xc], RZ ;  /* 0x000003000c0d7a24 */ /* 0x000fca00078e02ff */
[----:B------:R-:W-:Y:S02]  /*20f0*/  SHF.L.U32 R13, R13, 0x1, RZ ;  /* 0x000000010d0d7819 */ /* 0x000fe400000006ff */
[----:B-1----:R-:W-:-:S03]  /*2100*/  IADD3 R15, R12, R3, RZ ;  /* 0x000000030c0f7210 */ /* 0x002fc60007ffe0ff */
[----:B------:R-:W-:-:S04]  /*2110*/  IMAD.WIDE R12, R13, R20, c[0x0][0x1b0] ;  /* 0x00006c000d0c7625 */ /* 0x000fc800078e0214 */
[----:B------:R-:W-:Y:S01]  /*2120*/  IMAD.WIDE.U32 R14, R15, R20, c[0x0][0x1a8] ;  /* 0x00006a000f0e7625 */ /* 0x000fe200078e0014 */
[----:B------:R-:W-:Y:S05]  /*2130*/  @P2 BRA `(.L_x_1047) ;  /* 0x0000017000002947 */ /* 0x000fea0003800000 */
[----:B------:R-:W-:Y:S01]  /*2140*/  IMAD R17, R37, c[0x0][0x10], R3 ;  /* 0x0000040025117a24 */ /* 0x000fe200078e0203 */
[----:B------:R-:W0:Y:S03]  /*2150*/  S2R R18, SR_LANEID ;  /* 0x0000000000127919 */ /* 0x000e260000000000 */
[----:B------:R-:W-:-:S05]  /*2160*/  IMAD.WIDE.U32 R16, R17, 0x8, R12 ;  /* 0x0000000811107825 */ /* 0x000fca00078e000c */
[----:B------:R1:W-:Y:S01]  /*2170*/  STG.E.64 [R16.64], R24 ;  /* 0x0000001810007986 */ /* 0x0003e2000c101b0e */
[----:B------:R-:W-:Y:S06]  /*2180*/  MEMBAR.ALL.GPU ;  /* 0x0000000000007992 */ /* 0x000fec000000a000 */
[----:B------:R-:W-:Y:S01]  /*2190*/  VOTEU.ANY UR4, UPT, PT ;  /* 0x0000000000047886 */ /* 0x000fe200038e0100 */
[----:B------:R-:W-:Y:S01]  /*21a0*/  LOP3.LUT P0, RZ, R34, 0x2, RZ, 0xc0, !PT ;  /* 0x0000000222ff7812 */ /* 0x000fe2000780c0ff */
[----:B------:R-:W-:Y:S01]  /*21b0*/  UFLO.U32 UR13, UR4 ;  /* 0x00000004000d72bd */ /* 0x000fe200080e0000 */
[----:B-1----:R-:W-:Y:S01]  /*21c0*/  MOV R16, 0x1 ;  /* 0x0000000100107802 */ /* 0x002fe20000000f00 */
[----:B------:R-:W-:Y:S01]  /*21d0*/  UPOPC UR4, UR4 ;  /* 0x00000004000472bf */ /* 0x000fe20008000000 */
[----:B------:R-:W-:Y:S01]  /*21e0*/  SEL R19, RZ, c[0x0][0xc], P0 ;  /* 0x00000300ff137a07 */ /* 0x000fe20000000000 */
[----:B------:R-:W-:-:S00]  /*21f0*/  ERRBAR ;  /* 0x00000000000079ab */ /* 0x000fc00000000000 */
[----:B------:R-:W-:Y:S02]  /*2200*/  SEL R16, R16, 0xffffffff, !P0 ;  /* 0xffffffff10107807 */ /* 0x000fe40004000000 */
[----:B0-----:R-:W-:-:S02]  /*2210*/  ISETP.EQ.U32.AND P4, PT, R18, UR13, PT ;  /* 0x0000000d12007c0c */ /* 0x001fc4000bf82070 */
[----:B------:R-:W-:Y:S01]  /*2220*/  ISETP.NE.AND P0, PT, R19, -0x1, PT ;  /* 0xffffffff1300780c */ /* 0x000fe20003f05270 */
[----:B------:R-:W-:-:S10]  /*2230*/  IMAD R17, R16, UR4, RZ ;  /* 0x0000000410117c24 */ /* 0x000fd4000f8e02ff */
[----:B------:R0:W-:Y:S02]  /*2240*/  @P4 RED.E.ADD.S32.STRONG.GPU [R14.64], R17 ;  /* 0x000000110e00498e */ /* 0x0001e4000c10e38e */
[----:B------:R-:W-:Y:S05]  /*2250*/  @!P0 BRA `(.L_x_1047) ;  /* 0x0000005000008947 */ /* 0x000fea0003800000 */
.L_x_1048:
[----:B------:R-:W2:Y:S01]  /*2260*/  LDG.E.STRONG.GPU R16, [R14.64] ;  /* 0x0000000e0e107981 */ /* 0x000ea2000c1ef900 */
[----:B------:R-:W-:Y:S01]  /*2270*/  YIELD ;  /* 0x0000000000007946 */ /* 0x000fe20003800000 */
[----:B--2---:R-:W-:Y:S01]  /*2280*/  ISETP.NE.AND P0, PT, R16, R19, PT ;  /* 0x000000131000720c */ /* 0x004fe20003f05270 */
[----:B------:R-:W-:-:S12]  /*2290*/  CCTL.IVALL ;  /* 0x00000000ff00798f */ /* 0x000fd80002000000 */
[----:B------:R-:W-:Y:S05]  /*22a0*/  @P0 BRA `(.L_x_1048) ;  /* 0xffffffb000000947 */ /* 0x000fea000383ffff */
.L_x_1047:
        /* <DEDUP_REMOVED lines=20> */
.L_x_1052:
[----:B------:R-:W-:-:S13]  /*23f0*/  ISETP.EQ.OR P6, PT, R22, R37, P2 ;  /* 0x000000251600720c */ /* 0x000fda00017c2670 */
[----:B0-----:R-:W-:-:S04]  /*2400*/  @!P6 IMAD R15, R22, c[0x0][0x10], R3 ;  /* 0x00000400160fea24 */ /* 0x001fc800078e0203 */
        /* <DEDUP_REMOVED lines=10> */
[----:B--2---:R-:W-:Y:S02]  /*24b0*/  @!P6 FADD.FTZ R24, R24, R14 ;  /* 0x0000000e1818e221 */ /* 0x004fe40000010000 */
        /* <DEDUP_REMOVED lines=103> */
.L_x_1051:
[----:B------:R-:W-:-:S06]  /*2b30*/  UISETP.GT.AND UP0, UPT, UR4, 0x4, UPT ;  /* 0x000000040400788c */ /* 0x000fcc000bf04270 */
[----:B------:R-:W-:-:S13]  /*2b40*/  PLOP3.LUT P4, PT, PT, PT, UP0, 0x80, 0x0 ;  /* 0x000000000000781c */ /* 0x000fda0003f8f008 */
[----:B------:R-:W-:Y:S05]  /*2b50*/  @!P4 BRA `(.L_x_1053) ;  /* 0x000003b00000c947 */ /* 0x000fea0003800000 */
[C---:B------:R-:W-:Y:S02]  /*2b60*/  ISETP.EQ.OR P0, PT, R22.reuse, R37, P2 ;  /* 0x000000251600720c */ /* 0x040fe40001702670 */
[----:B------:R-:W-:-:S11]  /*2b70*/  IADD3 R16, R22, 0x1, RZ ;  /* 0x0000000116107810 */ /* 0x000fd60007ffe0ff */
[----:B0-----:R-:W-:-:S04]  /*2b80*/  @!P0 IMAD R15, R22, c[0x0][0x10], R3 ;  /* 0x00000400160f8a24 */ /* 0x001fc800078e0203 */
        /* <DEDUP_REMOVED lines=14> */
[----:B--2---:R-:W-:Y:S02]  /*2c70*/  @!P0 FADD.FTZ R25, R25, R15 ;  /* 0x0000000f19198221 */ /* 0x004fe40000010000 */
        /* <DEDUP_REMOVED lines=41> */
.L_x_1053:
[----:B------:R-:W-:-:S13]  /*2f10*/  ISETP.NE.OR P0, PT, RZ, UR4, P0 ;  /* 0x00000004ff007c0c */ /* 0x000fda0008705670 */
[----:B------:R-:W-:Y:S05]  /*2f20*/  @!P0 BRA `(.L_x_1049) ;  /* 0x000001f000008947 */ /* 0x000fea0003800000 */
.L_x_1050:
[CC--:B------:R-:W-:Y:S02]  /*2f30*/  ISETP.EQ.OR P5, PT, R22.reuse, R37.reuse, P2 ;  /* 0x000000251600720c */ /* 0x0c0fe400017a2670 */
[C---:B------:R-:W-:Y:S02]  /*2f40*/  IADD3 R16, R22.reuse, 0x1, RZ ;  /* 0x0000000116107810 */ /* 0x040fe40007ffe0ff */
[----:B0-----:R-:W-:Y:S02]  /*2f50*/  IADD3 R17, R22, 0x2, RZ ;  /* 0x0000000216117810 */ /* 0x001fe40007ffe0ff */
        /* <DEDUP_REMOVED lines=18> */
[----:B--2---:R-:W-:Y:S02]  /*3080*/  @!P5 FADD.FTZ R24, R24, R14 ;  /* 0x0000000e1818d221 */ /* 0x004fe40000010000 */
        /* <DEDUP_REMOVED lines=9> */
.L_x_1049:
[----:B------:R-:W-:-:S04]  /*3120*/  MOV R16, c[0x0][0xc] ;  /* 0x0000030000107a02 */ /* 0x000fc80000000f00 */
[----:B------:R-:W-:-:S13]  /*3130*/  LOP3.LUT P0, R16, R16, 0x3, RZ, 0xc0, !PT ;  /* 0x0000000310107812 */ /* 0x000fda000780c0ff */
[----:B------:R-:W-:Y:S05]  /*3140*/  @!P0 BRA `(.L_x_1046) ;  /* 0x000001a000008947 */ /* 0x000fea0003800000 */
[----:B------:R-:W-:Y:S01]  /*3150*/  ISETP.EQ.OR P0, PT, R22, R37, P2 ;  /* 0x000000251600720c */ /* 0x000fe20001702670 */
[----:B------:R-:W-:Y:S01]  /*3160*/  BSSY B0, `(.L_x_1054) ;  /* 0x0000008000007945 */ /* 0x000fe20003800000 */
[----:B------:R-:W-:-:S11]  /*3170*/  ISETP.NE.AND P4, PT, R16, 0x1, PT ;  /* 0x000000011000780c */ /* 0x000fd60003f85270 */
[----:B------:R-:W-:Y:S05]  /*3180*/  @P0 BRA `(.L_x_1055) ;  /* 0x0000005000000947 */ /* 0x000fea0003800000 */
[----:B0-----:R-:W-:-:S04]  /*3190*/  IMAD R15, R22, c[0x0][0x10], R3 ;  /* 0x00000400160f7a24 */ /* 0x001fc800078e0203 */
[----:B------:R-:W-:-:S06]  /*31a0*/  IMAD.WIDE.U32 R14, R15, 0x8, R12 ;  /* 0x000000080f0e7825 */ /* 0x000fcc00078e000c */
[----:B------:R-:W2:Y:S02]  /*31b0*/  LDG.E.64 R14, [R14.64] ;  /* 0x0000000e0e0e7981 */ /* 0x000ea4000c1e1b00 */
[----:B--2---:R-:W-:Y:S02]  /*31c0*/  FADD.FTZ R24, R24, R14 ;  /* 0x0000000e18187221 */ /* 0x004fe40000010000 */
[----:B------:R-:W-:Y:S02]  /*31d0*/  FADD.FTZ R25, R25, R15 ;  /* 0x0000000f19197221 */ /* 0x000fe40000010000 */
.L_x_1055:
[----:B------:R-:W-:Y:S05]  /*31e0*/  BSYNC B0 ;  /* 0x0000000000007941 */ /* 0x000fea0003800000 */
.L_x_1054:
[----:B------:R-:W-:Y:S05]  /*31f0*/  @!P4 BRA `(.L_x_1046) ;  /* 0x000000f00000c947 */ /* 0x000fea0003800000 */
[C---:B0-----:R-:W-:Y:S02]  /*3200*/  IADD3 R14, R22.reuse, 0x2, RZ ;  /* 0x00000002160e7810 */ /* 0x041fe40007ffe0ff */
        /* <DEDUP_REMOVED lines=10> */
[----:B--2---:R-:W-:Y:S02]  /*32b0*/  @!P4 FADD.FTZ R24, R24, R14 ;  /* 0x0000000e1818c221 */ /* 0x004fe40000010000 */
[----:B------:R-:W-:Y:S02]  /*32c0*/  @!P4 FADD.FTZ R25, R25, R15 ;  /* 0x0000000f1919c221 */ /* 0x000fe40000010000 */
[----:B---3--:R-:W-:-:S02]  /*32d0*/  @!P0 FADD.FTZ R24, R24, R12 ;  /* 0x0000000c18188221 */ /* 0x008fc40000010000 */
[----:B------:R-:W-:-:S05]  /*32e0*/  @!P0 FADD.FTZ R25, R25, R13 ;  /* 0x0000000d19198221 */ /* 0x000fca0000010000 */
.L_x_1046:
[----:B------:R-:W-:Y:S04]  /*32f0*/  @!P2 STS.64 [0xc0], R24 ;  /* 0x0000c018ff00a388 */ /* 0x000fe80000000a00 */
[----:B------:R-:W-:Y:S01]  /*3300*/  BAR.SYNC.DEFER_BLOCKING 0x0 ;  /* 0x0000000000007b1d */ /* 0x000fe20000010000 */
[----:B------:R-:W-:Y:S01]  /*3310*/  ISETP.GE.U32.AND P0, PT, R40, c[0x0][0x1e0], PT ;  /* 0x0000780028007a0c */ /* 0x000fe20003f06070 */
[--C-:B0-----:R-:W-:Y:S01]  /*3320*/  HADD2.F32 R17, -RZ, R28.reuse.H0_H0 ;  /* 0x2000001cff117230 */ /* 0x101fe20000004100 */
[----:B------:R-:W-:Y:S01]  /*3330*/  ISETP.GE.U32.AND P2, PT, R39, c[0x0][0x1e0], PT ;  /* 0x0000780027007a0c */ /* 0x000fe20003f46070 */
[----:B------:R-:W-:Y:S01]  /*3340*/  HADD2.F32 R28, -RZ, R28.H1_H1 ;  /* 0x3000001cff1c7230 */ /* 0x000fe20000004100 */
[----:B------:R-:W-:Y:S02]  /*3350*/  ISETP.GE.AND.EX P4, PT, R43, c[0x0][0x1e4], PT, P0 ;  /* 0x000079002b007a0c */ /* 0x000fe40003f86300 */
[----:B------:R-:W-:-:S02]  /*3360*/  ISETP.GE.U32.AND P0, PT, R38, c[0x0][0x1e0], PT ;  /* 0x0000780026007a0c */ /* 0x000fc40003f06070 */
[----:B------:R-:W-:Y:S01]  /*3370*/  ISETP.GT.U32.OR P4, PT, R0, 0x27f, P4 ;  /* 0x0000027f0000780c */ /* 0x000fe20002784470 */
[----:B--2---:R-:W0:Y:S02]  /*3380*/  LDS.64 R12, [0xc0] ;  /* 0x0000c000ff0c7984 */ /* 0x004e240000000a00 */
[----:B0-----:R-:W-:Y:S01]  /*3390*/  FMUL.FTZ R3, R12, c[0x0][0x20c] ;  /* 0x000083000c037a20 */ /* 0x001fe20000410000 */
[--C-:B------:R-:W-:Y:S01]  /*33a0*/  HADD2.F32 R12, -RZ, R33.reuse.H0_H0 ;  /* 0x20000021ff0c7230 */ /* 0x100fe20000004100 */
[----:B------:R-:W-:Y:S01]  /*33b0*/  FMUL.FTZ R16, R13, c[0x0][0x20c] ;  /* 0x000083000d107a20 */ /* 0x000fe20000410000 */
[----:B------:R-:W-:Y:S02]  /*33c0*/  HADD2.F32 R33, -RZ, R33.H1_H1 ;  /* 0x30000021ff217230 */ /* 0x000fe40000004100 */
[--C-:B------:R-:W-:Y:S01]  /*33d0*/  HADD2.F32 R13, -RZ, R32.reuse.H0_H0 ;  /* 0x20000020ff0d7230 */ /* 0x100fe20000004100 */
[----:B------:R-:W-:Y:S01]  /*33e0*/  FADD.FTZ R12, R12, -UR17 ;  /* 0x800000110c0c7e21 */ /* 0x000fe20008010000 */
[----:B------:R-:W-:Y:S01]  /*33f0*/  HADD2.F32 R32, -RZ, R32.H1_H1 ;  /* 0x30000020ff207230 */ /* 0x000fe20000004100 */
        /* <DEDUP_REMOVED lines=22> */
.L_x_1056:
        /* <DEDUP_REMOVED lines=15> */
[----:B------:R-:W-:Y:S02]  /*3650*/  F2FP.PACK_AB R13, R18, R19 ;  /* 0x00000013120d723e */ /* 0x000fe400000000ff */
[----:B------:R-:W-:-:S05]  /*3660*/  LEA.HI.X R15, R12, c[0x0][0x164], R21, 0x1, P5 ;  /* 0x000059000c0f7a11 */ /* 0x000fca00028f0c15 */
[----:B------:R0:W-:Y:S02]  /*3670*/  STG.E [R14.64], R13 ;  /* 0x0000000d0e007986 */ /* 0x0001e4000c10190e */
.L_x_1058:
[----:B------:R-:W-:Y:S05]  /*3680*/  BSYNC B0 ;  /* 0x0000000000007941 */ /* 0x000fea0003800000 */
.L_x_1057:
[----:B0-----:R-:W-:Y:S01]  /*3690*/  FADD.FTZ R13, R17, -UR17 ;  /* 0x80000011110d7e21 */ /* 0x001fe20008010000 */
[--C-:B------:R-:W-:Y:S01]  /*36a0*/  HADD2.F32 R17, -RZ, R31.reuse.H0_H0 ;  /* 0x2000001fff117230 */ /* 0x100fe20000004100 */
[----:B------:R-:W-:Y:S01]  /*36b0*/  FADD.FTZ R12, R28, -UR17 ;  /* 0x800000111c0c7e21 */ /* 0x000fe20008010000 */
[----:B------:R-:W-:Y:S01]  /*36c0*/  HADD2.F32 R18, -RZ, R31.H1_H1 ;  /* 0x3000001fff127230 */ /* 0x000fe20000004100 */
        /* <DEDUP_REMOVED lines=21> */
.L_x_1059:
        /* <DEDUP_REMOVED lines=15> */
[----:B------:R-:W-:Y:S02]  /*3910*/  F2FP.PACK_AB R17, R17, R18 ;  /* 0x000000121111723e */ /* 0x000fe400000000ff */
[----:B------:R-:W-:-:S05]  /*3920*/  LEA.HI.X R15, R12, c[0x0][0x164], R43, 0x1, P4 ;  /* 0x000059000c0f7a11 */ /* 0x000fca00020f0c2b */
[----:B------:R0:W-:Y:S04]  /*3930*/  STG.E [R14.64], R17 ;  /* 0x000000110e007986 */ /* 0x0001e8000c10190e */
.L_x_1061:
[----:B------:R-:W-:Y:S05]  /*3940*/  BSYNC B0 ;  /* 0x0000000000007941 */ /* 0x000fea0003800000 */
.L_x_1060:
[--C-:B------:R-:W-:Y:S01]  /*3950*/  HADD2.F32 R12, -RZ, R26.reuse.H0_H0 ;  /* 0x2000001aff0c7230 */ /* 0x100fe20000004100 */
[----:B------:R-:W-:Y:S01]  /*3960*/  ISETP.GE.AND.EX P2, PT, R42, c[0x0][0x1e4], PT, P2 ;  /* 0x000079002a007a0c */ /* 0x000fe20003f46320 */
[----:B------:R-:W-:Y:S01]  /*3970*/  HADD2.F32 R26, -RZ, R26.H1_H1 ;  /* 0x3000001aff1a7230 */ /* 0x000fe20000004100 */
[----:B------:R-:W-:Y:S01]  /*3980*/  ISETP.GE.AND.EX P0, PT, R41, c[0x0][0x1e4], PT, P0 ;  /* 0x0000790029007a0c */ /* 0x000fe20003f06300 */
[--C-:B------:R-:W-:Y:S01]  /*3990*/  HADD2.F32 R13, -RZ, R30.reuse.H0_H0 ;  /* 0x2000001eff0d7230 */ /* 0x100fe20000004100 */
[----:B------:R-:W-:Y:S01]  /*39a0*/  FADD.FTZ R12, R12, -UR17 ;  /* 0x800000110c0c7e21 */ /* 0x000fe20008010000 */
[--C-:B0-----:R-:W-:Y:S01]  /*39b0*/  HADD2.F32 R17, -RZ, R27.reuse.H0_H0 ;  /* 0x2000001bff117230 */ /* 0x101fe20000004100 */
[----:B------:R-:W-:Y:S01]  /*39c0*/  FADD.FTZ R26, R26, -UR17 ;  /* 0x800000111a1a7e21 */ /* 0x000fe20008010000 */
[----:B------:R-:W-:Y:S01]  /*39d0*/  ISETP.GT.U32.OR P2, PT, R0, 0x27f, P2 ;  /* 0x0000027f0000780c */ /* 0x000fe20001744470 */
[----:B------:R-:W-:Y:S01]  /*39e0*/  FMUL.FTZ R15, R12, UR8 ;  /* 0x000000080c0f7c20 */ /* 0x000fe20008410000 */
[----:B------:R-:W-:Y:S01]  /*39f0*/  ISETP.GT.U32.OR P0, PT, R0, 0x27f, P0 ;  /* 0x0000027f0000780c */ /* 0x000fe20000704470 */
[----:B------:R-:W-:Y:S01]  /*3a00*/  HADD2.F32 R30, -RZ, R30.H1_H1 ;  /* 0x3000001eff1e7230 */ /* 0x000fe20000004100 */
[----:B------:R-:W-:Y:S01]  /*3a10*/  FMUL.FTZ R12, R26, UR8 ;  /* 0x000000081a0c7c20 */ /* 0x000fe20008410000 */
[----:B------:R-:W-:Y:S01]  /*3a20*/  HADD2.F32 R27, -RZ, R27.H1_H1 ;  /* 0x3000001bff1b7230 */ /* 0x000fe20000004100 */
[----:B------:R-:W-:Y:S06]  /*3a30*/  @!P3 BRA `(.L_x_1062) ;  /* 0x000001200000b947 */ /* 0x000fec0003800000 */
        /* <DEDUP_REMOVED lines=18> */
.L_x_1062:
        /* <DEDUP_REMOVED lines=15> */
[----:B------:R-:W-:Y:S02]  /*3c50*/  F2FP.PACK_AB R13, R18, R19 ;  /* 0x00000013120d723e */ /* 0x000fe400000000ff */
[----:B------:R-:W-:-:S05]  /*3c60*/  LEA.HI.X R15, R12, c[0x0][0x164], R21, 0x1, P2 ;  /* 0x000059000c0f7a11 */ /* 0x000fca00010f0c15 */
[----:B------:R0:W-:Y:S04]  /*3c70*/  STG.E [R14.64], R13 ;  /* 0x0000000d0e007986 */ /* 0x0001e8000c10190e */
.L_x_1064:
[----:B------:R-:W-:Y:S05]  /*3c80*/  BSYNC B0 ;  /* 0x0000000000007941 */ /* 0x000fea0003800000 */
.L_x_1063:
[----:B------:R-:W-:Y:S01]  /*3c90*/  FADD.FTZ R17, R17, -UR17 ;  /* 0x8000001111117e21 */ /* 0x000fe20008010000 */
[--C-:B0-----:R-:W-:Y:S01]  /*3ca0*/  HADD2.F32 R13, -RZ, R29.reuse.H0_H0 ;  /* 0x2000001dff0d7230 */ /* 0x101fe20000004100 */
        /* <DEDUP_REMOVED lines=23> */
.L_x_1065:
        /* <DEDUP_REMOVED lines=15> */
[----:B------:R-:W-:-:S05]  /*3f10*/  F2FP.PACK_AB R3, R3, R8 ;  /* 0x000000080303723e */ /* 0x000fca00000000ff */
[----:B------:R0:W-:Y:S02]  /*3f20*/  STG.E [R4.64], R3 ;  /* 0x0000000304007986 */ /* 0x0001e4000c10190e */
.L_x_1067:
[----:B------:R-:W-:Y:S05]  /*3f30*/  BSYNC B0 ;  /* 0x0000000000007941 */ /* 0x000fea0003800000 */
.L_x_1066:
[----:B------:R-:W-:Y:S01]  /*3f40*/  ULDC UR4, c[0x0][0x10] ;  /* 0x0000040000047ab9 */ /* 0x000fe20000000800 */
[----:B------:R-:W-:Y:S01]  /*3f50*/  IADD3 R34, R34, 0x1, RZ ;  /* 0x0000000122227810 */ /* 0x000fe20007ffe0ff */
[----:B------:R-:W-:-:S04]  /*3f60*/  UIADD3 UR7, UR7, UR4, URZ ;  /* 0x0000000407077290 */ /* 0x000fc8000fffe03f */
[----:B------:R-:W-:-:S06]  /*3f70*/  UISETP.GE.AND UP0, UPT, UR7, UR6, UPT ;  /* 0x000000060700728c */ /* 0x000fcc000bf06270 */
[----:B------:R-:W-:-:S13]  /*3f80*/  PLOP3.LUT P0, PT, PT, PT, UP0, 0x80, 0x0 ;  /* 0x000000000000781c */ /* 0x000fda0003f0f008 */
[----:B------:R-:W-:Y:S01]  /*3f90*/  @P0 CALL.REL.NOINC `(.L_x_1033) ;  /* 0x0000001000000944 */ /* 0x000fe20003c00000 */
[----:B------:R-:W-:Y:S05]  /*3fa0*/  BRA `(.L_x_1068) ;  /* 0xffffc30000007947 */ /* 0x000fea000383ffff */
.L_x_1033:
[----:B-1----:R-:W-:Y:S01]  /*3fb0*/  ISETP.NE.AND P1, PT, R0, RZ, PT ;  /* 0x000000ff0000720c */ /* 0x002fe20003f25270 */
[----:B------:R-:W-:Y:S01]  /*3fc0*/  HFMA2.MMA R2, -RZ, RZ, 0, 2.384185791015625e-07 ;  /* 0x00000004ff027435 */ /* 0x000fe200000001ff */
[----:B------:R-:W-:Y:S01]  /*3fd0*/  MOV R7, c[0x0][0xc] ;  /* 0x0000030000077a02 */ /* 0x000fe20000000f00 */
[----:B------:R-:W-:Y:S01]  /*3fe0*/  BSSY B0, `(.L_x_1069) ;  /* 0x000000f000007945 */ /* 0x000fe20003800000 */
[----:B------:R-:W-:Y:S02]  /*3ff0*/  MOV R6, c[0x0][0x10] ;  /* 0x0000040000067a02 */ /* 0x000fe40000000f00 */
[----:B------:R-:W-:Y:S02]  /*4000*/  ISETP.NE.AND P0, PT, R7, 0x1, PT ;  /* 0x000000010700780c */ /* 0x000fe40003f05270 */
[----:B0-----:R-:W-:-:S04]  /*4010*/  SHF.L.U32 R3, R6, 0x1, RZ ;  /* 0x0000000106037819 */ /* 0x001fc800000006ff */
        /* <DEDUP_REMOVED lines=11> */
.L_x_1070:
[----:B------:R-:W-:Y:S05]  /*40d0*/  BSYNC B0 ;  /* 0x0000000000007941 */ /* 0x000fea0003800000 */
.L_x_1069:
[----:B------:R-:W1:Y:S01]  /*40e0*/  S2UR UR4, SR_CTAID.X ;  /* 0x00000000000479c3 */ /* 0x000e620000002500 */
[----:B------:R-:W-:Y:S02]  /*40f0*/  IADD3 R8, R7, -0x1, RZ ;  /* 0xffffffff07087810 */ /* 0x000fe40007ffe0ff */
[----:B0-----:R-:W-:-:S05]  /*4100*/  IADD3 R3, R6, -0x1, RZ ;  /* 0xffffffff06037810 */ /* 0x001fca0007ffe0ff */
        /* <DEDUP_REMOVED lines=8> */
.L_x_1072:
[----:B------:R-:W2:Y:S01]  /*4190*/  LDG.E.STRONG.GPU R6, [R4.64] ;  /* 0x0000000e04067981 */ /* 0x000ea2000c1ef900 */
[----:B------:R-:W-:Y:S01]  /*41a0*/  YIELD ;  /* 0x0000000000007946 */ /* 0x000fe20003800000 */
[----:B--2---:R-:W-:Y:S01]  /*41b0*/  ISETP.NE.AND P0, PT, R6, R3, PT ;  /* 0x000000030600720c */ /* 0x004fe20003f05270 */
[----:B------:R-:W-:-:S12]  /*41c0*/  CCTL.IVALL ;  /* 0x00000000ff00798f */ /* 0x000fd80002000000 */
[----:B------:R-:W-:Y:S05]  /*41d0*/  @P0 BRA `(.L_x_1072) ;  /* 0xffffffb000000947 */ /* 0x000fea000383ffff */
.L_x_1071:
[----:B------:R-:W-:Y:S02]  /*41e0*/  WARPSYNC 0xffffffff ;  /* 0xffffffff00007948 */ /* 0x000fe40003800000 */
[----:B------:R-:W-:Y:S01]  /*41f0*/  MOV R5, c[0x0][0x1dc] ;  /* 0x0000770000057a02 */ /* 0x000fe20000000f00 */
[----:B------:R-:W-:Y:S03]  /*4200*/  BAR.SYNC.DEFER_BLOCKING 0x0 ;  /* 0x0000000000007b1d */ /* 0x000fe60000010000 */
[----:B------:R-:W-:-:S04]  /*4210*/  LEA.HI R3, P0, R5, c[0x0][0x1d8], RZ, 0x1 ;  /* 0x0000760005037a11 */ /* 0x000fc800078108ff */
[----:B------:R-:W-:-:S04]  /*4220*/  IADD3.X R4, RZ, c[0x0][0x1dc], RZ, P0, !PT ;  /* 0x00007700ff047a10 */ /* 0x000fc800007fe4ff */
[----:B------:R-:W-:Y:S02]  /*4230*/  SHF.R.S64 R25, R3, 0x1, R4 ;  /* 0x0000000103197819 */ /* 0x000fe40000001004 */
        /* <DEDUP_REMOVED lines=19> */
.L_x_1073:
        /* <DEDUP_REMOVED lines=23> */
.L_x_1074:
        /* <DEDUP_REMOVED lines=10> */
.L_x_5162:


//--------------------- .text._Z35group_norm_nhwc_bwd_one_pass_kernelI11Fp16IOFp32WLi128ELi80ELi640EEv26Group_norm_nhwc_bwd_params --------------------------
	.section	.text._Z35group_norm_nhwc_bwd_one_pass_kernelI11Fp16IOFp32WLi128ELi80ELi640EEv26Group_norm_nhwc_bwd_params,"ax",@progbits
	.sectioninfo	@"SHI_REGISTERS=76"
	.align	128
        .global         _Z35group_norm_nhwc_bwd_one_pass_kernelI11Fp16IOFp32WLi128ELi80ELi640EEv26Group_norm_nhwc_bwd_params
        .type           _Z35group_norm_nhwc_bwd_one_pass_kernelI11Fp16IOFp32WLi128ELi80ELi640EEv26Group_norm_nhwc_bwd_params,@function
        .size           _Z35group_norm_nhwc_bwd_one_pass_kernelI11Fp16IOFp32WLi128ELi80ELi640EEv26Group_norm_nhwc_bwd_params,(.L_x_5163 - _Z35group_norm_nhwc_bwd_one_pass_kernelI11Fp16IOFp32WLi128ELi80ELi640EEv26Group_norm_nhwc_bwd_params)
        .other          _Z35group_norm_nhwc_bwd_one_pass_kernelI11Fp16IOFp32WLi128ELi80ELi640EEv26Group_norm_nhwc_bwd_params,@"STO_CUDA_ENTRY STV_DEFAULT"
_Z35group_norm_nhwc_bwd_one_pass_kernelI11Fp16IOFp32WLi128ELi80ELi640EEv26Group_norm_nhwc_bwd_params:
.text._Z35group_norm_nhwc_bwd_one_pass_kernelI11Fp16IOFp32WLi128ELi80ELi640EEv26Group_norm_nhwc_bwd_params:
        /* <DEDUP_REMOVED lines=47> */
.L_x_1126:
        /* <DEDUP_REMOVED lines=67> */
[----:B------:R-:W-:Y:S01]  /*0720*/  @P1 SHF.L.U64.HI R23, R12, 0x1, R23 ;  /* 0x000000010c171819 */ /* 0x000fe20000010217 */
[----:B------:R-:W-:Y:S01]  /*0730*/  @!P0 IMAD.WIDE.U32 R16, R58, c[0x0][0x1d8], R16 ;  /* 0x000076003a108a25 */ /* 0x000fe200078e0010 */
[----:B------:R-:W-:Y:S02]  /*0740*/  @!P2 SHF.L.U64.HI R18, R14, 0x1, R11 ;  /* 0x000000010e12a819 */ /* 0x000fe4000001020b */
[C---:B------:R-:W-:Y:S02]  /*0750*/  @!P2 IADD3 R12, P3, R15.reuse, c[0x0][0x180], RZ ;  /* 0x000060000f0caa10 */ /* 0x040fe40007f7e0ff */
[----:B------:R-:W-:Y:S02]  /*0760*/  @!P2 IADD3 R14, P4, R15, c[0x0][0x178], RZ ;  /* 0x00005e000f0eaa10 */ /* 0x000fe40007f9e0ff */
[----:B------:R-:W-:Y:S02]  /*0770*/  @!P0 IADD3 R11, R17, R21, RZ ;  /* 0x00000015110b8210 */ /* 0x000fe40007ffe0ff */
[----:B------:R-:W-:-:S02]  /*0780*/  @!P0 SHF.L.U32 R24, R16, 0x1, RZ ;  /* 0x0000000110188819 */ /* 0x000fc400000006ff */
[C---:B------:R-:W-:Y:S02]  /*0790*/  @!P2 IADD3.X R13, R18.reuse, c[0x0][0x184], RZ, P3, !PT ;  /* 0x00006100120daa10 */ /* 0x040fe40001ffe4ff */
[----:B------:R-:W-:Y:S02]  /*07a0*/  @!P2 IADD3.X R15, R18, c[0x0][0x17c], RZ, P4, !PT ;  /* 0x00005f00120faa10 */ /* 0x000fe400027fe4ff */
[----:B------:R-:W-:Y:S01]  /*07b0*/  @!P0 SHF.L.U64.HI R16, R16, 0x1, R11 ;  /* 0x0000000110108819 */ /* 0x000fe2000001020b */
[----:B------:R0:W5:Y:S01]  /*07c0*/  @!P2 LDG.E R51, [R12.64] ;  /* 0x000000060c33a981 */ /* 0x000162000c1e1900 */
[----:B------:R-:W-:Y:S02]  /*07d0*/  ISETP.GE.U32.AND P4, PT, R57, c[0x0][0x1e0], PT ;  /* 0x0000780039007a0c */ /* 0x000fe40003f86070 */
[----:B------:R-:W-:Y:S01]  /*07e0*/  SHF.R.S32.HI R11, RZ, 0x1f, R57 ;  /* 0x0000001fff0b7819 */ /* 0x000fe20000011439 */
[----:B------:R1:W5:Y:S01]  /*07f0*/  @!P2 LDG.E R48, [R14.64] ;  /* 0x000000060e30a981 */ /* 0x000362000c1e1900 */
[----:B------:R-:W-:Y:S01]  /*0800*/  @P1 IADD3 R20, P2, R19, c[0x0][0x180], RZ ;  /* 0x0000600013141a10 */ /* 0x000fe20007f5e0ff */
[----:B------:R-:W-:Y:S01]  /*0810*/  CS2R R46, SRZ ;  /* 0x00000000002e7805 */ /* 0x000fe2000001ff00 */
[----:B------:R-:W-:Y:S01]  /*0820*/  ISETP.GE.AND.EX P4, PT, R11, c[0x0][0x1e4], PT, P4 ;  /* 0x000079000b007a0c */ /* 0x000fe20003f86340 */
[----:B------:R-:W-:Y:S01]  /*0830*/  CS2R R44, SRZ ;  /* 0x00000000002c7805 */ /* 0x000fe2000001ff00 */
[----:B------:R-:W-:-:S02]  /*0840*/  @P1 IADD3.X R21, R23, c[0x0][0x184], RZ, P2, !PT ;  /* 0x0000610017151a10 */ /* 0x000fc400017fe4ff */
[----:B------:R-:W-:Y:S02]  /*0850*/  ISETP.GT.U32.OR P4, PT, R62, 0x27f, P4 ;  /* 0x0000027f3e00780c */ /* 0x000fe40002784470 */
[----:B------:R-:W-:Y:S01]  /*0860*/  @P1 IADD3 R18, P3, R19, c[0x0][0x178], RZ ;  /* 0x00005e0013121a10 */ /* 0x000fe20007f7e0ff */
[----:B------:R2:W3:Y:S01]  /*0870*/  @P1 LDG.E R50, [R20.64] ;  /* 0x0000000614321981 */ /* 0x0004e2000c1e1900 */
[C---:B------:R-:W-:Y:S02]  /*0880*/  @!P0 IADD3 R22, P2, R24.reuse, c[0x0][0x180], RZ ;  /* 0x0000600018168a10 */ /* 0x040fe40007f5e0ff */
[----:B------:R-:W-:Y:S02]  /*0890*/  @!P0 IADD3 R24, P6, R24, c[0x0][0x178], RZ ;  /* 0x00005e0018188a10 */ /* 0x000fe40007fde0ff */
[----:B------:R-:W-:Y:S02]  /*08a0*/  @P1 IADD3.X R19, R23, c[0x0][0x17c], RZ, P3, !PT ;  /* 0x00005f0017131a10 */ /* 0x000fe40001ffe4ff */
[----:B------:R-:W-:-:S02]  /*08b0*/  @!P0 IADD3.X R23, R16, c[0x0][0x184], RZ, P2, !PT ;  /* 0x0000610010178a10 */ /* 0x000fc400017fe4ff */
[----:B------:R-:W-:Y:S01]  /*08c0*/  @!P0 IADD3.X R25, R16, c[0x0][0x17c], RZ, P6, !PT ;  /* 0x00005f0010198a10 */ /* 0x000fe200037fe4ff */
[----:B------:R-:W-:Y:S01]  /*08d0*/  @!P4 IMAD R16, R11, c[0x0][0x1d8], RZ ;  /* 0x000076000b10ca24 */ /* 0x000fe200078e02ff */
[----:B------:R-:W-:Y:S01]  /*08e0*/  ISETP.GE.U32.AND P2, PT, R54, c[0x0][0x1e0], PT ;  /* 0x0000780036007a0c */ /* 0x000fe20003f46070 */
[----:B------:R4:W5:Y:S01]  /*08f0*/  @P1 LDG.E R49, [R18.64] ;  /* 0x0000000612311981 */ /* 0x000962000c1e1900 */
[----:B------:R-:W-:Y:S01]  /*0900*/  ISETP.GE.U32.AND P6, PT, R53, c[0x0][0x1e0], PT ;  /* 0x0000780035007a0c */ /* 0x000fe20003fc6070 */
[----:B------:R-:W-:Y:S01]  /*0910*/  @!P4 IMAD R27, R57, c[0x0][0x1dc], R16 ;  /* 0x00007700391bca24 */ /* 0x000fe200078e0210 */
[----:B-1----:R-:W-:Y:S01]  /*0920*/  SHF.R.S32.HI R14, RZ, 0x1f, R54 ;  /* 0x0000001fff0e7819 */ /* 0x002fe20000011436 */
[----:B------:R1:W5:Y:S01]  /*0930*/  @!P0 LDG.E R46, [R22.64] ;  /* 0x00000006162e8981 */ /* 0x000362000c1e1900 */
[----:B------:R-:W-:Y:S02]  /*0940*/  SHF.R.S32.HI R15, RZ, 0x1f, R53 ;  /* 0x0000001fff0f7819 */ /* 0x000fe40000011435 */
[----:B------:R-:W-:Y:S01]  /*0950*/  ISETP.GE.AND.EX P2, PT, R14, c[0x0][0x1e4], PT, P2 ;  /* 0x000079000e007a0c */ /* 0x000fe20003f46320 */
[----:B------:R0:W5:Y:S01]  /*0960*/  @!P0 LDG.E R45, [R24.64] ;  /* 0x00000006182d8981 */ /* 0x000162000c1e1900 */
[----:B------:R-:W-:-:S02]  /*0970*/  ISETP.GE.AND.EX P6, PT, R15, c[0x0][0x1e4], PT, P6 ;  /* 0x000079000f007a0c */ /* 0x000fc40003fc6360 */
[C---:B------:R-:W-:Y:S02]  /*0980*/  ISETP.GT.U32.OR P2, PT, R62.reuse, 0x27f, P2 ;  /* 0x0000027f3e00780c */ /* 0x040fe40001744470 */
[----:B------:R-:W-:Y:S02]  /*0990*/  ISETP.GT.U32.OR P6, PT, R62, 0x27f, P6 ;  /* 0x0000027f3e00780c */ /* 0x000fe400037c4470 */
[----:B------:R-:W-:Y:S02]  /*09a0*/  @!P4 MOV R16, R66 ;  /* 0x000000420010c202 */ /* 0x000fe40000000f00 */
[----:B------:R-:W-:Y:S02]  /*09b0*/  @!P4 MOV R17, R69 ;  /* 0x000000450011c202 */ /* 0x000fe40000000f00 */
[----:B------:R-:W-:Y:S02]  /*09c0*/  ISETP.GE.U32.AND P5, PT, R56, c[0x0][0x1e0], PT ;  /* 0x0000780038007a0c */ /* 0x000fe40003fa6070 */
[----:B0-----:R-:W-:Y:S01]  /*09d0*/  SHF.R.S32.HI R12, RZ, 0x1f, R56 ;  /* 0x0000001fff0c7819 */ /* 0x001fe20000011438 */
[----:B------:R-:W-:Y:S01]  /*09e0*/  @!P4 IMAD.WIDE.U32 R16, R57, c[0x0][0x1d8], R16 ;  /* 0x000076003910ca25 */ /* 0x000fe200078e0010 */
[----:B------:R-:W-:-:S02]  /*09f0*/  ISETP.GE.U32.AND P3, PT, R55, c[0x0][0x1e0], PT ;  /* 0x0000780037007a0c */ /* 0x000fc40003f66070 */
[----:B------:R-:W-:Y:S01]  /*0a00*/  SHF.R.S32.HI R13, RZ, 0x1f, R55 ;  /* 0x0000001fff0d7819 */ /* 0x000fe20000011437 */
[----:B------:R-:W-:Y:S01]  /*0a10*/  @!P6 IMAD R26, R15, c[0x0][0x1d8], RZ ;  /* 0x000076000f1aea24 */ /* 0x000fe200078e02ff */
[----:B------:R-:W-:Y:S01]  /*0a20*/  @!P4 IADD3 R17, R17, R27, RZ ;  /* 0x0000001b1111c210 */ /* 0x000fe20007ffe0ff */
[----:B------:R-:W-:Y:S01]  /*0a30*/  @!P2 IMAD R27, R14, c[0x0][0x1d8], RZ ;  /* 0x000076000e1baa24 */ /* 0x000fe200078e02ff */
[----:B------:R-:W-:Y:S01]  /*0a40*/  ISETP.GE.AND.EX P5, PT, R12, c[0x0][0x1e4], PT, P5 ;  /* 0x000079000c007a0c */ /* 0x000fe20003fa6350 */
[----:B------:R-:W-:Y:S01]  /*0a50*/  @!P6 IMAD R41, R53, c[0x0][0x1dc], R26 ;  /* 0x000077003529ea24 */ /* 0x000fe200078e021a */
[----:B------:R-:W-:Y:S01]  /*0a60*/  @!P2 MOV R26, R66 ;  /* 0x00000042001aa202 */ /* 0x000fe20000000f00 */
[----:B------:R-:W-:Y:S01]  /*0a70*/  @!P2 IMAD R35, R54, c[0x0][0x1dc], R27 ;  /* 0x000077003623aa24 */ /* 0x000fe200078e021b */
[----:B------:R-:W-:Y:S02]  /*0a80*/  @!P2 MOV R27, R69 ;  /* 0x00000045001ba202 */ /* 0x000fe40000000f00 */
[----:B------:R-:W-:-:S02]  /*0a90*/  ISETP.GE.AND.EX P3, PT, R13, c[0x0][0x1e4], PT, P3 ;  /* 0x000079000d007a0c */ /* 0x000fc40003f66330 */
[----:B------:R-:W-:Y:S01]  /*0aa0*/  ISETP.GT.U32.OR P5, PT, R62, 0x27f, P5 ;  /* 0x0000027f3e00780c */ /* 0x000fe20002fa4470 */
[----:B------:R-:W-:Y:S01]  /*0ab0*/  @!P2 IMAD.WIDE.U32 R26, R54, c[0x0][0x1d8], R26 ;  /* 0x00007600361aaa25 */ /* 0x000fe200078e001a */
[----:B------:R-:W-:Y:S02]  /*0ac0*/  ISETP.GT.U32.OR P3, PT, R62, 0x27f, P3 ;  /* 0x0000027f3e00780c */ /* 0x000fe40001f64470 */
[----:B------:R-:W-:Y:S02]  /*0ad0*/  @!P4 SHF.L.U32 R39, R16, 0x1, RZ ;  /* 0x000000011027c819 */ /* 0x000fe400000006ff */
[----:B------:R-:W-:Y:S02]  /*0ae0*/  @!P2 IADD3 R27, R27, R35, RZ ;  /* 0x000000231b1ba210 */ /* 0x000fe40007ffe0ff */
[C---:B------:R-:W-:Y:S02]  /*0af0*/  @!P2 SHF.L.U32 R35, R26.reuse, 0x1, RZ ;  /* 0x000000011a23a819 */ /* 0x040fe400000006ff */
[----:B------:R-:W-:-:S02]  /*0b00*/  @!P2 SHF.L.U64.HI R36, R26, 0x1, R27 ;  /* 0x000000011a24a819 */ /* 0x000fc4000001021b */
[----:B------:R-:W-:Y:S02]  /*0b10*/  MOV R26, 0x8 ;  /* 0x00000008001a7802 */ /* 0x000fe40000000f00 */
[----:B------:R-:W-:Y:S01]  /*0b20*/  @!P4 SHF.L.U64.HI R40, R16, 0x1, R17 ;  /* 0x000000011028c819 */ /* 0x000fe20000010211 */
[----:B------:R-:W-:Y:S01]  /*0b30*/  @!P5 IMAD R17, R12, c[0x0][0x1d8], RZ ;  /* 0x000076000c11da24 */ /* 0x000fe200078e02ff */
[-C--:B------:R-:W-:Y:S01]  /*0b40*/  @!P5 MOV R30, R66.reuse ;  /* 0x00000042001ed202 */ /* 0x080fe20000000f00 */
[----:B------:R-:W-:Y:S01]  /*0b50*/  @!P3 IMAD R16, R13, c[0x0][0x1d8], RZ ;  /* 0x000076000d10ba24 */ /* 0x000fe200078e02ff */
[-C--:B------:R-:W-:Y:S02]  /*0b60*/  @!P5 MOV R31, R69.reuse ;  /* 0x00000045001fd202 */ /* 0x080fe40000000f00 */
[----:B------:R-:W-:Y:S02]  /*0b70*/  @!P3 MOV R28, R66 ;  /* 0x00000042001cb202 */ /* 0x000fe40000000f00 */
[----:B------:R-:W-:Y:S01]  /*0b80*/  @!P3 MOV R29, R69 ;  /* 0x00000045001db202 */ /* 0x000fe20000000f00 */
[----:B------:R-:W-:-:S04]  /*0b90*/  IMAD.WIDE R26, R61, R26, c[0x0][0x198] ;  /* 0x000066003d1a7625 */ /* 0x000fc800078e021a */
[C---:B------:R-:W-:Y:S01]  /*0ba0*/  @!P5 IMAD R33, R56.reuse, c[0x0][0x1dc], R17 ;  /* 0x000077003821da24 */ /* 0x040fe200078e0211 */
[----:B------:R-:W-:Y:S01]  /*0bb0*/  @!P6 MOV R17, R69 ;  /* 0x000000450011e202 */ /* 0x000fe20000000f00 */
[C---:B------:R-:W-:Y:S01]  /*0bc0*/  @!P3 IMAD R37, R55.reuse, c[0x0][0x1dc], R16 ;  /* 0x000077003725ba24 */ /* 0x040fe200078e0210 */
[----:B------:R-:W-:Y:S01]  /*0bd0*/  @!P6 MOV R16, R66 ;  /* 0x000000420010e202 */ /* 0x000fe20000000f00 */
[----:B------:R-:W-:Y:S01]  /*0be0*/  @!P5 IMAD.WIDE.U32 R30, R56, c[0x0][0x1d8], R30 ;  /* 0x00007600381eda25 */ /* 0x000fe200078e001e */
[----:B----4-:R0:W4:Y:S03]  /*0bf0*/  LDG.E.64 R18, [R26.64] ;  /* 0x000000061a127981 */ /* 0x010126000c1e1b00 */
[----:B------:R-:W-:Y:S01]  /*0c00*/  @!P3 IMAD.WIDE.U32 R28, R55, c[0x0][0x1d8], R28 ;  /* 0x00007600371cba25 */ /* 0x000fe200078e001c */
[----:B------:R-:W-:Y:S02]  /*0c10*/  @!P5 IADD3 R31, R31, R33, RZ ;  /* 0x000000211f1fd210 */ /* 0x000fe40007ffe0ff */
[----:B------:R-:W-:Y:S01]  /*0c20*/  @!P5 SHF.L.U32 R38, R30, 0x1, RZ ;  /* 0x000000011e26d819 */ /* 0x000fe200000006ff */
[----:B------:R-:W-:Y:S01]  /*0c30*/  @!P6 IMAD.WIDE.U32 R16, R53, c[0x0][0x1d8], R16 ;  /* 0x000076003510ea25 */ /* 0x000fe200078e0010 */
[----:B------:R-:W-:-:S02]  /*0c40*/  @!P3 IADD3 R37, R29, R37, RZ ;  /* 0x000000251d25b210 */ /* 0x000fc40007ffe0ff */
[----:B------:R-:W-:Y:S02]  /*0c50*/  @!P5 SHF.L.U64.HI R30, R30, 0x1, R31 ;  /* 0x000000011e1ed819 */ /* 0x000fe4000001021f */
[C---:B------:R-:W-:Y:S02]  /*0c60*/  @!P3 SHF.L.U32 R31, R28.reuse, 0x1, RZ ;  /* 0x000000011c1fb819 */ /* 0x040fe400000006ff */
[----:B------:R-:W-:Y:S02]  /*0c70*/  @!P3 SHF.L.U64.HI R37, R28, 0x1, R37 ;  /* 0x000000011c25b819 */ /* 0x000fe40000010225 */
[----:B------:R-:W-:Y:S02]  /*0c80*/  @!P6 IADD3 R17, R17, R41, RZ ;  /* 0x000000291111e210 */ /* 0x000fe40007ffe0ff */
[----:B------:R-:W-:Y:S02]  /*0c90*/  @!P4 IADD3 R28, P0, R39, c[0x0][0x180], RZ ;  /* 0x00006000271cca10 */ /* 0x000fe40007f1e0ff */
[----:B------:R-:W-:-:S02]  /*0ca0*/  @!P6 SHF.L.U32 R33, R16, 0x1, RZ ;  /* 0x000000011021e819 */ /* 0x000fc400000006ff */
[----:B------:R-:W-:Y:S02]  /*0cb0*/  @!P6 SHF.L.U64.HI R34, R16, 0x1, R17 ;  /* 0x000000011022e819 */ /* 0x000fe40000010211 */
[----:B------:R-:W-:Y:S02]  /*0cc0*/  @!P4 IADD3.X R29, R40, c[0x0][0x184], RZ, P0, !PT ;  /* 0x00006100281dca10 */ /* 0x000fe400007fe4ff */
[----:B------:R-:W-:-:S03]  /*0cd0*/  @!P4 IADD3 R16, P0, R39, c[0x0][0x178], RZ ;  /* 0x00005e002710ca10 */ /* 0x000fc60007f1e0ff */
[----:B------:R0:W5:Y:S01]  /*0ce0*/  @!P4 LDG.E R47, [R28.64] ;  /* 0x000000061c2fc981 */ /* 0x000162000c1e1900 */
[----:B------:R-:W-:Y:S02]  /*0cf0*/  @!P4 IADD3.X R17, R40, c[0x0][0x17c], RZ, P0, !PT ;  /* 0x00005f002811ca10 */ /* 0x000fe400007fe4ff */
[----:B-1----:R-:W-:Y:S01]  /*0d00*/  @!P5 IADD3 R22, P0, R38, c[0x0][0x180], RZ ;  /* 0x000060002616da10 */ /* 0x002fe20007f1e0ff */
[----:B------:R-:W-:Y:S02]  /*0d10*/  CS2R R40, SRZ ;  /* 0x0000000000287805 */ /* 0x000fe4000001ff00 */
[----:B------:R1:W5:Y:S01]  /*0d20*/  @!P4 LDG.E R44, [R16.64] ;  /* 0x00000006102cc981 */ /* 0x000362000c1e1900 */
[----:B------:R-:W-:Y:S02]  /*0d30*/  @!P5 IADD3.X R23, R30, c[0x0][0x184], RZ, P0, !PT ;  /* 0x000061001e17da10 */ /* 0x000fe400007fe4ff */
[----:B------:R-:W-:Y:S02]  /*0d40*/  @!P5 IADD3 R24, P0, R38, c[0x0][0x178], RZ ;  /* 0x00005e002618da10 */ /* 0x000fe40007f1e0ff */
[----:B--2---:R-:W-:-:S02]  /*0d50*/  @!P3 IADD3 R20, P4, R31, c[0x0][0x178], RZ ;  /* 0x00005e001f14ba10 */ /* 0x004fc40007f9e0ff */
[----:B------:R-:W-:Y:S02]  /*0d60*/  @!P5 IADD3.X R25, R30, c[0x0][0x17c], RZ, P0, !PT ;  /* 0x00005f001e19da10 */ /* 0x000fe400007fe4ff */
[----:B------:R-:W-:-:S03]  /*0d70*/  @!P3 IADD3.X R21, R37, c[0x0][0x17c], RZ, P4, !PT ;  /* 0x00005f002515ba10 */ /* 0x000fc600027fe4ff */
[----:B------:R2:W5:Y:S01]  /*0d80*/  @!P5 LDG.E R41, [R24.64] ;  /* 0x000000061829d981 */ /* 0x000562000c1e1900 */
[----:B-1----:R-:W-:Y:S01]  /*0d90*/  CS2R R16, SRZ ;  /* 0x0000000000107805 */ /* 0x002fe2000001ff00 */
[----:B------:R-:W-:Y:S01]  /*0da0*/  CS2R R42, SRZ ;  /* 0x00000000002a7805 */ /* 0x000fe2000001ff00 */
[----:B------:R-:W-:Y:S01]  /*0db0*/  CS2R R38, SRZ ;  /* 0x0000000000267805 */ /* 0x000fe2000001ff00 */
[----:B------:R-:W-:Y:S01]  /*0dc0*/  @!P3 IADD3 R30, P0, R31, c[0x0][0x180], RZ ;  /* 0x000060001f1eba10 */ /* 0x000fe20007f1e0ff */
[----:B------:R1:W5:Y:S04]  /*0dd0*/  @!P3 LDG.E R40, [R20.64] ;  /* 0x000000061428b981 */ /* 0x000368000c1e1900 */
[----:B------:R0:W5:Y:S01]  /*0de0*/  @!P5 LDG.E R42, [R22.64] ;  /* 0x00000006162ad981 */ /* 0x000162000c1e1900 */
[----:B--2---:R-:W-:-:S04]  /*0df0*/  @!P6 IADD3 R24, P4, R33, c[0x0][0x178], RZ ;  /* 0x00005e002118ea10 */ /* 0x004fc80007f9e0ff */
[----:B------:R-:W-:-:S05]  /*0e00*/  @!P6 IADD3.X R25, R34, c[0x0][0x17c], RZ, P4, !PT ;  /* 0x00005f002219ea10 */ /* 0x000fca00027fe4ff */
[----:B------:R2:W5:Y:S01]  /*0e10*/  @!P6 LDG.E R16, [R24.64] ;  /* 0x000000061810e981 */ /* 0x000562000c1e1900 */
[----:B0-----:R-:W-:-:S04]  /*0e20*/  @!P2 IADD3 R28, P5, R35, c[0x0][0x180], RZ ;  /* 0x00006000231caa10 */ /* 0x001fc80007fbe0ff */
[C---:B------:R-:W-:Y:S02]  /*0e30*/  @!P2 IADD3.X R29, R36.reuse, c[0x0][0x184], RZ, P5, !PT ;  /* 0x00006100241daa10 */ /* 0x040fe40002ffe4ff */
[----:B------:R-:W-:Y:S02]  /*0e40*/  @!P3 IADD3.X R31, R37, c[0x0][0x184], RZ, P0, !PT ;  /* 0x00006100251fba10 */ /* 0x000fe400007fe4ff */
[----:B------:R-:W-:Y:S01]  /*0e50*/  @!P2 IADD3 R22, P0, R35, c[0x0][0x178], RZ ;  /* 0x00005e002316aa10 */ /* 0x000fe20007f1e0ff */
[----:B------:R0:W5:Y:S03]  /*0e60*/  @!P2 LDG.E R38, [R28.64] ;  /* 0x000000061c26a981 */ /* 0x000166000c1e1900 */
[----:B------:R-:W-:Y:S01]  /*0e70*/  @!P2 IADD3.X R23, R36, c[0x0][0x17c], RZ, P0, !PT ;  /* 0x00005f002417aa10 */ /* 0x000fe200007fe4ff */
[----:B------:R2:W5:Y:S01]  /*0e80*/  @!P3 LDG.E R43, [R30.64] ;  /* 0x000000061e2bb981 */ /* 0x000562000c1e1900 */
[----:B------:R-:W-:Y:S01]  /*0e90*/  @!P6 IADD3 R26, P3, R33, c[0x0][0x180], RZ ;  /* 0x00006000211aea10 */ /* 0x000fe20007f7e0ff */
[----:B------:R-:W-:Y:S01]  /*0ea0*/  BSSY B0, `(.L_x_1076) ;  /* 0x0000019000007945 */ /* 0x000fe20003800000 */
[----:B------:R-:W-:Y:S01]  /*0eb0*/  ISETP.NE.AND P5, PT, RZ, UR9, PT ;  /* 0x00000009ff007c0c */ /* 0x000fe2000bfa5270 */
[----:B------:R0:W5:Y:S01]  /*0ec0*/  @!P2 LDG.E R17, [R22.64] ;  /* 0x000000061611a981 */ /* 0x000162000c1e1900 */
[----:B------:R-:W-:Y:S01]  /*0ed0*/  @!P6 IADD3.X R27, R34, c[0x0][0x184], RZ, P3, !PT ;  /* 0x00006100221bea10 */ /* 0x000fe20001ffe4ff */
[----:B-1----:R-:W-:-:S04]  /*0ee0*/  CS2R R20, SRZ ;  /* 0x0000000000147805 */ /* 0x002fc8000001ff00 */
[----:B------:R3:W5:Y:S01]  /*0ef0*/  @!P6 LDG.E R39, [R26.64] ;  /* 0x000000061a27e981 */ /* 0x000762000c1e1900 */
[----:B0-----:R-:W-:Y:S01]  /*0f00*/  CS2R R22, SRZ ;  /* 0x0000000000167805 */ /* 0x001fe2000001ff00 */
[--C-:B---3--:R-:W-:Y:S02]  /*0f10*/  HADD2.F32 R27, -RZ, R50.reuse.H0_H0 ;  /* 0x20000032ff1b7230 */ /* 0x108fe40000004100 */
[----:B------:R-:W-:Y:S01]  /*0f20*/  HADD2.F32 R29, -RZ, R50.H1_H1 ;  /* 0x30000032ff1d7230 */ /* 0x000fe20000004100 */
[----:B----4-:R-:W-:-:S05]  /*0f30*/  FFMA.FTZ R28, -R18, R18, R19 ;  /* 0x00000012121c7223 */ /* 0x010fca0000010113 */
[----:B------:R-:W-:Y:S02]  /*0f40*/  FSETP.GTU.FTZ.AND P0, PT, R28, RZ, PT ;  /* 0x000000ff1c00720b */ /* 0x000fe40003f1c000 */
[----:B------:R-:W-:-:S11]  /*0f50*/  MOV R19, 0x3f800000 ;  /* 0x3f80000000137802 */ /* 0x000fd60000000f00 */
[----:B------:R-:W-:-:S04]  /*0f60*/  @P0 FADD.FTZ R28, R28, c[0x0][0x1a0] ;  /* 0x000068001c1c0621 */ /* 0x000fc80000010000 */
[----:B------:R2:W0:Y:S01]  /*0f70*/  @P0 MUFU.RSQ R19, R28 ;  /* 0x0000001c00130308 */ /* 0x0004220000001400 */
[----:B------:R-:W-:-:S13]  /*0f80*/  ISETP.GT.U32.AND P0, PT, R62, 0x27f, PT ;  /* 0x0000027f3e00780c */ /* 0x000fda0003f04070 */
[----:B------:R-:W-:Y:S05]  /*0f90*/  @P0 BRA `(.L_x_1077) ;  /* 0x0000009000000947 */ /* 0x000fea0003800000 */
[----:B--2---:R-:W-:Y:S01]  /*0fa0*/  ISETP.NE.AND P0, PT, RZ, UR9, PT ;  /* 0x00000009ff007c0c */ /* 0x004fe2000bf05270 */
        /* <DEDUP_REMOVED lines=8> */
.L_x_1077:
[----:B--2---:R-:W-:Y:S05]  /*1030*/  BSYNC B0 ;  /* 0x0000000000007941 */ /* 0x004fea0003800000 */
.L_x_1076:
[C---:B-1----:R-:W-:Y:S01]  /*1040*/  FADD.FTZ R24, -R18.reuse, R27 ;  /* 0x0000001b12187221 */ /* 0x042fe20000010100 */
[--C-:B-----5:R-:W-:Y:S01]  /*1050*/  HADD2.F32 R27, -RZ, R49.reuse.H0_H0 ;  /* 0x20000031ff1b7230 */ /* 0x120fe20000004100 */
[----:B------:R-:W-:Y:S01]  /*1060*/  FADD.FTZ R26, -R18, R29 ;  /* 0x0000001d121a7221 */ /* 0x000fe20000010100 */
[----:B------:R-:W-:Y:S01]  /*1070*/  HADD2.F32 R25, -RZ, R49.H1_H1 ;  /* 0x30000031ff197230 */ /* 0x000fe20000004100 */
[-C--:B0-----:R-:W-:Y:S02]  /*1080*/  FMUL.FTZ R37, R24, R19.reuse ;  /* 0x0000001318257220 */ /* 0x081fe40000410000 */
[----:B------:R-:W-:Y:S01]  /*1090*/  FMUL.FTZ R24, R26, R19 ;  /* 0x000000131a187220 */ /* 0x000fe20000410000 */
        /* <DEDUP_REMOVED lines=19> */
.L_x_1078:
[----:B------:R-:W-:Y:S02]  /*11d0*/  FMUL.FTZ R26, R27, R20 ;  /* 0x000000141b1a7220 */ /* 0x000fe40000410000 */
[----:B------:R-:W-:Y:S02]  /*11e0*/  FMUL.FTZ R28, R25, R21 ;  /* 0x00000015191c7220 */ /* 0x000fe40000410000 */
[----:B------:R-:W-:Y:S02]  /*11f0*/  FADD.FTZ R31, RZ, R26 ;  /* 0x0000001aff1f7221 */ /* 0x000fe40000010000 */
[C---:B------:R-:W-:Y:S02]  /*1200*/  FFMA.FTZ R29, R37.reuse, R26, RZ ;  /* 0x0000001a251d7223 */ /* 0x040fe400000100ff */
[----:B------:R-:W-:Y:S01]  /*1210*/  FADD.FTZ R64, R28, R31 ;  /* 0x0000001f1c407221 */ /* 0x000fe20000010000 */
[--C-:B------:R-:W-:Y:S01]  /*1220*/  HADD2.F32 R31, -RZ, R51.reuse.H1_H1 ;  /* 0x30000033ff1f7230 */ /* 0x100fe20000004100 */
[----:B------:R-:W-:Y:S01]  /*1230*/  FFMA.FTZ R36, R24, R28, R29 ;  /* 0x0000001c18247223 */ /* 0x000fe2000001001d */
[----:B------:R-:W-:Y:S01]  /*1240*/  HADD2.F32 R29, -RZ, R51.H0_H0 ;  /* 0x20000033ff1d7230 */ /* 0x000fe20000004100 */
[----:B------:R-:W-:-:S02]  /*1250*/  FFMA.FTZ R34, R37, R27, RZ ;  /* 0x0000001b25227223 */ /* 0x000fc400000100ff */
[C---:B------:R-:W-:Y:S02]  /*1260*/  FADD.FTZ R28, -R18.reuse, R31 ;  /* 0x0000001f121c7221 */ /* 0x040fe40000010100 */
[----:B------:R-:W-:Y:S01]  /*1270*/  FADD.FTZ R26, -R18, R29 ;  /* 0x0000001d121a7221 */ /* 0x000fe20000010100 */
[--C-:B------:R-:W-:Y:S01]  /*1280*/  HADD2.F32 R29, -RZ, R48.reuse.H0_H0 ;  /* 0x20000030ff1d7230 */ /* 0x100fe20000004100 */
[-C--:B------:R-:W-:Y:S01]  /*1290*/  FMUL.FTZ R70, R28, R19.reuse ;  /* 0x000000131c467220 */ /* 0x080fe20000410000 */
[----:B------:R-:W-:Y:S01]  /*12a0*/  HADD2.F32 R28, -RZ, R48.H1_H1 ;  /* 0x30000030ff1c7230 */ /* 0x000fe20000004100 */
        /* <DEDUP_REMOVED lines=20> */
.L_x_1079:
[----:B------:R-:W-:Y:S02]  /*13f0*/  FADD.FTZ R30, RZ, R27 ;  /* 0x0000001bff1e7221 */ /* 0x000fe40000010000 */
[----:B------:R-:W-:Y:S02]  /*1400*/  FMUL.FTZ R31, R29, R20 ;  /* 0x000000141d1f7220 */ /* 0x000fe40000410000 */
[C---:B------:R-:W-:Y:S02]  /*1410*/  FFMA.FTZ R26, R35.reuse, R29, R34 ;  /* 0x0000001d231a7223 */ /* 0x040fe40000010022 */
[----:B------:R-:W-:Y:S02]  /*1420*/  FADD.FTZ R27, R30, R29 ;  /* 0x0000001d1e1b7221 */ /* 0x000fe40000010000 */
[----:B------:R-:W-:Y:S02]  /*1430*/  FFMA.FTZ R29, R35, R31, R36 ;  /* 0x0000001f231d7223 */ /* 0x000fe40000010024 */
[----:B------:R-:W-:-:S02]  /*1440*/  FMUL.FTZ R30, R28, R21 ;  /* 0x000000151c1e7220 */ /* 0x000fc40000410000 */
[----:B------:R-:W-:Y:S02]  /*1450*/  FADD.FTZ R31, R64, R31 ;  /* 0x0000001f401f7221 */ /* 0x000fe40000010000 */
[----:B------:R-:W-:Y:S02]  /*1460*/  FFMA.FTZ R33, R24, R25, RZ ;  /* 0x0000001918217223 */ /* 0x000fe400000100ff */
[----:B------:R-:W-:Y:S01]  /*1470*/  FFMA.FTZ R35, R70, R30, R29 ;  /* 0x0000001e46237223 */ /* 0x000fe2000001001d */
[--C-:B------:R-:W-:Y:S01]  /*1480*/  HADD2.F32 R29, -RZ, R46.reuse.H0_H0 ;  /* 0x2000002eff1d7230 */ /* 0x100fe20000004100 */
[----:B------:R-:W-:Y:S02]  /*1490*/  FADD.FTZ R25, RZ, R25 ;  /* 0x00000019ff197221 */ /* 0x000fe40000010000 */
[----:B------:R-:W-:Y:S01]  /*14a0*/  FADD.FTZ R37, R30, R31 ;  /* 0x0000001f1e257221 */ /* 0x000fe20000010000 */
[----:B------:R-:W-:Y:S01]  /*14b0*/  HADD2.F32 R31, -RZ, R46.H1_H1 ;  /* 0x3000002eff1f7230 */ /* 0x000fe20000004100 */
[----:B------:R-:W-:-:S02]  /*14c0*/  FFMA.FTZ R24, R70, R28, R33 ;  /* 0x0000001c46187223 */ /* 0x000fc40000010021 */
[----:B------:R-:W-:Y:S02]  /*14d0*/  FADD.FTZ R25, R25, R28 ;  /* 0x0000001c19197221 */ /* 0x000fe40000010000 */
[C---:B------:R-:W-:Y:S01]  /*14e0*/  FADD.FTZ R28, -R18.reuse, R29 ;  /* 0x0000001d121c7221 */ /* 0x040fe20000010100 */
[--C-:B------:R-:W-:Y:S01]  /*14f0*/  HADD2.F32 R29, -RZ, R45.reuse.H0_H0 ;  /* 0x2000002dff1d7230 */ /* 0x100fe20000004100 */
[----:B------:R-:W-:Y:S02]  /*1500*/  FADD.FTZ R30, -R18, R31 ;  /* 0x0000001f121e7221 */ /* 0x000fe40000010100 */
        /* <DEDUP_REMOVED lines=22> */
.L_x_1080:
[----:B------:R-:W-:Y:S02]  /*1670*/  FMUL.FTZ R30, R29, R20 ;  /* 0x000000141d1e7220 */ /* 0x000fe40000410000 */
[----:B------:R-:W-:Y:S02]  /*1680*/  FADD.FTZ R27, R27, R29 ;  /* 0x0000001d1b1b7221 */ /* 0x000fe40000010000 */
[C---:B------:R-:W-:Y:S02]  /*1690*/  FFMA.FTZ R26, R71.reuse, R29, R26 ;  /* 0x0000001d471a7223 */ /* 0x040fe4000001001a */
[----:B------:R-:W-:Y:S02]  /*16a0*/  FFMA.FTZ R29, R71, R30, R35 ;  /* 0x0000001e471d7223 */ /* 0x000fe40000010023 */
[----:B------:R-:W-:Y:S02]  /*16b0*/  FADD.FTZ R31, R37, R30 ;  /* 0x0000001e251f7221 */ /* 0x000fe40000010000 */
[----:B------:R-:W-:-:S02]  /*16c0*/  FMUL.FTZ R30, R28, R21 ;  /* 0x000000151c1e7220 */ /* 0x000fc40000410000 */
[----:B------:R-:W-:Y:S02]  /*16d0*/  FADD.FTZ R25, R25, R28 ;  /* 0x0000001c19197221 */ /* 0x000fe40000010000 */
[----:B------:R-:W-:Y:S01]  /*16e0*/  FFMA.FTZ R35, R36, R30, R29 ;  /* 0x0000001e24237223 */ /* 0x000fe2000001001d */
[--C-:B------:R-:W-:Y:S01]  /*16f0*/  HADD2.F32 R29, -RZ, R47.reuse.H0_H0 ;  /* 0x2000002fff1d7230 */ /* 0x100fe20000004100 */
[----:B------:R-:W-:Y:S01]  /*1700*/  FADD.FTZ R37, R30, R31 ;  /* 0x0000001f1e257221 */ /* 0x000fe20000010000 */
[----:B------:R-:W-:Y:S01]  /*1710*/  HADD2.F32 R31, -RZ, R47.H1_H1 ;  /* 0x3000002fff1f7230 */ /* 0x000fe20000004100 */
[----:B------:R-:W-:Y:S02]  /*1720*/  FFMA.FTZ R24, R36, R28, R24 ;  /* 0x0000001c24187223 */ /* 0x000fe40000010018 */
[C---:B------:R-:W-:Y:S01]  /*1730*/  FADD.FTZ R28, -R18.reuse, R29 ;  /* 0x0000001d121c7221 */ /* 0x040fe20000010100 */
[----:B------:R-:W-:Y:S01]  /*1740*/  HADD2.F32 R29, -RZ, R44.H0_H0 ;  /* 0x2000002cff1d7230 */ /* 0x000fe20000004100 */
[----:B------:R-:W-:-:S02]  /*1750*/  FADD.FTZ R30, -R18, R31 ;  /* 0x0000001f121e7221 */ /* 0x000fc40000010100 */
        /* <DEDUP_REMOVED lines=22> */
.L_x_1081:
        /* <DEDUP_REMOVED lines=37> */
.L_x_1082:
[----:B------:R-:W-:Y:S02]  /*1b10*/  FMUL.FTZ R30, R29, R20 ;  /* 0x000000141d1e7220 */ /* 0x000fe40000410000 */
[----:B------:R-:W-:Y:S02]  /*1b20*/  FADD.FTZ R27, R27, R29 ;  /* 0x0000001d1b1b7221 */ /* 0x000fe40000010000 */
[C---:B------:R-:W-:Y:S02]  /*1b30*/  FFMA.FTZ R26, R71.reuse, R29, R26 ;  /* 0x0000001d471a7223 */ /* 0x040fe4000001001a */
[----:B------:R-:W-:Y:S02]  /*1b40*/  FFMA.FTZ R29, R71, R30, R35 ;  /* 0x0000001e471d7223 */ /* 0x000fe40000010023 */
[----:B------:R-:W-:Y:S02]  /*1b50*/  FADD.FTZ R31, R37, R30 ;  /* 0x0000001e251f7221 */ /* 0x000fe40000010000 */
[----:B------:R-:W-:-:S02]  /*1b60*/  FMUL.FTZ R30, R28, R21 ;  /* 0x000000151c1e7220 */ /* 0x000fc40000410000 */
[----:B------:R-:W-:Y:S02]  /*1b70*/  FFMA.FTZ R24, R36, R28, R24 ;  /* 0x0000001c24187223 */ /* 0x000fe40000010018 */
[----:B------:R-:W-:Y:S01]  /*1b80*/  FADD.FTZ R64, R30, R31 ;  /* 0x0000001f1e407221 */ /* 0x000fe20000010000 */
[--C-:B------:R-:W-:Y:S01]  /*1b90*/  HADD2.F32 R31, -RZ, R43.reuse.H1_H1 ;  /* 0x3000002bff1f7230 */ /* 0x100fe20000004100 */
[----:B------:R-:W-:Y:S01]  /*1ba0*/  FFMA.FTZ R36, R36, R30, R29 ;  /* 0x0000001e24247223 */ /* 0x000fe2000001001d */
[----:B------:R-:W-:Y:S01]  /*1bb0*/  HADD2.F32 R29, -RZ, R43.H0_H0 ;  /* 0x2000002bff1d7230 */ /* 0x000fe20000004100 */
[----:B------:R-:W-:Y:S02]  /*1bc0*/  FADD.FTZ R25, R25, R28 ;  /* 0x0000001c19197221 */ /* 0x000fe40000010000 */
        /* <DEDUP_REMOVED lines=25> */
.L_x_1083:
[----:B------:R-:W-:Y:S01]  /*1d60*/  FMUL.FTZ R31, R29, R20 ;  /* 0x000000141d1f7220 */ /* 0x000fe20000410000 */
[----:B------:R-:W-:Y:S01]  /*1d70*/  HADD2.F32 R33, -RZ, R38.H1_H1 ;  /* 0x30000026ff217230 */ /* 0x000fe20000004100 */
        /* <DEDUP_REMOVED lines=8> */
[----:B------:R-:W-:Y:S01]  /*1e00*/  HADD2.F32 R31, -RZ, R38.H0_H0 ;  /* 0x20000026ff1f7230 */ /* 0x000fe20000004100 */
[C---:B------:R-:W-:Y:S02]  /*1e10*/  FADD.FTZ R26, -R18.reuse, R33 ;  /* 0x00000021121a7221 */ /* 0x040fe40000010100 */
[----:B------:R-:W-:Y:S01]  /*1e20*/  FADD.FTZ R25, R25, R30 ;  /* 0x0000001e19197221 */ /* 0x000fe20000010000 */
[--C-:B------:R-:W-:Y:S01]  /*1e30*/  HADD2.F32 R30, -RZ, R17.reuse.H1_H1 ;  /* 0x30000011ff1e7230 */ /* 0x100fe20000004100 */
[----:B------:R-:W-:Y:S01]  /*1e40*/  FADD.FTZ R24, -R18, R31 ;  /* 0x0000001f12187221 */ /* 0x000fe20000010100 */
[----:B------:R-:W-:Y:S01]  /*1e50*/  HADD2.F32 R31, -RZ, R17.H0_H0 ;  /* 0x20000011ff1f7230 */ /* 0x000fe20000004100 */
[----:B------:R-:W-:-:S02]  /*1e60*/  FMUL.FTZ R36, R26, R19 ;  /* 0x000000131a247220 */ /* 0x000fc40000410000 */
        /* <DEDUP_REMOVED lines=20> */
.L_x_1084:
[----:B------:R-:W-:Y:S02]  /*1fb0*/  FMUL.FTZ R32, R31, R20 ;  /* 0x000000141f207220 */ /* 0x000fe40000410000 */
[----:B------:R-:W-:Y:S02]  /*1fc0*/  FFMA.FTZ R24, R73, R31, R28 ;  /* 0x0000001f49187223 */ /* 0x000fe4000001001c */
[----:B------:R-:W-:Y:S02]  /*1fd0*/  FADD.FTZ R26, R27, R31 ;  /* 0x0000001f1b1a7221 */ /* 0x000fe40000010000 */
[----:B------:R-:W-:Y:S02]  /*1fe0*/  FFMA.FTZ R28, R73, R32, R37 ;  /* 0x00000020491c7223 */ /* 0x000fe40000010025 */
[----:B------:R-:W-:Y:S02]  /*1ff0*/  FADD.FTZ R32, R71, R32 ;  /* 0x0000002047207221 */ /* 0x000fe40000010000 */
[----:B------:R-:W-:-:S02]  /*2000*/  FMUL.FTZ R31, R30, R21 ;  /* 0x000000151e1f7220 */ /* 0x000fc40000410000 */
[----:B------:R-:W-:Y:S02]  /*2010*/  FADD.FTZ R27, R25, R30 ;  /* 0x0000001e191b7221 */ /* 0x000fe40000010000 */
[C---:B------:R-:W-:Y:S01]  /*2020*/  FFMA.FTZ R25, R36.reuse, R30, R29 ;  /* 0x0000001e24197223 */ /* 0x040fe2000001001d */
[--C-:B------:R-:W-:Y:S01]  /*2030*/  HADD2.F32 R29, -RZ, R39.reuse.H0_H0 ;  /* 0x20000027ff1d7230 */ /* 0x100fe20000004100 */
[----:B------:R-:W-:Y:S02]  /*2040*/  FFMA.FTZ R37, R36, R31, R28 ;  /* 0x0000001f24257223 */ /* 0x000fe4000001001c */
[----:B------:R-:W-:Y:S01]  /*2050*/  FADD.FTZ R71, R31, R32 ;  /* 0x000000201f477221 */ /* 0x000fe20000010000 */
[----:B------:R-:W-:Y:S01]  /*2060*/  HADD2.F32 R31, -RZ, R39.H1_H1 ;  /* 0x30000027ff1f7230 */ /* 0x000fe20000004100 */
[----:B------:R-:W-:-:S04]  /*2070*/  FADD.FTZ R28, -R18, R29 ;  /* 0x0000001d121c7221 */ /* 0x000fc80000010100 */
[----:B------:R-:W-:Y:S01]  /*2080*/  FADD.FTZ R30, -R18, R31 ;  /* 0x0000001f121e7221 */ /* 0x000fe20000010100 */
[--C-:B------:R-:W-:Y:S01]  /*2090*/  HADD2.F32 R31, -RZ, R16.reuse.H0_H0 ;  /* 0x20000010ff1f7230 */ /* 0x100fe20000004100 */
[-C--:B------:R-:W-:Y:S02]  /*20a0*/  FMUL.FTZ R29, R28, R19.reuse ;  /* 0x000000131c1d7220 */ /* 0x080fe40000410000 */
[----:B------:R-:W-:Y:S01]  /*20b0*/  FMUL.FTZ R28, R30, R19 ;  /* 0x000000131e1c7220 */ /* 0x000fe20000410000 */
        /* <DEDUP_REMOVED lines=20> */
.L_x_1085:
        /* <DEDUP_REMOVED lines=92> */
.L_x_1087:
[----:B------:R-:W-:Y:S05]  /*27c0*/  BSYNC B0 ;  /* 0x0000000000007941 */ /* 0x000fea0003800000 */
.L_x_1086:
        /* <DEDUP_REMOVED lines=78> */
.L_x_1089:
[----:B------:R-:W-:Y:S05]  /*2cb0*/  BSYNC B0 ;  /* 0x0000000000007941 */ /* 0x000fea0003800000 */
.L_x_1088:
        /* <DEDUP_REMOVED lines=19> */
.L_x_1091:
[----:B------:R-:W-:Y:S05]  /*2df0*/  BSYNC B0 ;  /* 0x0000000000007941 */ /* 0x000fea0003800000 */
.L_x_1090:
        /* <DEDUP_REMOVED lines=28> */
.L_x_1094:
[----:B------:R-:W2:Y:S01]  /*2fc0*/  LDG.E.STRONG.GPU R26, [R24.64] ;  /* 0x00000006181a7981 */ /* 0x000ea2000c1ef900 */
[----:B------:R-:W-:Y:S01]  /*2fd0*/  YIELD ;  /* 0x0000000000007946 */ /* 0x000fe20003800000 */
[----:B--2---:R-:W-:Y:S01]  /*2fe0*/  ISETP.NE.AND P0, PT, R26, R29, PT ;  /* 0x0000001d1a00720c */ /* 0x004fe20003f05270 */
[----:B------:R-:W-:-:S12]  /*2ff0*/  CCTL.IVALL ;  /* 0x00000000ff00798f */ /* 0x000fd80002000000 */
[----:B------:R-:W-:Y:S05]  /*3000*/  @P0 BRA `(.L_x_1094) ;  /* 0xffffffb000000947 */ /* 0x000fea000383ffff */
.L_x_1093:
        /* <DEDUP_REMOVED lines=17> */
.L_x_1098:
        /* <DEDUP_REMOVED lines=115> */
.L_x_1097:
        /* <DEDUP_REMOVED lines=61> */
.L_x_1099:
[----:B------:R-:W-:-:S13]  /*3c20*/  ISETP.NE.OR P0, PT, R30, RZ, P0 ;  /* 0x000000ff1e00720c */ /* 0x000fda0000705670 */
[----:B------:R-:W-:Y:S05]  /*3c30*/  @!P0 BRA `(.L_x_1095) ;  /* 0x000001f000008947 */ /* 0x000fea0003800000 */
.L_x_1096:
        /* <DEDUP_REMOVED lines=31> */
.L_x_1095:
        /* <DEDUP_REMOVED lines=12> */
.L_x_1101:
[----:B------:R-:W-:Y:S05]  /*3ef0*/  BSYNC B0 ;  /* 0x0000000000007941 */ /* 0x000fea0003800000 */
.L_x_1100:
        /* <DEDUP_REMOVED lines=16> */
.L_x_1092:
[----:B------:R2:W-:Y:S01]  /*4000*/  @!P2 STS.64 [0xc0], R36 ;  /* 0x0000c024ff00a388 */ /* 0x0005e20000000a00 */
[----:B-1----:R-:W-:-:S03]  /*4010*/  HADD2.F32 R27, -RZ, R50.H0_H0 ;  /* 0x20000032ff1b7230 */ /* 0x002fc60000004100 */
[----:B------:R-:W-:Y:S01]  /*4020*/  BAR.SYNC.DEFER_BLOCKING 0x0 ;  /* 0x0000000000007b1d */ /* 0x000fe20000010000 */
[----:B------:R-:W-:Y:S01]  /*4030*/  HADD2.F32 R31, -RZ, R50.H1_H1 ;  /* 0x30000032ff1f7230 */ /* 0x000fe20000004100 */
[----:B------:R-:W-:Y:S01]  /*4040*/  ISETP.GE.U32.AND P0, PT, R59, c[0x0][0x1e0], PT ;  /* 0x000078003b007a0c */ /* 0x000fe20003f06070 */
[----:B------:R-:W-:Y:S01]  /*4050*/  FADD.FTZ R26, -R18, R27 ;  /* 0x0000001b121a7221 */ /* 0x000fe20000010100 */
[----:B------:R-:W-:Y:S02]  /*4060*/  ISETP.GE.U32.AND P2, PT, R58, c[0x0][0x1e0], PT ;  /* 0x000078003a007a0c */ /* 0x000fe40003f46070 */
[----:B------:R-:W-:Y:S01]  /*4070*/  FADD.FTZ R30, -R18, R31 ;  /* 0x0000001f121e7221 */ /* 0x000fe20000010100 */
[----:B------:R-:W-:-:S03]  /*4080*/  ISETP.GE.AND.EX P0, PT, R9, c[0x0][0x1e4], PT, P0 ;  /* 0x0000790009007a0c */ /* 0x000fc60003f06300 */
[-C--:B0-2---:R-:W-:Y:S01]  /*4090*/  FMUL.FTZ R36, R30, R19.reuse ;  /* 0x000000131e247220 */ /* 0x085fe20000410000 */
[----:B------:R-:W0:Y:S02]  /*40a0*/  LDS.64 R24, [0xc0] ;  /* 0x0000c000ff187984 */ /* 0x000e240000000a00 */
[----:B0-----:R-:W-:Y:S01]  /*40b0*/  FMUL.FTZ R28, R24, c[0x0][0x20c] ;  /* 0x00008300181c7a20 */ /* 0x001fe20000410000 */
[--C-:B------:R-:W-:Y:S01]  /*40c0*/  HADD2.F32 R24, -RZ, R49.reuse.H1_H1 ;  /* 0x30000031ff187230 */ /* 0x100fe20000004100 */
[----:B------:R-:W-:Y:S01]  /*40d0*/  FMUL.FTZ R29, R25, c[0x0][0x20c] ;  /* 0x00008300191d7a20 */ /* 0x000fe20000410000 */
[----:B------:R-:W-:Y:S01]  /*40e0*/  HADD2.F32 R25, -RZ, R49.H0_H0 ;  /* 0x20000031ff197230 */ /* 0x000fe20000004100 */
        /* <DEDUP_REMOVED lines=20> */
.L_x_1102:
        /* <DEDUP_REMOVED lines=15> */
[----:B------:R-:W-:Y:S02]  /*4320*/  F2FP.PACK_AB R25, R30, R31 ;  /* 0x0000001f1e19723e */ /* 0x000fe400000000ff */
[----:B------:R-:W-:-:S05]  /*4330*/  LEA.HI.X R27, R24, c[0x0][0x164], R27, 0x1, P3 ;  /* 0x00005900181b7a11 */ /* 0x000fca00018f0c1b */
[----:B------:R0:W-:Y:S02]  /*4340*/  STG.E [R26.64], R25 ;  /* 0x000000191a007986 */ /* 0x0001e4000c101906 */
.L_x_1104:
[----:B------:R-:W-:Y:S05]  /*4350*/  BSYNC B0 ;  /* 0x0000000000007941 */ /* 0x000fea0003800000 */
.L_x_1103:
[--C-:B0-----:R-:W-:Y:S01]  /*4360*/  HADD2.F32 R27, -RZ, R51.reuse.H0_H0 ;  /* 0x20000033ff1b7230 */ /* 0x101fe20000004100 */
[----:B------:R-:W-:Y:S01]  /*4370*/  ISETP.GE.AND.EX P2, PT, R10, c[0x0][0x1e4], PT, P2 ;  /* 0x000079000a007a0c */ /* 0x000fe20003f46320 */
[----:B------:R-:W-:Y:S01]  /*4380*/  HADD2.F32 R51, -RZ, R51.H1_H1 ;  /* 0x30000033ff337230 */ /* 0x000fe20000004100 */
[----:B------:R-:W-:Y:S01]  /*4390*/  ISETP.GT.U32.OR P0, PT, R62, 0x27f, P0 ;  /* 0x0000027f3e00780c */ /* 0x000fe20000704470 */
[--C-:B------:R-:W-:Y:S01]  /*43a0*/  HADD2.F32 R25, -RZ, R48.reuse.H0_H0 ;  /* 0x20000030ff197230 */ /* 0x100fe20000004100 */
[C---:B------:R-:W-:Y:S01]  /*43b0*/  FADD.FTZ R24, -R18.reuse, R27 ;  /* 0x0000001b12187221 */ /* 0x040fe20000010100 */
[----:B------:R-:W-:Y:S01]  /*43c0*/  HADD2.F32 R48, -RZ, R48.H1_H1 ;  /* 0x30000030ff307230 */ /* 0x000fe20000004100 */
[----:B------:R-:W-:Y:S01]  /*43d0*/  FADD.FTZ R26, -R18, R51 ;  /* 0x00000033121a7221 */ /* 0x000fe20000010100 */
[----:B------:R-:W-:Y:S01]  /*43e0*/  HADD2.F32 R51, -RZ, R46.H0_H0 ;  /* 0x2000002eff337230 */ /* 0x000fe20000004100 */
[-C--:B------:R-:W-:Y:S02]  /*43f0*/  FMUL.FTZ R49, R24, R19.reuse ;  /* 0x0000001318317220 */ /* 0x080fe40000410000 */
        /* <DEDUP_REMOVED lines=20> */
.L_x_1105:
        /* <DEDUP_REMOVED lines=16> */
[----:B------:R-:W-:-:S05]  /*4640*/  F2FP.PACK_AB R9, R9, R30 ;  /* 0x0000001e0909723e */ /* 0x000fca00000000ff */
[----:B------:R0:W-:Y:S02]  /*4650*/  STG.E [R26.64], R9 ;  /* 0x000000091a007986 */ /* 0x0001e4000c101906 */
.L_x_1107:
[----:B------:R-:W-:Y:S05]  /*4660*/  BSYNC B0 ;  /* 0x0000000000007941 */ /* 0x000fea0003800000 */
.L_x_1106:
[----:B0-----:R-:W-:Y:S01]  /*4670*/  HADD2.F32 R9, -RZ, R46.H1_H1 ;  /* 0x3000002eff097230 */ /* 0x001fe20000004100 */
[----:B------:R-:W-:Y:S01]  /*4680*/  FADD.FTZ R26, -R18, R51 ;  /* 0x00000033121a7221 */ /* 0x000fe20000010100 */
[--C-:B------:R-:W-:Y:S01]  /*4690*/  HADD2.F32 R25, -RZ, R45.reuse.H0_H0 ;  /* 0x2000002dff197230 */ /* 0x100fe20000004100 */
[----:B------:R-:W-:Y:S01]  /*46a0*/  ISETP.GT.U32.OR P2, PT, R62, 0x27f, P2 ;  /* 0x0000027f3e00780c */ /* 0x000fe20001744470 */
[----:B------:R-:W-:Y:S01]  /*46b0*/  HADD2.F32 R24, -RZ, R45.H1_H1 ;  /* 0x3000002dff187230 */ /* 0x000fe20000004100 */
[----:B------:R-:W-:Y:S01]  /*46c0*/  FADD.FTZ R30, -R18, R9 ;  /* 0x00000009121e7221 */ /* 0x000fe20000010100 */
[--C-:B------:R-:W-:Y:S01]  /*46d0*/  HADD2.F32 R9, -RZ, R47.reuse.H0_H0 ;  /* 0x2000002fff097230 */ /* 0x100fe20000004100 */
[-C--:B------:R-:W-:Y:S01]  /*46e0*/  FMUL.FTZ R45, R26, R19.reuse ;  /* 0x000000131a2d7220 */ /* 0x080fe20000410000 */
[----:B------:R-:W-:Y:S01]  /*46f0*/  HADD2.F32 R47, -RZ, R47.H1_H1 ;  /* 0x3000002fff2f7230 */ /* 0x000fe20000004100 */
        /* <DEDUP_REMOVED lines=20> */
.L_x_1108:
        /* <DEDUP_REMOVED lines=15> */
[----:B------:R-:W-:Y:S02]  /*4930*/  F2FP.PACK_AB R25, R10, R31 ;  /* 0x0000001f0a19723e */ /* 0x000fe400000000ff */
[----:B------:R-:W-:-:S05]  /*4940*/  LEA.HI.X R27, R24, c[0x0][0x164], R27, 0x1, P0 ;  /* 0x00005900181b7a11 */ /* 0x000fca00000f0c1b */
[----:B------:R0:W-:Y:S04]  /*4950*/  STG.E [R26.64], R25 ;  /* 0x000000191a007986 */ /* 0x0001e8000c101906 */
.L_x_1110:
[----:B------:R-:W-:Y:S05]  /*4960*/  BSYNC B0 ;  /* 0x0000000000007941 */ /* 0x000fea0003800000 */
.L_x_1109:
[----:B------:R-:W-:Y:S01]  /*4970*/  ISETP.GE.U32.AND P6, PT, R57, c[0x0][0x1e0], PT ;  /* 0x0000780039007a0c */ /* 0x000fe20003fc6070 */
[--C-:B------:R-:W-:Y:S01]  /*4980*/  HADD2.F32 R31, -RZ, R43.reuse.H0_H0 ;  /* 0x2000002bff1f7230 */ /* 0x100fe20000004100 */
[----:B------:R-:W-:Y:S01]  /*4990*/  ISETP.GE.U32.AND P0, PT, R56, c[0x0][0x1e0], PT ;  /* 0x0000780038007a0c */ /* 0x000fe20003f06070 */
[--C-:B0-----:R-:W-:Y:S01]  /*49a0*/  HADD2.F32 R25, -RZ, R42.reuse.H0_H0 ;  /* 0x2000002aff197230 */ /* 0x101fe20000004100 */
[----:B------:R-:W-:Y:S01]  /*49b0*/  ISETP.GE.U32.AND P2, PT, R55, c[0x0][0x1e0], PT ;  /* 0x0000780037007a0c */ /* 0x000fe20003f46070 */
[----:B------:R-:W-:Y:S01]  /*49c0*/  HADD2.F32 R27, -RZ, R42.H1_H1 ;  /* 0x3000002aff1b7230 */ /* 0x000fe20000004100 */
[----:B------:R-:W-:Y:S01]  /*49d0*/  ISETP.GE.U32.AND P3, PT, R54, c[0x0][0x1e0], PT ;  /* 0x0000780036007a0c */ /* 0x000fe20003f66070 */
[----:B------:R-:W-:Y:S01]  /*49e0*/  HADD2.F32 R43, -RZ, R43.H1_H1 ;  /* 0x3000002bff2b7230 */ /* 0x000fe20000004100 */
[----:B------:R-:W-:Y:S01]  /*49f0*/  ISETP.GE.U32.AND P4, PT, R53, c[0x0][0x1e0], PT ;  /* 0x0000780035007a0c */ /* 0x000fe20003f86070 */
[--C-:B------:R-:W-:Y:S01]  /*4a00*/  HADD2.F32 R33, -RZ, R38.reuse.H0_H0 ;  /* 0x20000026ff217230 */ /* 0x100fe20000004100 */
[C---:B------:R-:W-:Y:S01]  /*4a10*/  FADD.FTZ R24, -R18.reuse, R9 ;  /* 0x0000000912187221 */ /* 0x040fe20000010100 */
[----:B------:R-:W-:Y:S01]  /*4a20*/  HADD2.F32 R35, -RZ, R38.H1_H1 ;  /* 0x30000026ff237230 */ /* 0x000fe20000004100 */
[----:B------:R-:W-:Y:S01]  /*4a30*/  FADD.FTZ R36, -R18, R47 ;  /* 0x0000002f12247221 */ /* 0x000fe20000010100 */
[--C-:B------:R-:W-:Y:S01]  /*4a40*/  HADD2.F32 R37, -RZ, R39.reuse.H0_H0 ;  /* 0x20000027ff257230 */ /* 0x100fe20000004100 */
[----:B------:R-:W-:Y:S01]  /*4a50*/  ISETP.GE.AND.EX P6, PT, R11, c[0x0][0x1e4], PT, P6 ;  /* 0x000079000b007a0c */ /* 0x000fe20003fc6360 */
[----:B------:R-:W-:Y:S01]  /*4a60*/  HADD2.F32 R39, -RZ, R39.H1_H1 ;  /* 0x30000027ff277230 */ /* 0x000fe20000004100 */
[----:B------:R-:W-:Y:S01]  /*4a70*/  ISETP.GE.AND.EX P0, PT, R12, c[0x0][0x1e4], PT, P0 ;  /* 0x000079000c007a0c */ /* 0x000fe20003f06300 */
[C---:B------:R-:W-:Y:S01]  /*4a80*/  FADD.FTZ R42, -R18.reuse, R25 ;  /* 0x00000019122a7221 */ /* 0x040fe20000010100 */
[----:B------:R-:W-:Y:S01]  /*4a90*/  ISETP.GE.AND.EX P2, PT, R13, c[0x0][0x1e4], PT, P2 ;  /* 0x000079000d007a0c */ /* 0x000fe20003f46320 */
[----:B------:R-:W-:Y:S01]  /*4aa0*/  FADD.FTZ R38, -R18, R27 ;  /* 0x0000001b12267221 */ /* 0x000fe20000010100 */
[----:B------:R-:W-:Y:S01]  /*4ab0*/  ISETP.GE.AND.EX P3, PT, R14, c[0x0][0x1e4], PT, P3 ;  /* 0x000079000e007a0c */ /* 0x000fe20003f66330 */
[C---:B------:R-:W-:Y:S01]  /*4ac0*/  FADD.FTZ R32, -R18.reuse, R31 ;  /* 0x0000001f12207221 */ /* 0x040fe20000010100 */
[----:B------:R-:W-:Y:S01]  /*4ad0*/  ISETP.GE.AND.EX P4, PT, R15, c[0x0][0x1e4], PT, P4 ;  /* 0x000079000f007a0c */ /* 0x000fe20003f86340 */
[C---:B------:R-:W-:Y:S01]  /*4ae0*/  FADD.FTZ R34, -R18.reuse, R43 ;  /* 0x0000002b12227221 */ /* 0x040fe20000010100 */
[--C-:B------:R-:W-:Y:S01]  /*4af0*/  HADD2.F32 R9, -RZ, R44.reuse.H0_H0 ;  /* 0x2000002cff097230 */ /* 0x100fe20000004100 */
[----:B------:R-:W-:Y:S01]  /*4b00*/  FADD.FTZ R26, -R18, R33 ;  /* 0x00000021121a7221 */ /* 0x000fe20000010100 */
[----:B------:R-:W-:Y:S01]  /*4b10*/  ISETP.GT.U32.OR P6, PT, R62, 0x27f, P6 ;  /* 0x0000027f3e00780c */ /* 0x000fe200037c4470 */
[----:B------:R-:W-:Y:S01]  /*4b20*/  FADD.FTZ R30, -R18, R35 ;  /* 0x00000023121e7221 */ /* 0x000fe20000010100 */
[----:B------:R-:W-:Y:S01]  /*4b30*/  ISETP.GT.U32.OR P0, PT, R62, 0x27f, P0 ;  /* 0x0000027f3e00780c */ /* 0x000fe20000704470 */
[----:B------:R-:W-:Y:S01]  /*4b40*/  FADD.FTZ R10, -R18, R37 ;  /* 0x00000025120a7221 */ /* 0x000fe20000010100 */
[----:B------:R-:W-:Y:S01]  /*4b50*/  ISETP.GT.U32.OR P2, PT, R62, 0x27f, P2 ;  /* 0x0000027f3e00780c */ /* 0x000fe20001744470 */
[----:B------:R-:W-:Y:S01]  /*4b60*/  FADD.FTZ R18, -R18, R39 ;  /* 0x0000002712127221 */ /* 0x000fe20000010100 */
[C---:B------:R-:W-:Y:S01]  /*4b70*/  ISETP.GT.U32.OR P3, PT, R62.reuse, 0x27f, P3 ;  /* 0x0000027f3e00780c */ /* 0x040fe20001f64470 */
[----:B------:R-:W-:Y:S01]  /*4b80*/  HADD2.F32 R44, -RZ, R44.H1_H1 ;  /* 0x3000002cff2c7230 */ /* 0x000fe20000004100 */
[----:B------:R-:W-:Y:S01]  /*4b90*/  ISETP.GT.U32.OR P4, PT, R62, 0x27f, P4 ;  /* 0x0000027f3e00780c */ /* 0x000fe20002784470 */
        /* <DEDUP_REMOVED lines=21> */
.L_x_1111:
        /* <DEDUP_REMOVED lines=15> */
[----:B------:R-:W-:Y:S02]  /*4de0*/  F2FP.PACK_AB R9, R9, R44 ;  /* 0x0000002c0909723e */ /* 0x000fe400000000ff */
[----:B------:R-:W-:-:S05]  /*4df0*/  LEA.HI.X R37, R24, c[0x0][0x164], R11, 0x1, P6 ;  /* 0x0000590018257a11 */ /* 0x000fca00030f0c0b */
[----:B------:R0:W-:Y:S04]  /*4e00*/  STG.E [R36.64], R9 ;  /* 0x0000000924007986 */ /* 0x0001e8000c101906 */
.L_x_1113:
[----:B------:R-:W-:Y:S05]  /*4e10*/  BSYNC B0 ;  /* 0x0000000000007941 */ /* 0x000fea0003800000 */
.L_x_1112:
[--C-:B0-----:R-:W-:Y:S01]  /*4e20*/  HADD2.F32 R9, -RZ, R41.reuse.H0_H0 ;  /* 0x20000029ff097230 */ /* 0x101fe20000004100 */
[-C--:B------:R-:W-:Y:S01]  /*4e30*/  FMUL.FTZ R37, R42, R19.reuse ;  /* 0x000000132a257220 */ /* 0x080fe20000410000 */
[----:B------:R-:W-:Y:S01]  /*4e40*/  HADD2.F32 R24, -RZ, R41.H1_H1 ;  /* 0x30000029ff187230 */ /* 0x000fe20000004100 */
        /* <DEDUP_REMOVED lines=20> */
.L_x_1114:
        /* <DEDUP_REMOVED lines=18> */
.L_x_1116:
[----:B------:R-:W-:Y:S05]  /*50b0*/  BSYNC B0 ;  /* 0x0000000000007941 */ /* 0x000fea0003800000 */
.L_x_1115:
        /* <DEDUP_REMOVED lines=23> */
.L_x_1117:
        /* <DEDUP_REMOVED lines=18> */
.L_x_1119:
[----:B------:R-:W-:Y:S05]  /*5350*/  BSYNC B0 ;  /* 0x0000000000007941 */ /* 0x000fea0003800000 */
.L_x_1118:
        /* <DEDUP_REMOVED lines=23> */
.L_x_1120:
        /* <DEDUP_REMOVED lines=18> */
.L_x_1122:
[----:B------:R-:W-:Y:S05]  /*55f0*/  BSYNC B0 ;  /* 0x0000000000007941 */ /* 0x000fea0003800000 */
.L_x_1121:
        /* <DEDUP_REMOVED lines=23> */
.L_x_1123:
        /* <DEDUP_REMOVED lines=15> */
[----:B------:R-:W-:-:S05]  /*5860*/  F2FP.PACK_AB R9, R28, R9 ;  /* 0x000000091c09723e */ /* 0x000fca00000000ff */
[----:B------:R0:W-:Y:S02]  /*5870*/  STG.E [R10.64], R9 ;  /* 0x000000090a007986 */ /* 0x0001e4000c101906 */
.L_x_1125:
[----:B------:R-:W-:Y:S05]  /*5880*/  BSYNC B0 ;  /* 0x0000000000007941 */ /* 0x000fea0003800000 */
.L_x_1124:
[----:B------:R-:W-:Y:S02]  /*5890*/  IADD3 R61, R61, c[0x0][0x10], RZ ;  /* 0x000004003d3d7a10 */ /* 0x000fe40007ffe0ff */
[----:B------:R-:W-:Y:S02]  /*58a0*/  IADD3 R52, R52, 0x1, RZ ;  /* 0x0000000134347810 */ /* 0x000fe40007ffe0ff */
[----:B------:R-:W-:-:S13]  /*58b0*/  ISETP.GE.AND P0, PT, R61, UR4, PT ;  /* 0x000000043d007c0c */ /* 0x000fda000bf06270 */
[----:B------:R-:W-:Y:S01]  /*58c0*/  @P0 CALL.REL.NOINC `(.L_x_1075) ;  /* 0x0000001000000944 */ /* 0x000fe20003c00000 */
[----:B------:R-:W-:Y:S05]  /*58d0*/  BRA `(.L_x_1126) ;  /* 0xffffaa1000007947 */ /* 0x000fea000383ffff */
.L_x_1075:
        /* <DEDUP_REMOVED lines=18> */
.L_x_1128:
[----:B------:R-:W-:Y:S05]  /*5a00*/  BSYNC B0 ;  /* 0x0000000000007941 */ /* 0x000fea0003800000 */
.L_x_1127:
        /* <DEDUP_REMOVED lines=11> */
.L_x_1130:
[----:B------:R-:W2:Y:S01]  /*5ac0*/  LDG.E.STRONG.GPU R5, [R2.64] ;  /* 0x0000000602057981 */ /* 0x000ea2000c1ef900 */
[----:B------:R-:W-:Y:S01]  /*5ad0*/  YIELD ;  /* 0x0000000000007946 */ /* 0x000fe20003800000 */
[----:B--2---:R-:W-:Y:S01]  /*5ae0*/  ISETP.NE.AND P0, PT, R5, R0, PT ;  /* 0x000000000500720c */ /* 0x004fe20003f05270 */
[----:B------:R-:W-:-:S12]  /*5af0*/  CCTL.IVALL ;  /* 0x00000000ff00798f */ /* 0x000fd80002000000 */
[----:B------:R-:W-:Y:S05]  /*5b00*/  @P0 BRA `(.L_x_1130) ;  /* 0xffffffb000000947 */ /* 0x000fea000383ffff */
.L_x_1129:
        /* <DEDUP_REMOVED lines=25> */
.L_x_1131:
        /* <DEDUP_REMOVED lines=23> */
.L_x_1132:
        /* <DEDUP_REMOVED lines=15> */
.L_x_5163:


//--------------------- .text._Z35group_norm_nhwc_bwd_one_pass_kernelI11Fp16IOFp32WLi256ELi80ELi640EEv26Group_norm_nhwc_bwd_params --------------------------
	.section	.text._Z35group_norm_nhwc_bwd_one_pass_kernelI11Fp16IOFp32WLi256ELi80ELi640EEv26Group_norm_nhwc_bwd_params,"ax",@progbits
	.sectioninfo	@"SHI_REGISTERS=96"
	.align	128
        .global         _Z35group_norm_nhwc_bwd_one_pass_kernelI11Fp16IOFp32WLi256ELi80ELi640EEv26Group_norm_nhwc_bwd_params
        .type           _Z35group_norm_nhwc_bwd_one_pass_kernelI11Fp16IOFp32WLi256ELi80ELi640EEv26Group_norm_nhwc_bwd_params,@function
        .size           _Z35group_norm_nhwc_bwd_one_pass_kernelI11Fp16IOFp32WLi256ELi80ELi640EEv26Group_norm_nhwc_bwd_params,(.L_x_5164 - _Z35group_norm_nhwc_bwd_one_pass_kernelI11Fp16IOFp32WLi256ELi80ELi640EEv26Group_norm_nhwc_bwd_params)
        .other          _Z35group_norm_nhwc_bwd_one_pass_kernelI11Fp16IOFp32WLi256ELi80ELi640EEv26Group_norm_nhwc_bwd_params,@"STO_CUDA_ENTRY STV_DEFAULT"
_Z35group_norm_nhwc_bwd_one_pass_kernelI11Fp16IOFp32WLi256ELi80ELi640EEv26Group_norm_nhwc_bwd_params:
.text._Z35group_norm_nhwc_bwd_one_pass_kernelI11Fp16IOFp32WLi256ELi80ELi640EEv26Group_norm_nhwc_bwd_params:
        /* <DEDUP_REMOVED lines=55> */
.L_x_1216:
        /* <DEDUP_REMOVED lines=105> */
[----:B------:R-:W-:Y:S01]  /*0a00*/  @!P3 IADD3 R10, P6, R14, c[0x0][0x180], RZ ;  /* 0x000060000e0aba10 */ /* 0x000fe20007fde0ff */
[----:B------:R-:W-:Y:S01]  /*0a10*/  CS2R R52, SRZ ;  /* 0x0000000000347805 */ /* 0x000fe2000001ff00 */
        /* <DEDUP_REMOVED lines=14> */
[----:B------:R-:W-:Y:S01]  /*0b00*/  MOV R4, RZ ;  /* 0x000000ff00047202 */ /* 0x000fe20000000f00 */
[----:B------:R1:W5:Y:S01]  /*0b10*/  @!P5 LDG.E R38, [R20.64] ;  /* 0x0000000e1426d981 */ /* 0x000362000c1e1900 */
        /* <DEDUP_REMOVED lines=8> */
[----:B------:R-:W-:Y:S02]  /*0ba0*/  ISETP.GE.U32.AND P4, PT, R70, c[0x0][0x1e0], PT ;  /* 0x0000780046007a0c */ /* 0x000fe40003f86070 */
[----:B------:R-:W-:Y:S02]  /*0bb0*/  SHF.R.S32.HI R88, RZ, 0x1f, R70 ;  /* 0x0000001fff587819 */ /* 0x000fe40000011446 */
[----:B------:R-:W-:Y:S02]  /*0bc0*/  @!P5 IADD3.X R7, R24, c[0x0][0x17c], RZ, P0, !PT ;  /* 0x00005f001807da10 */ /* 0x000fe400007fe4ff */
[----:B------:R-:W-:-:S02]  /*0bd0*/  ISETP.GT.U32.OR P3, PT, R0, 0x27f, P3 ;  /* 0x0000027f0000780c */ /* 0x000fc40001f64470 */
[----:B------:R-:W-:Y:S01]  /*0be0*/  ISETP.GE.AND.EX P4, PT, R88, c[0x0][0x1e4], PT, P4 ;  /* 0x0000790058007a0c */ /* 0x000fe20003f86340 */
[----:B------:R0:W5:Y:S01]  /*0bf0*/  @!P5 LDG.E R52, [R6.64] ;  /* 0x0000000e0634d981 */ /* 0x000162000c1e1900 */
[----:B------:R-:W-:Y:S01]  /*0c00*/  ISETP.GE.U32.AND P5, PT, R71, c[0x0][0x1e0], PT ;  /* 0x0000780047007a0c */ /* 0x000fe20003fa6070 */
[----:B--2---:R-:W-:Y:S01]  /*0c10*/  @P1 IMAD R11, R93, c[0x0][0x1d8], RZ ;  /* 0x000076005d0b1a24 */ /* 0x004fe200078e02ff */
[----:B------:R-:W-:Y:S02]  /*0c20*/  SHF.R.S32.HI R87, RZ, 0x1f, R71 ;  /* 0x0000001fff577819 */ /* 0x000fe40000011447 */
[----:B-1----:R-:W-:Y:S02]  /*0c30*/  @P1 MOV R20, R16 ;  /* 0x0000001000141202 */ /* 0x002fe40000000f00 */
[----:B------:R-:W-:Y:S02]  /*0c40*/  @P1 MOV R21, R19 ;  /* 0x0000001300151202 */ /* 0x000fe40000000f00 */
[----:B------:R-:W-:Y:S01]  /*0c50*/  ISETP.GT.U32.OR P4, PT, R0, 0x27f, P4 ;  /* 0x0000027f0000780c */ /* 0x000fe20002784470 */
[C---:B------:R-:W-:Y:S01]  /*0c60*/  @P1 IMAD R11, R2.reuse, c[0x0][0x1dc], R11 ;  /* 0x00007700020b1a24 */ /* 0x040fe200078e020b */
[----:B------:R-:W-:Y:S01]  /*0c70*/  ISETP.GE.AND.EX P5, PT, R87, c[0x0][0x1e4], PT, P5 ;  /* 0x0000790057007a0c */ /* 0x000fe20003fa6350 */
[----:B------:R-:W-:Y:S01]  /*0c80*/  @P1 IMAD.WIDE.U32 R20, R2, c[0x0][0x1d8], R20 ;  /* 0x0000760002141a25 */ /* 0x000fe200078e0014 */
[----:B0-----:R-:W-:-:S02]  /*0c90*/  @!P2 IADD3 R6, P6, R5, c[0x0][0x180], RZ ;  /* 0x000060000506aa10 */ /* 0x001fc40007fde0ff */
[----:B------:R-:W-:Y:S01]  /*0ca0*/  ISETP.GT.U32.OR P5, PT, R0, 0x27f, P5 ;  /* 0x0000027f0000780c */ /* 0x000fe20002fa4470 */
[----:B------:R-:W-:Y:S01]  /*0cb0*/  @!P3 IMAD R12, R90, c[0x0][0x1d8], RZ ;  /* 0x000076005a0cba24 */ /* 0x000fe200078e02ff */
[----:B----4-:R-:W-:Y:S02]  /*0cc0*/  @!P2 IADD3 R8, P0, R5, c[0x0][0x178], RZ ;  /* 0x00005e000508aa10 */ /* 0x010fe40007f1e0ff */
[----:B------:R-:W-:Y:S01]  /*0cd0*/  @P1 IADD3 R5, R21, R11, RZ ;  /* 0x0000000b15051210 */ /* 0x000fe20007ffe0ff */
[----:B------:R-:W-:Y:S01]  /*0ce0*/  @!P3 IMAD R23, R69, c[0x0][0x1dc], R12 ;  /* 0x000077004517ba24 */ /* 0x000fe200078e020c */
[----:B------:R-:W-:Y:S02]  /*0cf0*/  @P1 SHF.L.U32 R21, R20, 0x1, RZ ;  /* 0x0000000114151819 */ /* 0x000fe400000006ff */
[----:B------:R-:W-:Y:S02]  /*0d00*/  @!P2 IADD3.X R7, R22, c[0x0][0x184], RZ, P6, !PT ;  /* 0x000061001607aa10 */ /* 0x000fe400037fe4ff */
[----:B------:R-:W-:Y:S01]  /*0d10*/  @P1 SHF.L.U64.HI R20, R20, 0x1, R5 ;  /* 0x0000000114141819 */ /* 0x000fe20000010205 */
[----:B------:R-:W-:Y:S01]  /*0d20*/  @!P4 IMAD R5, R88, c[0x0][0x1d8], RZ ;  /* 0x000076005805ca24 */ /* 0x000fe200078e02ff */
[----:B------:R-:W-:-:S02]  /*0d30*/  @!P4 MOV R12, R16 ;  /* 0x00000010000cc202 */ /* 0x000fc40000000f00 */
        /* <DEDUP_REMOVED lines=15> */
[----:B------:R-:W-:Y:S01]  /*0e30*/  SHF.R.S32.HI R89, RZ, 0x1f, R67 ;  /* 0x0000001fff597819 */ /* 0x000fe20000011443 */
[----:B------:R-:W-:Y:S01]  /*0e40*/  @!P5 IMAD.WIDE.U32 R14, R71, c[0x0][0x1d8], R14 ;  /* 0x00007600470eda25 */ /* 0x000fe200078e000e */
[----:B------:R-:W-:Y:S01]  /*0e50*/  ISETP.GE.U32.AND P0, PT, R67, c[0x0][0x1e0], PT ;  /* 0x0000780043007a0c */ /* 0x000fe20003f06070 */
[----:B------:R0:W5:Y:S01]  /*0e60*/  @!P2 LDG.E R50, [R8.64] ;  /* 0x0000000e0832a981 */ /* 0x000162000c1e1900 */
[----:B------:R-:W-:Y:S02]  /*0e70*/  @!P4 SHF.L.U64.HI R22, R12, 0x1, R5 ;  /* 0x000000010c16c819 */ /* 0x000fe40000010205 */
[----:B------:R-:W-:Y:S01]  /*0e80*/  MOV R5, RZ ;  /* 0x000000ff00057202 */ /* 0x000fe20000000f00 */
[----:B------:R-:W-:Y:S01]  /*0e90*/  @!P3 IMAD.WIDE.U32 R10, R69, c[0x0][0x1d8], R10 ;  /* 0x00007600450aba25 */ /* 0x000fe200078e000a */
[----:B------:R-:W-:-:S02]  /*0ea0*/  ISETP.GE.AND.EX P0, PT, R89, c[0x0][0x1e4], PT, P0 ;  /* 0x0000790059007a0c */ /* 0x000fc40003f06300 */
[----:B------:R-:W-:Y:S02]  /*0eb0*/  @!P5 IADD3 R29, R15, R29, RZ ;  /* 0x0000001d0f1dd210 */ /* 0x000fe40007ffe0ff */
[----:B------:R-:W-:Y:S01]  /*0ec0*/  ISETP.GT.U32.OR P0, PT, R0, 0x27f, P0 ;  /* 0x0000027f0000780c */ /* 0x000fe20000704470 */
[----:B------:R1:W5:Y:S01]  /*0ed0*/  @!P2 LDG.E R5, [R6.64] ;  /* 0x0000000e0605a981 */ /* 0x000362000c1e1900 */
[----:B------:R-:W-:Y:S01]  /*0ee0*/  @!P3 IADD3 R15, R11, R23, RZ ;  /* 0x000000170b0fb210 */ /* 0x000fe20007ffe0ff */
[----:B------:R-:W-:Y:S01]  /*0ef0*/  @!P6 IMAD R11, R91, c[0x0][0x1d8], RZ ;  /* 0x000076005b0bea24 */ /* 0x000fe200078e02ff */
[----:B-1----:R-:W-:Y:S02]  /*0f00*/  @!P6 MOV R6, R16 ;  /* 0x000000100006e202 */ /* 0x002fe40000000f00 */
[----:B------:R-:W-:Y:S01]  /*0f10*/  @!P6 MOV R7, R19 ;  /* 0x000000130007e202 */ /* 0x000fe20000000f00 */
[----:B------:R-:W-:Y:S01]  /*0f20*/  @!P6 IMAD R11, R68, c[0x0][0x1dc], R11 ;  /* 0x00007700440bea24 */ /* 0x000fe200078e020b */
[----:B------:R-:W-:-:S03]  /*0f30*/  @!P5 SHF.L.U32 R24, R14, 0x1, RZ ;  /* 0x000000010e18d819 */ /* 0x000fc600000006ff */
[----:B------:R-:W-:Y:S01]  /*0f40*/  @!P6 IMAD.WIDE.U32 R6, R68, c[0x0][0x1d8], R6 ;  /* 0x000076004406ea25 */ /* 0x000fe200078e0006 */
[----:B------:R-:W-:Y:S02]  /*0f50*/  @!P5 SHF.L.U64.HI R29, R14, 0x1, R29 ;  /* 0x000000010e1dd819 */ /* 0x000fe4000001021d */
[----:B------:R-:W-:Y:S02]  /*0f60*/  @!P4 SHF.L.U32 R27, R12, 0x1, RZ ;  /* 0x000000010c1bc819 */ /* 0x000fe400000006ff */
[----:B------:R-:W-:Y:S02]  /*0f70*/  @!P6 IADD3 R11, R7, R11, RZ ;  /* 0x0000000b070be210 */ /* 0x000fe40007ffe0ff */
[C---:B------:R-:W-:Y:S02]  /*0f80*/  @!P3 SHF.L.U32 R14, R10.reuse, 0x1, RZ ;  /* 0x000000010a0eb819 */ /* 0x040fe400000006ff */
[----:B------:R-:W-:Y:S01]  /*0f90*/  @!P3 SHF.L.U64.HI R15, R10, 0x1, R15 ;  /* 0x000000010a0fb819 */ /* 0x000fe2000001020f */
[----:B------:R-:W-:Y:S01]  /*0fa0*/  @!P0 IMAD R10, R89, c[0x0][0x1d8], RZ ;  /* 0x00007600590a8a24 */ /* 0x000fe200078e02ff */
[----:B------:R-:W-:-:S02]  /*0fb0*/  @!P0 MOV R12, R16 ;  /* 0x00000010000c8202 */ /* 0x000fc40000000f00 */
[----:B------:R-:W-:Y:S02]  /*0fc0*/  @!P0 MOV R13, R19 ;  /* 0x00000013000d8202 */ /* 0x000fe40000000f00 */
[----:B0-----:R-:W-:Y:S02]  /*0fd0*/  @!P5 IADD3 R8, P2, R24, c[0x0][0x180], RZ ;  /* 0x000060001808da10 */ /* 0x001fe40007f5e0ff */
[C---:B------:R-:W-:Y:S02]  /*0fe0*/  @!P6 SHF.L.U32 R23, R6.reuse, 0x1, RZ ;  /* 0x000000010617e819 */ /* 0x040fe400000006ff */
[----:B------:R-:W-:Y:S01]  /*0ff0*/  @!P6 SHF.L.U64.HI R26, R6, 0x1, R11 ;  /* 0x00000001061ae819 */ /* 0x000fe2000001020b */
[----:B------:R-:W-:Y:S01]  /*1000*/  @!P0 IMAD R25, R67, c[0x0][0x1dc], R10 ;  /* 0x0000770043198a24 */ /* 0x000fe200078e020a */
[----:B------:R-:W-:Y:S01]  /*1010*/  CS2R R6, SRZ ;  /* 0x0000000000067805 */ /* 0x000fe2000001ff00 */
[----:B------:R-:W-:Y:S01]  /*1020*/  @!P5 IADD3.X R9, R29, c[0x0][0x184], RZ, P2, !PT ;  /* 0x000061001d09da10 */ /* 0x000fe200017fe4ff */
[----:B------:R-:W-:Y:S01]  /*1030*/  @!P0 IMAD.WIDE.U32 R12, R67, c[0x0][0x1d8], R12 ;  /* 0x00007600430c8a25 */ /* 0x000fe200078e000c */
[----:B------:R-:W-:Y:S01]  /*1040*/  @!P5 IADD3 R10, P2, R24, c[0x0][0x178], RZ ;  /* 0x00005e00180ada10 */ /* 0x000fe20007f5e0ff */
[----:B------:R-:W-:-:S02]  /*1050*/  CS2R R48, SRZ ;  /* 0x0000000000307805 */ /* 0x000fc4000001ff00 */
        /* <DEDUP_REMOVED lines=10> */
[----:B------:R0:W5:Y:S01]  /*1100*/  @!P4 LDG.E R7, [R8.64] ;  /* 0x0000000e0807c981 */ /* 0x000162000c1e1900 */
[----:B------:R-:W-:Y:S02]  /*1110*/  @!P4 IADD3.X R13, R22, c[0x0][0x17c], RZ, P5, !PT ;  /* 0x00005f00160dca10 */ /* 0x000fe40002ffe4ff */
[C---:B------:R-:W-:Y:S02]  /*1120*/  @!P3 IADD3.X R11, R15.reuse, c[0x0][0x184], RZ, P2, !PT ;  /* 0x000061000f0bba10 */ /* 0x040fe400017fe4ff */
[----:B------:R-:W-:Y:S01]  /*1130*/  @!P3 IADD3 R14, P2, R14, c[0x0][0x178], RZ ;  /* 0x00005e000e0eba10 */ /* 0x000fe20007f5e0ff */
[----:B------:R1:W5:Y:S03]  /*1140*/  @!P4 LDG.E R48, [R12.64] ;  /* 0x0000000e0c30c981 */ /* 0x000366000c1e1900 */
[----:B------:R-:W-:Y:S01]  /*1150*/  @!P3 IADD3.X R15, R15, c[0x0][0x17c], RZ, P2, !PT ;  /* 0x00005f000f0fba10 */ /* 0x000fe200017fe4ff */
[----:B0-----:R-:W-:Y:S01]  /*1160*/  CS2R R8, SRZ ;  /* 0x0000000000087805 */ /* 0x001fe2000001ff00 */
[----:B------:R-:W-:Y:S01]  /*1170*/  CS2R R46, SRZ ;  /* 0x00000000002e7805 */ /* 0x000fe2000001ff00 */
[----:B-1----:R-:W-:-:S04]  /*1180*/  @!P6 IADD3 R12, P2, R23, c[0x0][0x178], RZ ;  /* 0x00005e00170cea10 */ /* 0x002fc80007f5e0ff */
[----:B------:R0:W5:Y:S01]  /*1190*/  @!P3 LDG.E R8, [R10.64] ;  /* 0x0000000e0a08b981 */ /* 0x000162000c1e1900 */
[----:B------:R-:W-:Y:S01]  /*11a0*/  @!P6 IADD3.X R13, R26, c[0x0][0x17c], RZ, P2, !PT ;  /* 0x00005f001a0dea10 */ /* 0x000fe200017fe4ff */
[----:B------:R-:W-:Y:S02]  /*11b0*/  UMOV UR12, 0x8 ;  /* 0x00000008000c7882 */ /* 0x000fe40000000000 */
[----:B------:R-:W-:Y:S01]  /*11c0*/  ULDC.64 UR4, c[0x0][0x198] ;  /* 0x0000660000047ab9 */ /* 0x000fe20000000a00 */
[----:B------:R1:W5:Y:S01]  /*11d0*/  @!P3 LDG.E R47, [R14.64] ;  /* 0x0000000e0e2fb981 */ /* 0x000362000c1e1900 */
[----:B0-----:R-:W-:-:S03]  /*11e0*/  @!P6 IADD3 R10, P4, R23, c[0x0][0x180], RZ ;  /* 0x00006000170aea10 */ /* 0x001fc60007f9e0ff */
[----:B------:R0:W5:Y:S01]  /*11f0*/  @!P6 LDG.E R46, [R12.64] ;  /* 0x0000000e0c2ee981 */ /* 0x000162000c1e1900 */
[----:B------:R-:W-:Y:S01]  /*1200*/  UIMAD.WIDE UR4, UR7, UR12, UR4 ;  /* 0x0000000c070472a5 */ /* 0x000fe2000f8e0204 */
[C---:B------:R-:W-:Y:S02]  /*1210*/  @P1 IADD3 R22, P2, R21.reuse, c[0x0][0x180], RZ ;  /* 0x0000600015161a10 */ /* 0x040fe40007f5e0ff */
[----:B------:R-:W-:Y:S02]  /*1220*/  @!P6 IADD3.X R11, R26, c[0x0][0x184], RZ, P4, !PT ;  /* 0x000061001a0bea10 */ /* 0x000fe400027fe4ff */
[----:B------:R-:W-:Y:S02]  /*1230*/  @P1 IADD3.X R23, R20, c[0x0][0x184], RZ, P2, !PT ;  /* 0x0000610014171a10 */ /* 0x000fe400017fe4ff */
[----:B------:R-:W-:Y:S01]  /*1240*/  @!P0 IADD3 R26, P3, R24, c[0x0][0x180], RZ ;  /* 0x00006000181a8a10 */ /* 0x000fe20007f7e0ff */
[----:B------:R2:W5:Y:S01]  /*1250*/  @!P6 LDG.E R9, [R10.64] ;  /* 0x0000000e0a09e981 */ /* 0x000562000c1e1900 */
[----:B0-----:R-:W-:-:S02]  /*1260*/  @P1 IADD3 R12, P4, R21, c[0x0][0x178], RZ ;  /* 0x00005e00150c1a10 */ /* 0x001fc40007f9e0ff */
[----:B------:R-:W-:Y:S02]  /*1270*/  MOV R21, UR5 ;  /* 0x0000000500157c02 */ /* 0x000fe40008000f00 */
[----:B------:R-:W-:Y:S02]  /*1280*/  @P1 IADD3.X R13, R20, c[0x0][0x17c], RZ, P4, !PT ;  /* 0x00005f00140d1a10 */ /* 0x000fe400027fe4ff */
[----:B------:R-:W-:Y:S02]  /*1290*/  MOV R20, UR4 ;  /* 0x0000000400147c02 */ /* 0x000fe40008000f00 */
[----:B------:R-:W-:Y:S02]  /*12a0*/  @!P0 IADD3.X R27, R25, c[0x0][0x184], RZ, P3, !PT ;  /* 0x00006100191b8a10 */ /* 0x000fe40001ffe4ff */
[----:B------:R-:W-:Y:S02]  /*12b0*/  SHF.R.S32.HI R82, RZ, 0x1f, R63 ;  /* 0x0000001fff527819 */ /* 0x000fe4000001143f */
[----:B------:R-:W-:Y:S01]  /*12c0*/  SHF.R.S32.HI R85, RZ, 0x1f, R65 ;  /* 0x0000001fff557819 */ /* 0x000fe20000011441 */
[----:B------:R-:W3:Y:S01]  /*12d0*/  LDG.E.64 R20, [R20.64] ;  /* 0x0000000e14147981 */ /* 0x000ee2000c1e1b00 */
[----:B------:R-:W-:-:S02]  /*12e0*/  ISETP.GE.U32.AND P3, PT, R63, c[0x0][0x1e0], PT ;  /* 0x000078003f007a0c */ /* 0x000fc40003f66070 */
[----:B------:R-:W-:Y:S02]  /*12f0*/  ISETP.GE.U32.AND P5, PT, R65, c[0x0][0x1e0], PT ;  /* 0x0000780041007a0c */ /* 0x000fe40003fa6070 */
[----:B------:R-:W-:Y:S02]  /*1300*/  SHF.R.S32.HI R86, RZ, 0x1f, R66 ;  /* 0x0000001fff567819 */ /* 0x000fe40000011442 */
[----:B------:R-:W-:Y:S02]  /*1310*/  SHF.R.S32.HI R84, RZ, 0x1f, R64 ;  /* 0x0000001fff547819 */ /* 0x000fe40000011440 */
[----:B------:R-:W-:Y:S01]  /*1320*/  SHF.R.S32.HI R81, RZ, 0x1f, R62 ;  /* 0x0000001fff517819 */ /* 0x000fe2000001143e */
[----:B------:R-:W-:Y:S01]  /*1330*/  CS2R R44, SRZ ;  /* 0x00000000002c7805 */ /* 0x000fe2000001ff00 */
[----:B------:R-:W-:Y:S01]  /*1340*/  ISETP.GE.AND.EX P3, PT, R82, c[0x0][0x1e4], PT, P3 ;  /* 0x0000790052007a0c */ /* 0x000fe20003f66330 */
[----:B------:R0:W5:Y:S01]  /*1350*/  @P1 LDG.E R55, [R12.64] ;  /* 0x0000000e0c371981 */ /* 0x000162000c1e1900 */
[----:B------:R-:W-:-:S02]  /*1360*/  ISETP.GE.U32.AND P6, PT, R66, c[0x0][0x1e0], PT ;  /* 0x0000780042007a0c */ /* 0x000fc40003fc6070 */
[----:B------:R-:W-:Y:S02]  /*1370*/  ISETP.GE.U32.AND P4, PT, R64, c[0x0][0x1e0], PT ;  /* 0x0000780040007a0c */ /* 0x000fe40003f86070 */
[----:B------:R-:W-:Y:S02]  /*1380*/  ISETP.GT.U32.OR P3, PT, R0, 0x27f, P3 ;  /* 0x0000027f0000780c */ /* 0x000fe40001f64470 */
[----:B------:R-:W-:Y:S02]  /*1390*/  ISETP.GE.AND.EX P5, PT, R85, c[0x0][0x1e4], PT, P5 ;  /* 0x0000790055007a0c */ /* 0x000fe40003fa6350 */
[----:B------:R-:W-:Y:S02]  /*13a0*/  ISETP.GE.AND.EX P6, PT, R86, c[0x0][0x1e4], PT, P6 ;  /* 0x0000790056007a0c */ /* 0x000fe40003fc6360 */
[----:B------:R-:W-:Y:S02]  /*13b0*/  ISETP.GE.AND.EX P4, PT, R84, c[0x0][0x1e4], PT, P4 ;  /* 0x0000790054007a0c */ /* 0x000fe40003f86340 */
[----:B------:R-:W-:-:S02]  /*13c0*/  ISETP.GT.U32.OR P5, PT, R0, 0x27f, P5 ;  /* 0x0000027f0000780c */ /* 0x000fc40002fa4470 */
[C---:B------:R-:W-:Y:S02]  /*13d0*/  ISETP.GT.U32.OR P6, PT, R0.reuse, 0x27f, P6 ;  /* 0x0000027f0000780c */ /* 0x040fe400037c4470 */
[----:B------:R-:W-:Y:S01]  /*13e0*/  ISETP.GT.U32.OR P4, PT, R0, 0x27f, P4 ;  /* 0x0000027f0000780c */ /* 0x000fe20002784470 */
[----:B-1----:R-:W-:Y:S01]  /*13f0*/  @!P3 IMAD R14, R82, c[0x0][0x1d8], RZ ;  /* 0x00007600520eba24 */ /* 0x002fe200078e02ff */
[----:B------:R-:W-:-:S03]  /*1400*/  @!P0 IADD3 R24, P2, R24, c[0x0][0x178], RZ ;  /* 0x00005e0018188a10 */ /* 0x000fc60007f5e0ff */
[----:B------:R-:W-:Y:S01]  /*1410*/  @!P3 IMAD R29, R63, c[0x0][0x1dc], R14 ;  /* 0x000077003f1dba24 */ /* 0x000fe200078e020e */
[----:B------:R-:W-:Y:S02]  /*1420*/  @!P0 IADD3.X R25, R25, c[0x0][0x17c], RZ, P2, !PT ;  /* 0x00005f0019198a10 */ /* 0x000fe400017fe4ff */
[----:B------:R-:W-:Y:S01]  /*1430*/  ISETP.GE.U32.AND P2, PT, R62, c[0x0][0x1e0], PT ;  /* 0x000078003e007a0c */ /* 0x000fe20003f46070 */
[----:B--2---:R-:W-:Y:S01]  /*1440*/  @!P5 IMAD R10, R85, c[0x0][0x1d8], RZ ;  /* 0x00007600550ada24 */ /* 0x004fe200078e02ff */
        /* <DEDUP_REMOVED lines=37> */
[----:B-1----:R-:W-:Y:S02]  /*16a0*/  @!P6 IADD3 R24, P0, R11, c[0x0][0x180], RZ ;  /* 0x000060000b18ea10 */ /* 0x002fe40007f1e0ff */
[----:B------:R-:W-:Y:S02]  /*16b0*/  @!P2 IADD3 R31, R15, R31, RZ ;  /* 0x0000001f0f1fa210 */ /* 0x000fe40007ffe0ff */
[C---:B------:R-:W-:Y:S02]  /*16c0*/  @!P4 SHF.L.U32 R34, R32.reuse, 0x1, RZ ;  /* 0x000000012022c819 */ /* 0x040fe400000006ff */
[----:B------:R-:W-:Y:S02]  /*16d0*/  @!P4 SHF.L.U64.HI R32, R32, 0x1, R33 ;  /* 0x000000012020c819 */ /* 0x000fe40000010221 */
[----:B------:R-:W-:Y:S02]  /*16e0*/  MOV R56, RZ ;  /* 0x000000ff00387202 */ /* 0x000fe40000000f00 */
[----:B------:R-:W-:-:S02]  /*16f0*/  @!P2 SHF.L.U32 R33, R14, 0x1, RZ ;  /* 0x000000010e21a819 */ /* 0x000fc400000006ff */
[----:B------:R-:W-:Y:S02]  /*1700*/  @!P2 SHF.L.U64.HI R31, R14, 0x1, R31 ;  /* 0x000000010e1fa819 */ /* 0x000fe4000001021f */
[----:B------:R-:W-:Y:S01]  /*1710*/  @!P6 IADD3.X R25, R37, c[0x0][0x184], RZ, P0, !PT ;  /* 0x000061002519ea10 */ /* 0x000fe200007fe4ff */
[----:B------:R1:W4:Y:S01]  /*1720*/  @P1 LDG.E R56, [R22.64] ;  /* 0x0000000e16381981 */ /* 0x000322000c1e1900 */
[----:B------:R-:W-:Y:S02]  /*1730*/  @!P6 IADD3 R14, P0, R11, c[0x0][0x178], RZ ;  /* 0x00005e000b0eea10 */ /* 0x000fe40007f1e0ff */
[----:B------:R-:W-:Y:S02]  /*1740*/  MOV R11, RZ ;  /* 0x000000ff000b7202 */ /* 0x000fe40000000f00 */
[----:B------:R-:W-:-:S04]  /*1750*/  @!P6 IADD3.X R15, R37, c[0x0][0x17c], RZ, P0, !PT ;  /* 0x00005f00250fea10 */ /* 0x000fc800007fe4ff */
[----:B------:R2:W5:Y:S01]  /*1760*/  @!P6 LDG.E R11, [R24.64] ;  /* 0x0000000e180be981 */ /* 0x000562000c1e1900 */
[C---:B-1----:R-:W-:Y:S01]  /*1770*/  @!P5 IADD3 R22, P0, R36.reuse, c[0x0][0x180], RZ ;  /* 0x000060002416da10 */ /* 0x042fe20007f1e0ff */
[----:B0-----:R-:W-:Y:S01]  /*1780*/  CS2R R12, SRZ ;  /* 0x00000000000c7805 */ /* 0x001fe2000001ff00 */
[----:B------:R-:W-:Y:S01]  /*1790*/  CS2R R42, SRZ ;  /* 0x00000000002a7805 */ /* 0x000fe2000001ff00 */
[----:B------:R0:W5:Y:S01]  /*17a0*/  @!P6 LDG.E R44, [R14.64] ;  /* 0x0000000e0e2ce981 */ /* 0x000162000c1e1900 */
[----:B------:R-:W-:Y:S02]  /*17b0*/  @!P5 IADD3.X R23, R35, c[0x0][0x184], RZ, P0, !PT ;  /* 0x000061002317da10 */ /* 0x000fe400007fe4ff */
[----:B--2---:R-:W-:-:S03]  /*17c0*/  @!P5 IADD3 R24, P0, R36, c[0x0][0x178], RZ ;  /* 0x00005e002418da10 */ /* 0x004fc60007f1e0ff */
[----:B------:R1:W5:Y:S01]  /*17d0*/  @!P5 LDG.E R12, [R22.64] ;  /* 0x0000000e160cd981 */ /* 0x000362000c1e1900 */
[----:B------:R-:W-:-:S05]  /*17e0*/  @!P5 IADD3.X R25, R35, c[0x0][0x17c], RZ, P0, !PT ;  /* 0x00005f002319da10 */ /* 0x000fca00007fe4ff */
[----:B------:R2:W5:Y:S01]  /*17f0*/  @!P5 LDG.E R43, [R24.64] ;  /* 0x0000000e182bd981 */ /* 0x000562000c1e1900 */
[----:B-1----:R-:W-:-:S04]  /*1800*/  @!P4 IADD3 R22, P0, R34, c[0x0][0x180], RZ ;  /* 0x000060002216ca10 */ /* 0x002fc80007f1e0ff */
[----:B------:R-:W-:Y:S02]  /*1810*/  @!P4 IADD3.X R23, R32, c[0x0][0x184], RZ, P0, !PT ;  /* 0x000061002017ca10 */ /* 0x000fe400007fe4ff */
[----:B--2---:R-:W-:-:S03]  /*1820*/  @!P4 IADD3 R24, P5, R34, c[0x0][0x178], RZ ;  /* 0x00005e002218ca10 */ /* 0x004fc60007fbe0ff */
[----:B------:R1:W5:Y:S01]  /*1830*/  @!P4 LDG.E R13, [R22.64] ;  /* 0x0000000e160dc981 */ /* 0x000362000c1e1900 */
[----:B------:R-:W-:Y:S01]  /*1840*/  @!P4 IADD3.X R25, R32, c[0x0][0x17c], RZ, P5, !PT ;  /* 0x00005f002019ca10 */ /* 0x000fe20002ffe4ff */
[----:B0-----:R-:W-:-:S04]  /*1850*/  CS2R R14, SRZ ;  /* 0x00000000000e7805 */ /* 0x001fc8000001ff00 */
[----:B------:R0:W5:Y:S02]  /*1860*/  @!P4 LDG.E R42, [R24.64] ;  /* 0x0000000e182ac981 */ /* 0x000164000c1e1900 */
[----:B0-----:R-:W-:-:S04]  /*1870*/  @!P2 IADD3 R24, P4, R33, c[0x0][0x180], RZ ;  /* 0x000060002118aa10 */ /* 0x001fc80007f9e0ff */
[----:B------:R-:W-:-:S05]  /*1880*/  @!P2 IADD3.X R25, R31, c[0x0][0x184], RZ, P4, !PT ;  /* 0x000061001f19aa10 */ /* 0x000fca00027fe4ff */
[----:B------:R0:W5:Y:S01]  /*1890*/  @!P2 LDG.E R15, [R24.64] ;  /* 0x0000000e180fa981 */ /* 0x000162000c1e1900 */
[C---:B------:R-:W-:Y:S02]  /*18a0*/  @!P3 IADD3 R26, P6, R29.reuse, c[0x0][0x180], RZ ;  /* 0x000060001d1aba10 */ /* 0x040fe40007fde0ff */
[----:B-1----:R-:W-:Y:S02]  /*18b0*/  @!P3 IADD3 R22, P0, R29, c[0x0][0x178], RZ ;  /* 0x00005e001d16ba10 */ /* 0x002fe40007f1e0ff */
[C---:B------:R-:W-:Y:S02]  /*18c0*/  @!P3 IADD3.X R27, R30.reuse, c[0x0][0x184], RZ, P6, !PT ;  /* 0x000061001e1bba10 */ /* 0x040fe400037fe4ff */
[----:B------:R-:W-:-:S03]  /*18d0*/  @!P3 IADD3.X R23, R30, c[0x0][0x17c], RZ, P0, !PT ;  /* 0x00005f001e17ba10 */ /* 0x000fc600007fe4ff */
[----:B------:R1:W5:Y:S01]  /*18e0*/  @!P3 LDG.E R14, [R26.64] ;  /* 0x0000000e1a0eb981 */ /* 0x000362000c1e1900 */
[----:B------:R-:W-:Y:S01]  /*18f0*/  CS2R R40, SRZ ;  /* 0x0000000000287805 */ /* 0x000fe2000001ff00 */
[----:B------:R-:W-:Y:S01]  /*1900*/  UMOV UR5, 0x3f800000 ;  /* 0x3f80000000057882 */ /* 0x000fe20000000000 */
[----:B------:R-:W-:Y:S01]  /*1910*/  BSSY B0, `(.L_x_1134) ;  /* 0x000001f000007945 */ /* 0x000fe20003800000 */
[----:B------:R-:W-:-:S03]  /*1920*/  ISETP.NE.AND P4, PT, RZ, UR13, PT ;  /* 0x0000000dff007c0c */ /* 0x000fc6000bf85270 */
[----:B------:R2:W5:Y:S01]  /*1930*/  @!P3 LDG.E R41, [R22.64] ;  /* 0x0000000e1629b981 */ /* 0x000562000c1e1900 */
[----:B-1----:R-:W-:Y:S01]  /*1940*/  @!P2 IADD3 R26, P5, R33, c[0x0][0x178], RZ ;  /* 0x00005e00211aaa10 */ /* 0x002fe20007fbe0ff */
        /* <DEDUP_REMOVED lines=9> */
[----:B------:R-:W-:Y:S02]  /*19e0*/  ISETP.GT.U32.AND P0, PT, R0, 0x27f, PT ;  /* 0x0000027f0000780c */ /* 0x000fe40003f04070 */
[----:B------:R-:W-:Y:S01]  /*19f0*/  @!P2 IADD3.X R27, R31, c[0x0][0x17c], RZ, P5, !PT ;  /* 0x00005f001f1baa10 */ /* 0x000fe20002ffe4ff */
[----:B------:R-:W-:Y:S01]  /*1a00*/  CS2R R20, SRZ ;  /* 0x0000000000147805 */ /* 0x000fe2000001ff00 */
[----:B--2---:R-:W-:-:S03]  /*1a10*/  CS2R R22, SRZ ;  /* 0x0000000000167805 */ /* 0x004fc6000001ff00 */
[----:B------:R4:W5:Y:S01]  /*1a20*/  @!P2 LDG.E R40, [R26.64] ;  /* 0x0000000e1a28a981 */ /* 0x000962000c1e1900 */
[----:B-1----:R-:W-:Y:S01]  /*1a30*/  @UP0 UMOV UR5, UR4 ;  /* 0x0000000400050c82 */ /* 0x002fe20008000000 */
[--C-:B----4-:R-:W-:Y:S02]  /*1a40*/  HADD2.F32 R26, -RZ, R56.reuse.H0_H0 ;  /* 0x20000038ff1a7230 */ /* 0x110fe40000004100 */
[----:B------:R-:W-:Y:S02]  /*1a50*/  HADD2.F32 R27, -RZ, R56.H1_H1 ;  /* 0x30000038ff1b7230 */ /* 0x000fe40000004100 */
        /* <DEDUP_REMOVED lines=10> */
.L_x_1135:
[----:B0-----:R-:W-:Y:S05]  /*1b00*/  BSYNC B0 ;  /* 0x0000000000007941 */ /* 0x001fea0003800000 */
.L_x_1134:
[----:B------:R-:W-:Y:S01]  /*1b10*/  FADD.FTZ R26, R26, -UR16 ;  /* 0x800000101a1a7e21 */ /* 0x000fe20008010000 */
[--C-:B-----5:R-:W-:Y:S01]  /*1b20*/  HADD2.F32 R25, -RZ, R55.reuse.H1_H1 ;  /* 0x30000037ff197230 */ /* 0x120fe20000004100 */
[----:B------:R-:W-:Y:S01]  /*1b30*/  FADD.FTZ R28, R27, -UR16 ;  /* 0x800000101b1c7e21 */ /* 0x000fe20008010000 */
[----:B------:R-:W-:Y:S01]  /*1b40*/  HADD2.F32 R27, -RZ, R55.H0_H0 ;  /* 0x20000037ff1b7230 */ /* 0x000fe20000004100 */
        /* <DEDUP_REMOVED lines=21> */
.L_x_1136:
[----:B------:R-:W-:Y:S01]  /*1ca0*/  FMUL.FTZ R24, R27, R20 ;  /* 0x000000141b187220 */ /* 0x000fe20000410000 */
[--C-:B------:R-:W-:Y:S01]  /*1cb0*/  HADD2.F32 R26, -RZ, R39.reuse.H1_H1 ;  /* 0x30000027ff1a7230 */ /* 0x100fe20000004100 */
[----:B------:R-:W-:Y:S01]  /*1cc0*/  FMUL.FTZ R30, R25, R21 ;  /* 0x00000015191e7220 */ /* 0x000fe20000410000 */
[----:B------:R-:W-:Y:S01]  /*1cd0*/  HADD2.F32 R32, -RZ, R54.H1_H1 ;  /* 0x30000036ff207230 */ /* 0x000fe20000004100 */
[----:B------:R-:W-:Y:S02]  /*1ce0*/  FFMA.FTZ R29, R33, R24, RZ ;  /* 0x00000018211d7223 */ /* 0x000fe400000100ff */
[----:B------:R-:W-:Y:S01]  /*1cf0*/  FADD.FTZ R31, RZ, R24 ;  /* 0x00000018ff1f7221 */ /* 0x000fe20000010000 */
[----:B------:R-:W-:Y:S01]  /*1d00*/  HADD2.F32 R24, -RZ, R39.H0_H0 ;  /* 0x20000027ff187230 */ /* 0x000fe20000004100 */
[----:B------:R-:W-:-:S02]  /*1d10*/  FFMA.FTZ R29, R28, R30, R29 ;  /* 0x0000001e1c1d7223 */ /* 0x000fc4000001001d */
[----:B------:R-:W-:Y:S02]  /*1d20*/  FADD.FTZ R26, R26, -UR16 ;  /* 0x800000101a1a7e21 */ /* 0x000fe40008010000 */
[----:B------:R-:W-:Y:S02]  /*1d30*/  FADD.FTZ R24, R24, -UR16 ;  /* 0x8000001018187e21 */ /* 0x000fe40008010000 */
[----:B------:R-:W-:Y:S02]  /*1d40*/  FADD.FTZ R30, R30, R31 ;  /* 0x0000001f1e1e7221 */ /* 0x000fe40000010000 */
[----:B------:R-:W-:Y:S02]  /*1d50*/  FMUL.FTZ R31, R24, UR5 ;  /* 0x00000005181f7c20 */ /* 0x000fe40008410000 */
[----:B------:R-:W-:Y:S01]  /*1d60*/  FFMA.FTZ R24, R33, R27, RZ ;  /* 0x0000001b21187223 */ /* 0x000fe200000100ff */
[----:B------:R-:W-:Y:S01]  /*1d70*/  HADD2.F32 R33, -RZ, R54.H0_H0 ;  /* 0x20000036ff217230 */ /* 0x000fe20000004100 */
        /* <DEDUP_REMOVED lines=20> */
.L_x_1137:
[----:B------:R-:W-:Y:S02]  /*1ec0*/  FADD.FTZ R34, RZ, R27 ;  /* 0x0000001bff227221 */ /* 0x000fe40000010000 */
[----:B------:R-:W-:Y:S02]  /*1ed0*/  FMUL.FTZ R36, R33, R20 ;  /* 0x0000001421247220 */ /* 0x000fe40000410000 */
[C---:B------:R-:W-:Y:S02]  /*1ee0*/  FFMA.FTZ R24, R31.reuse, R33, R24 ;  /* 0x000000211f187223 */ /* 0x040fe40000010018 */
[----:B------:R-:W-:Y:S02]  /*1ef0*/  FADD.FTZ R27, R34, R33 ;  /* 0x00000021221b7221 */ /* 0x000fe40000010000 */
[----:B------:R-:W-:Y:S02]  /*1f00*/  FADD.FTZ R33, R30, R36 ;  /* 0x000000241e217221 */ /* 0x000fe40000010000 */
[----:B------:R-:W-:-:S02]  /*1f10*/  FFMA.FTZ R29, R31, R36, R29 ;  /* 0x000000241f1d7223 */ /* 0x000fc4000001001d */
[----:B------:R-:W-:Y:S01]  /*1f20*/  FFMA.FTZ R35, R28, R25, RZ ;  /* 0x000000191c237223 */ /* 0x000fe200000100ff */
[--C-:B------:R-:W-:Y:S01]  /*1f30*/  HADD2.F32 R28, -RZ, R3.reuse.H1_H1 ;  /* 0x30000003ff1c7230 */ /* 0x100fe20000004100 */
[----:B------:R-:W-:Y:S02]  /*1f40*/  FMUL.FTZ R30, R32, R21 ;  /* 0x00000015201e7220 */ /* 0x000fe40000410000 */
[----:B------:R-:W-:Y:S02]  /*1f50*/  FADD.FTZ R31, RZ, R25 ;  /* 0x00000019ff1f7221 */ /* 0x000fe40000010000 */
[C---:B------:R-:W-:Y:S02]  /*1f60*/  FFMA.FTZ R25, R26.reuse, R32, R35 ;  /* 0x000000201a197223 */ /* 0x040fe40000010023 */
[----:B------:R-:W-:Y:S01]  /*1f70*/  FFMA.FTZ R29, R26, R30, R29 ;  /* 0x0000001e1a1d7223 */ /* 0x000fe2000001001d */
[----:B------:R-:W-:Y:S01]  /*1f80*/  HADD2.F32 R26, -RZ, R3.H0_H0 ;  /* 0x20000003ff1a7230 */ /* 0x000fe20000004100 */
[----:B------:R-:W-:-:S02]  /*1f90*/  FADD.FTZ R28, R28, -UR16 ;  /* 0x800000101c1c7e21 */ /* 0x000fc40008010000 */
[----:B------:R-:W-:Y:S02]  /*1fa0*/  FADD.FTZ R32, R31, R32 ;  /* 0x000000201f207221 */ /* 0x000fe40000010000 */
[----:B------:R-:W-:Y:S02]  /*1fb0*/  FADD.FTZ R26, R26, -UR16 ;  /* 0x800000101a1a7e21 */ /* 0x000fe40008010000 */
[----:B------:R-:W-:Y:S01]  /*1fc0*/  FADD.FTZ R30, R30, R33 ;  /* 0x000000211e1e7221 */ /* 0x000fe20000010000 */
[--C-:B------:R-:W-:Y:S01]  /*1fd0*/  HADD2.F32 R33, -RZ, R53.reuse.H0_H0 ;  /* 0x20000035ff217230 */ /* 0x100fe20000004100 */
[----:B------:R-:W-:Y:S02]  /*1fe0*/  FMUL.FTZ R31, R26, UR5 ;  /* 0x000000051a1f7c20 */ /* 0x000fe40008410000 */
[----:B------:R-:W-:Y:S01]  /*1ff0*/  FMUL.FTZ R26, R28, UR5 ;  /* 0x000000051c1a7c20 */ /* 0x000fe20008410000 */
        /* <DEDUP_REMOVED lines=20> */
.L_x_1138:
[----:B------:R-:W-:Y:S02]  /*2140*/  FMUL.FTZ R34, R33, R20 ;  /* 0x0000001421227220 */ /* 0x000fe40000410000 */
[C---:B------:R-:W-:Y:S02]  /*2150*/  FFMA.FTZ R24, R31.reuse, R33, R24 ;  /* 0x000000211f187223 */ /* 0x040fe40000010018 */
[----:B------:R-:W-:Y:S02]  /*2160*/  FFMA.FTZ R29, R31, R34, R29 ;  /* 0x000000221f1d7223 */ /* 0x000fe4000001001d */
[----:B------:R-:W-:Y:S02]  /*2170*/  FADD.FTZ R31, R30, R34 ;  /* 0x000000221e1f7221 */ /* 0x000fe40000010000 */
[----:B------:R-:W-:Y:S02]  /*2180*/  FMUL.FTZ R30, R28, R21 ;  /* 0x000000151c1e7220 */ /* 0x000fe40000410000 */
[----:B------:R-:W-:-:S02]  /*2190*/  FFMA.FTZ R25, R26, R28, R25 ;  /* 0x0000001c1a197223 */ /* 0x000fc40000010019 */
[----:B------:R-:W-:Y:S01]  /*21a0*/  FFMA.FTZ R29, R26, R30, R29 ;  /* 0x0000001e1a1d7223 */ /* 0x000fe2000001001d */
[--C-:B------:R-:W-:Y:S01]  /*21b0*/  HADD2.F32 R26, -RZ, R38.reuse.H0_H0 ;  /* 0x20000026ff1a7230 */ /* 0x100fe20000004100 */
[----:B------:R-:W-:Y:S01]  /*21c0*/  FADD.FTZ R32, R32, R28 ;  /* 0x0000001c20207221 */ /* 0x000fe20000010000 */
[----:B------:R-:W-:Y:S01]  /*21d0*/  HADD2.F32 R28, -RZ, R38.H1_H1 ;  /* 0x30000026ff1c7230 */ /* 0x000fe20000004100 */
[----:B------:R-:W-:Y:S02]  /*21e0*/  FADD.FTZ R30, R30, R31 ;  /* 0x0000001f1e1e7221 */ /* 0x000fe40000010000 */
[----:B------:R-:W-:Y:S02]  /*21f0*/  FADD.FTZ R26, R26, -UR16 ;  /* 0x800000101a1a7e21 */ /* 0x000fe40008010000 */
[----:B------:R-:W-:Y:S02]  /*2200*/  FADD.FTZ R28, R28, -UR16 ;  /* 0x800000101c1c7e21 */ /* 0x000fe40008010000 */
[----:B------:R-:W-:-:S02]  /*2210*/  FMUL.FTZ R31, R26, UR5 ;  /* 0x000000051a1f7c20 */ /* 0x000fc40008410000 */
[----:B------:R-:W-:Y:S01]  /*2220*/  FADD.FTZ R27, R27, R33 ;  /* 0x000000211b1b7221 */ /* 0x000fe20000010000 */
[--C-:B------:R-:W-:Y:S01]  /*2230*/  HADD2.F32 R33, -RZ, R52.reuse.H0_H0 ;  /* 0x20000034ff217230 */ /* 0x100fe20000004100 */
        /* <DEDUP_REMOVED lines=21> */
.L_x_1139:
        /* <DEDUP_REMOVED lines=37> */
.L_x_1140:
        /* <DEDUP_REMOVED lines=37> */
.L_x_1141:
        /* <DEDUP_REMOVED lines=37> */
.L_x_1142:
        /* <DEDUP_REMOVED lines=37> */
.L_x_1143:
        /* <DEDUP_REMOVED lines=37> */
.L_x_1144:
        /* <DEDUP_REMOVED lines=37> */
.L_x_1145:
        /* <DEDUP_REMOVED lines=37> */
.L_x_1146:
        /* <DEDUP_REMOVED lines=37> */
.L_x_1147:
        /* <DEDUP_REMOVED lines=37> */
.L_x_1148:
[----:B------:R-:W-:Y:S02]  /*3860*/  FMUL.FTZ R34, R33, R20 ;  /* 0x0000001421227220 */ /* 0x000fe40000410000 */
[C---:B------:R-:W-:Y:S02]  /*3870*/  FFMA.FTZ R24, R31.reuse, R33, R24 ;  /* 0x000000211f187223 */ /* 0x040fe40000010018 */
[----:B------:R-:W-:Y:S02]  /*3880*/  FFMA.FTZ R29, R31, R34, R29 ;  /* 0x000000221f1d7223 */ /* 0x000fe4000001001d */
[----:B------:R-:W-:Y:S02]  /*3890*/  FMUL.FTZ R31, R28, R21 ;  /* 0x000000151c1f7220 */ /* 0x000fe40000410000 */
[----:B------:R-:W-:Y:S02]  /*38a0*/  FADD.FTZ R34, R30, R34 ;  /* 0x000000221e227221 */ /* 0x000fe40000010000 */
[----:B------:R-:W-:-:S02]  /*38b0*/  FADD.FTZ R32, R32, R28 ;  /* 0x0000001c20207221 */ /* 0x000fc40000010000 */
[C---:B------:R-:W-:Y:S01]  /*38c0*/  FFMA.FTZ R25, R26.reuse, R28, R25 ;  /* 0x0000001c1a197223 */ /* 0x040fe20000010019 */
[--C-:B------:R-:W-:Y:S01]  /*38d0*/  HADD2.F32 R28, -RZ, R13.reuse.H1_H1 ;  /* 0x3000000dff1c7230 */ /* 0x100fe20000004100 */
[----:B------:R-:W-:Y:S01]  /*38e0*/  FFMA.FTZ R30, R26, R31, R29 ;  /* 0x0000001f1a1e7223 */ /* 0x000fe2000001001d */
[----:B------:R-:W-:Y:S01]  /*38f0*/  HADD2.F32 R26, -RZ, R13.H0_H0 ;  /* 0x2000000dff1a7230 */ /* 0x000fe20000004100 */
[----:B------:R-:W-:Y:S01]  /*3900*/  FADD.FTZ R27, R27, R33 ;  /* 0x000000211b1b7221 */ /* 0x000fe20000010000 */
[--C-:B------:R-:W-:Y:S01]  /*3910*/  HADD2.F32 R29, -RZ, R42.reuse.H1_H1 ;  /* 0x3000002aff1d7230 */ /* 0x100fe20000004100 */
[----:B------:R-:W-:Y:S02]  /*3920*/  FADD.FTZ R28, R28, -UR16 ;  /* 0x800000101c1c7e21 */ /* 0x000fe40008010000 */
[----:B------:R-:W-:Y:S02]  /*3930*/  FADD.FTZ R26, R26, -UR16 ;  /* 0x800000101a1a7e21 */ /* 0x000fe40008010000 */
[----:B------:R-:W-:Y:S01]  /*3940*/  FADD.FTZ R31, R31, R34 ;  /* 0x000000221f1f7221 */ /* 0x000fe20000010000 */
[----:B------:R-:W-:Y:S01]  /*3950*/  HADD2.F32 R34, -RZ, R42.H0_H0 ;  /* 0x2000002aff227230 */ /* 0x000fe20000004100 */
        /* <DEDUP_REMOVED lines=21> */
.L_x_1149:
[----:B------:R-:W-:Y:S01]  /*3ab0*/  FMUL.FTZ R36, R34, R20 ;  /* 0x0000001422247220 */ /* 0x000fe20000410000 */
[----:B------:R-:W-:Y:S01]  /*3ac0*/  HADD2.F32 R35, -RZ, R41.H0_H0 ;  /* 0x20000029ff237230 */ /* 0x000fe20000004100 */
[C---:B------:R-:W-:Y:S02]  /*3ad0*/  FFMA.FTZ R24, R33.reuse, R34, R24 ;  /* 0x0000002221187223 */ /* 0x040fe40000010018 */
[----:B------:R-:W-:Y:S01]  /*3ae0*/  FFMA.FTZ R33, R33, R36, R30 ;  /* 0x0000002421217223 */ /* 0x000fe2000001001e */
[----:B------:R-:W-:Y:S01]  /*3af0*/  HADD2.F32 R30, -RZ, R14.H1_H1 ;  /* 0x3000000eff1e7230 */ /* 0x000fe20000004100 */
[----:B------:R-:W-:Y:S02]  /*3b00*/  FADD.FTZ R36, R31, R36 ;  /* 0x000000241f247221 */ /* 0x000fe40000010000 */
[----:B------:R-:W-:Y:S02]  /*3b10*/  FMUL.FTZ R31, R29, R21 ;  /* 0x000000151d1f7220 */ /* 0x000fe40000410000 */
[----:B------:R-:W-:-:S02]  /*3b20*/  FADD.FTZ R26, R27, R34 ;  /* 0x000000221b1a7221 */ /* 0x000fc40000010000 */
[----:B------:R-:W-:Y:S02]  /*3b30*/  FADD.FTZ R27, R32, R29 ;  /* 0x0000001d201b7221 */ /* 0x000fe40000010000 */
[C---:B------:R-:W-:Y:S02]  /*3b40*/  FFMA.FTZ R25, R28.reuse, R29, R25 ;  /* 0x0000001d1c197223 */ /* 0x040fe40000010019 */
[----:B------:R-:W-:Y:S01]  /*3b50*/  FFMA.FTZ R29, R28, R31, R33 ;  /* 0x0000001f1c1d7223 */ /* 0x000fe20000010021 */
[----:B------:R-:W-:Y:S01]  /*3b60*/  HADD2.F32 R28, -RZ, R14.H0_H0 ;  /* 0x2000000eff1c7230 */ /* 0x000fe20000004100 */
[----:B------:R-:W-:Y:S02]  /*3b70*/  FADD.FTZ R30, R30, -UR16 ;  /* 0x800000101e1e7e21 */ /* 0x000fe40008010000 */
[----:B------:R-:W-:Y:S02]  /*3b80*/  FADD.FTZ R31, R31, R36 ;  /* 0x000000241f1f7221 */ /* 0x000fe40000010000 */
[----:B------:R-:W-:-:S04]  /*3b90*/  FADD.FTZ R28, R28, -UR16 ;  /* 0x800000101c1c7e21 */ /* 0x000fc80008010000 */
        /* <DEDUP_REMOVED lines=22> */
.L_x_1150:
[----:B------:R-:W-:Y:S02]  /*3d00*/  FMUL.FTZ R32, R35, R20 ;  /* 0x0000001423207220 */ /* 0x000fe40000410000 */
[----:B------:R-:W-:Y:S02]  /*3d10*/  FADD.FTZ R27, R27, R30 ;  /* 0x0000001e1b1b7221 */ /* 0x000fe40000010000 */
        /* <DEDUP_REMOVED lines=8> */
[----:B------:R-:W-:Y:S02]  /*3da0*/  FFMA.FTZ R24, R33, R35, R24 ;  /* 0x0000002321187223 */ /* 0x000fe40000010018 */
[----:B------:R-:W-:Y:S02]  /*3db0*/  FADD.FTZ R28, R28, -UR16 ;  /* 0x800000101c1c7e21 */ /* 0x000fe40008010000 */
[----:B------:R-:W-:Y:S02]  /*3dc0*/  FADD.FTZ R31, R31, -UR16 ;  /* 0x800000101f1f7e21 */ /* 0x000fe40008010000 */
[----:B------:R-:W-:Y:S01]  /*3dd0*/  FMUL.FTZ R33, R28, UR5 ;  /* 0x000000051c217c20 */ /* 0x000fe20008410000 */
[--C-:B------:R-:W-:Y:S01]  /*3de0*/  HADD2.F32 R28, -RZ, R40.reuse.H1_H1 ;  /* 0x30000028ff1c7230 */ /* 0x100fe20000004100 */
[----:B------:R-:W-:Y:S01]  /*3df0*/  FMUL.FTZ R32, R31, UR5 ;  /* 0x000000051f207c20 */ /* 0x000fe20008410000 */
[----:B------:R-:W-:Y:S01]  /*3e00*/  HADD2.F32 R31, -RZ, R40.H0_H0 ;  /* 0x20000028ff1f7230 */ /* 0x000fe20000004100 */
[----:B------:R-:W-:Y:S01]  /*3e10*/  FADD.FTZ R26, R26, R35 ;  /* 0x000000231a1a7221 */ /* 0x000fe20000010000 */
        /* <DEDUP_REMOVED lines=19> */
.L_x_1151:
        /* <DEDUP_REMOVED lines=92> */
.L_x_1153:
[----:B------:R-:W-:Y:S05]  /*4510*/  BSYNC B0 ;  /* 0x0000000000007941 */ /* 0x000fea0003800000 */
.L_x_1152:
        /* <DEDUP_REMOVED lines=79> */
.L_x_1155:
[----:B------:R-:W-:Y:S05]  /*4a10*/  BSYNC B0 ;  /* 0x0000000000007941 */ /* 0x000fea0003800000 */
.L_x_1154:
        /* <DEDUP_REMOVED lines=21> */
.L_x_1157:
[----:B------:R-:W-:Y:S05]  /*4b70*/  BSYNC B0 ;  /* 0x0000000000007941 */ /* 0x000fea0003800000 */
.L_x_1156:
        /* <DEDUP_REMOVED lines=28> */
.L_x_1160:
[----:B------:R-:W2:Y:S01]  /*4d40*/  LDG.E.STRONG.GPU R24, [R26.64] ;  /* 0x0000000e1a187981 */ /* 0x000ea2000c1ef900 */
[----:B------:R-:W-:Y:S01]  /*4d50*/  YIELD ;  /* 0x0000000000007946 */ /* 0x000fe20003800000 */
[----:B--2---:R-:W-:Y:S01]  /*4d60*/  ISETP.NE.AND P0, PT, R24, R35, PT ;  /* 0x000000231800720c */ /* 0x004fe20003f05270 */
[----:B------:R-:W-:-:S12]  /*4d70*/  CCTL.IVALL ;  /* 0x00000000ff00798f */ /* 0x000fd80002000000 */
[----:B------:R-:W-:Y:S05]  /*4d80*/  @P0 BRA `(.L_x_1160) ;  /* 0xffffffb000000947 */ /* 0x000fea000383ffff */
.L_x_1159:
        /* <DEDUP_REMOVED lines=17> */
.L_x_1164:
        /* <DEDUP_REMOVED lines=115> */
.L_x_1163:
        /* <DEDUP_REMOVED lines=61> */
.L_x_1165:
[----:B------:R-:W-:-:S13]  /*59a0*/  ISETP.NE.OR P0, PT, R24, RZ, P0 ;  /* 0x000000ff1800720c */ /* 0x000fda0000705670 */
[----:B------:R-:W-:Y:S05]  /*59b0*/  @!P0 BRA `(.L_x_1161) ;  /* 0x000001f000008947 */ /* 0x000fea0003800000 */
.L_x_1162:
        /* <DEDUP_REMOVED lines=31> */
.L_x_1161:
        /* <DEDUP_REMOVED lines=12> */
.L_x_1167:
[----:B------:R-:W-:Y:S05]  /*5c70*/  BSYNC B0 ;  /* 0x0000000000007941 */ /* 0x000fea0003800000 */
.L_x_1166:
        /* <DEDUP_REMOVED lines=16> */
.L_x_1158:
[----:B------:R-:W-:Y:S01]  /*5d80*/  @!P2 STS.64 [0xc0], R36 ;  /* 0x0000c024ff00a388 */ /* 0x000fe20000000a00 */
[----:B-1----:R-:W-:-:S03]  /*5d90*/  HADD2.F32 R26, -RZ, R56.H0_H0 ;  /* 0x20000038ff1a7230 */ /* 0x002fc60000004100 */
[----:B------:R-:W-:Y:S01]  /*5da0*/  BAR.SYNC.DEFER_BLOCKING 0x0 ;  /* 0x0000000000007b1d */ /* 0x000fe20000010000 */
[----:B------:R-:W-:Y:S01]  /*5db0*/  HADD2.F32 R56, -RZ, R56.H1_H1 ;  /* 0x30000038ff387230 */ /* 0x000fe20000004100 */
[----:B------:R-:W-:Y:S01]  /*5dc0*/  ISETP.GE.U32.AND P0, PT, R76, c[0x0][0x1e0], PT ;  /* 0x000078004c007a0c */ /* 0x000fe20003f06070 */
[----:B------:R-:W-:Y:S01]  /*5dd0*/  FADD.FTZ R26, R26, -UR16 ;  /* 0x800000101a1a7e21 */ /* 0x000fe20008010000 */
[--C-:B------:R-:W-:Y:S01]  /*5de0*/  HADD2.F32 R29, -RZ, R39.reuse.H0_H0 ;  /* 0x20000027ff1d7230 */ /* 0x100fe20000004100 */
[----:B------:R-:W-:Y:S01]  /*5df0*/  ISETP.GE.U32.AND P3, PT, R75, c[0x0][0x1e0], PT ;  /* 0x000078004b007a0c */ /* 0x000fe20003f66070 */
[----:B------:R-:W-:Y:S01]  /*5e00*/  FADD.FTZ R56, R56, -UR16 ;  /* 0x8000001038387e21 */ /* 0x000fe20008010000 */
[----:B------:R-:W-:Y:S01]  /*5e10*/  ISETP.GE.AND.EX P0, PT, R77, c[0x0][0x1e4], PT, P0 ;  /* 0x000079004d007a0c */ /* 0x000fe20003f06300 */
[----:B------:R-:W-:Y:S01]  /*5e20*/  HADD2.F32 R39, -RZ, R39.H1_H1 ;  /* 0x30000027ff277230 */ /* 0x000fe20000004100 */
[----:B------:R-:W-:Y:S02]  /*5e30*/  ISETP.GE.U32.AND P2, PT, R74, c[0x0][0x1e0], PT ;  /* 0x000078004a007a0c */ /* 0x000fe40003f46070 */
[----:B------:R-:W-:Y:S01]  /*5e40*/  ISETP.GT.U32.OR P0, PT, R0, 0x27f, P0 ;  /* 0x0000027f0000780c */ /* 0x000fe20000704470 */
[----:B------:R-:W1:Y:S02]  /*5e50*/  LDS.64 R24, [0xc0] ;  /* 0x0000c000ff187984 */ /* 0x000e640000000a00 */
[----:B-1----:R-:W-:Y:S01]  /*5e60*/  FMUL.FTZ R27, R24, c[0x0][0x20c] ;  /* 0x00008300181b7a20 */ /* 0x002fe20000410000 */
[--C-:B------:R-:W-:Y:S01]  /*5e70*/  HADD2.F32 R24, -RZ, R55.reuse.H1_H1 ;  /* 0x30000037ff187230 */ /* 0x100fe20000004100 */
[----:B------:R-:W-:Y:S01]  /*5e80*/  FMUL.FTZ R28, R25, c[0x0][0x20c] ;  /* 0x00008300191c7a20 */ /* 0x000fe20000410000 */
[----:B------:R-:W-:Y:S01]  /*5e90*/  HADD2.F32 R25, -RZ, R55.H0_H0 ;  /* 0x20000037ff197230 */ /* 0x000fe20000004100 */
[----:B------:R1:W2:Y:S02]  /*5ea0*/  R2UR UR4, R27 ;  /* 0x000000001b0473c2 */ /* 0x0002a400000e0000 */
[----:B-1----:R-:W-:-:S02]  /*5eb0*/  FMUL.FTZ R27, R26, UR5 ;  /* 0x000000051a1b7c20 */ /* 0x002fc40008410000 */
[----:B------:R-:W-:Y:S01]  /*5ec0*/  FMUL.FTZ R26, R56, UR5 ;  /* 0x00000005381a7c20 */ /* 0x000fe20008410000 */
[----:B------:R-:W-:Y:S05]  /*5ed0*/  @!P4 BRA `(.L_x_1168) ;  /* 0x000001200000c947 */ /* 0x000fea0003800000 */
[----:B------:R-:W-:Y:S02]  /*5ee0*/  FFMA.FTZ R31, R27, R20, R22 ;  /* 0x000000141b1f7223 */ /* 0x000fe40000010016 */
[----:B------:R-:W-:Y:S02]  /*5ef0*/  FFMA.FTZ R30, R26, R21, R23 ;  /* 0x000000151a1e7223 */ /* 0x000fe40000010017 */
[----:B------:R-:W-:Y:S02]  /*5f00*/  FMUL.FTZ R32, R31, -1.4426950216293334961 ;  /* 0xbfb8aa3b1f207820 */ /* 0x000fe40000410000 */
[----:B------:R-:W-:-:S04]  /*5f10*/  FMUL.FTZ R35, R30, -1.4426950216293334961 ;  /* 0xbfb8aa3b1e237820 */ /* 0x000fc80000410000 */
[----:B------:R-:W1:Y:S08]  /*5f20*/  MUFU.EX2 R32, R32 ;  /* 0x0000002000207308 */ /* 0x000e700000000800 */
[----:B------:R-:W3:Y:S01]  /*5f30*/  MUFU.EX2 R35, R35 ;  /* 0x0000002300237308 */ /* 0x000ee20000000800 */
[----:B-1----:R-:W-:-:S07]  /*5f40*/  FADD.FTZ R33, R32, 1 ;  /* 0x3f80000020217421 */ /* 0x002fce0000010000 */
[----:B------:R-:W1:Y:S01]  /*5f50*/  MUFU.RCP R34, R33 ;  /* 0x0000002100227308 */ /* 0x000e620000001000 */
[----:B0--3--:R-:W-:-:S07]  /*5f60*/  FADD.FTZ R36, R35, 1 ;  /* 0x3f80000023247421 */ /* 0x009fce0000010000 */
[----:B------:R-:W0:Y:S01]  /*5f70*/  MUFU.RCP R37, R36 ;  /* 0x0000002400257308 */ /* 0x000e220000001000 */
[----:B-1----:R-:W-:Y:S02]  /*5f80*/  FMUL.FTZ R25, R25, R34 ;  /* 0x0000002219197220 */ /* 0x002fe40000410000 */
[----:B------:R-:W-:-:S04]  /*5f90*/  FADD.FTZ R34, -R34, 1 ;  /* 0x3f80000022227421 */ /* 0x000fc80000010100 */
[----:B------:R-:W-:Y:S02]  /*5fa0*/  FFMA.FTZ R34, R31, R34, 1 ;  /* 0x3f8000001f227423 */ /* 0x000fe40000010022 */
[----:B0-----:R-:W-:Y:S02]  /*5fb0*/  FMUL.FTZ R24, R24, R37 ;  /* 0x0000002518187220 */ /* 0x001fe40000410000 */
[----:B------:R-:W-:Y:S02]  /*5fc0*/  FADD.FTZ R37, -R37, 1 ;  /* 0x3f80000025257421 */ /* 0x000fe40000010100 */
[----:B------:R-:W-:Y:S02]  /*5fd0*/  FMUL.FTZ R25, R25, R34 ;  /* 0x0000002219197220 */ /* 0x000fe40000410000 */
[----:B------:R-:W-:-:S04]  /*5fe0*/  FFMA.FTZ R37, R30, R37, 1 ;  /* 0x3f8000001e257423 */ /* 0x000fc80000010025 */
[----:B------:R-:W-:Y:S02]  /*5ff0*/  FMUL.FTZ R24, R24, R37 ;  /* 0x0000002518187220 */ /* 0x000fe40000410000 */
.L_x_1168:
[----:B------:R-:W-:Y:S01]  /*6000*/  BSSY B0, `(.L_x_1169) ;  /* 0x0000012000007945 */ /* 0x000fe20003800000 */
[----:B------:R-:W-:Y:S05]  /*6010*/  @!P1 BRA `(.L_x_1170) ;  /* 0x0000010000009947 */ /* 0x000fea0003800000 */
[--C-:B--2---:R-:W-:Y:S02]  /*6020*/  FFMA.FTZ R27, R27, UR4, R28.reuse ;  /* 0x000000041b1b7c23 */ /* 0x104fe4000801001c */
[----:B------:R-:W-:Y:S02]  /*6030*/  FFMA.FTZ R26, R26, UR4, R28 ;  /* 0x000000041a1a7c23 */ /* 0x000fe4000801001c */
[----:B------:R-:W-:Y:S01]  /*6040*/  FFMA.FTZ R27, R25, R20, -R27 ;  /* 0x00000014191b7223 */ /* 0x000fe2000001081b */
[----:B------:R-:W-:Y:S01]  /*6050*/  MOV R25, R19 ;  /* 0x0000001300197202 */ /* 0x000fe20000000f00 */
[----:B------:R-:W-:Y:S01]  /*6060*/  FFMA.FTZ R26, R24, R21, -R26 ;  /* 0x00000015181a7223 */ /* 0x000fe2000001081a */
[----:B------:R-:W-:Y:S01]  /*6070*/  MOV R24, R16 ;  /* 0x0000001000187202 */ /* 0x000fe20000000f00 */
[----:B------:R-:W-:Y:S02]  /*6080*/  IMAD R31, R93, c[0x0][0x1d8], RZ ;  /* 0x000076005d1f7a24 */ /* 0x000fe400078e02ff */
[----:B------:R-:W-:-:S02]  /*6090*/  FMUL.FTZ R30, R26, UR5 ;  /* 0x000000051a1e7c20 */ /* 0x000fc40008410000 */
        /* <DEDUP_REMOVED lines=8> */
.L_x_1170:
[----:B------:R-:W-:Y:S05]  /*6120*/  BSYNC B0 ;  /* 0x0000000000007941 */ /* 0x000fea0003800000 */
.L_x_1169:
[----:B-1----:R-:W-:Y:S01]  /*6130*/  FADD.FTZ R25, R29, -UR16 ;  /* 0x800000101d197e21 */ /* 0x002fe20008010000 */
        /* <DEDUP_REMOVED lines=24> */
.L_x_1171:
        /* <DEDUP_REMOVED lines=18> */
.L_x_1173:
[----:B------:R-:W-:Y:S05]  /*63e0*/  BSYNC B0 ;  /* 0x0000000000007941 */ /* 0x000fea0003800000 */
.L_x_1172:
[--C-:B------:R-:W-:Y:S01]  /*63f0*/  HADD2.F32 R24, -RZ, R3.reuse.H0_H0 ;  /* 0x20000003ff187230 */ /* 0x100fe20000004100 */
[----:B------:R-:W-:Y:S01]  /*6400*/  ISETP.GE.AND.EX P3, PT, R78, c[0x0][0x1e4], PT, P3 ;  /* 0x000079004e007a0c */ /* 0x000fe20003f66330 */
[----:B------:R-:W-:Y:S01]  /*6410*/  HADD2.F32 R3, -RZ, R3.H1_H1 ;  /* 0x30000003ff037230 */ /* 0x000fe20000004100 */
[----:B------:R-:W-:Y:S01]  /*6420*/  ISETP.GE.AND.EX P5, PT, R79, c[0x0][0x1e4], PT, P2 ;  /* 0x000079004f007a0c */ /* 0x000fe20003fa6320 */
[--C-:B------:R-:W-:Y:S01]  /*6430*/  HADD2.F32 R25, -RZ, R53.reuse.H0_H0 ;  /* 0x20000035ff197230 */ /* 0x100fe20000004100 */
[----:B------:R-:W-:Y:S01]  /*6440*/  FADD.FTZ R24, R24, -UR16 ;  /* 0x8000001018187e21 */ /* 0x000fe20008010000 */
[----:B------:R-:W-:Y:S01]  /*6450*/  ISETP.GE.U32.AND P0, PT, R73, c[0x0][0x1e0], PT ;  /* 0x0000780049007a0c */ /* 0x000fe20003f06070 */
[----:B-1----:R-:W-:Y:S01]  /*6460*/  FADD.FTZ R29, R3, -UR16 ;  /* 0x80000010031d7e21 */ /* 0x002fe20008010000 */
[--C-:B------:R-:W-:Y:S01]  /*6470*/  HADD2.F32 R3, -RZ, R38.reuse.H0_H0 ;  /* 0x20000026ff037230 */ /* 0x100fe20000004100 */
[----:B------:R-:W-:Y:S01]  /*6480*/  FMUL.FTZ R27, R24, UR5 ;  /* 0x00000005181b7c20 */ /* 0x000fe20008410000 */
[----:B------:R-:W-:Y:S01]  /*6490*/  ISETP.GE.U32.AND P2, PT, R72, c[0x0][0x1e0], PT ;  /* 0x0000780048007a0c */ /* 0x000fe20003f46070 */
[----:B------:R-:W-:Y:S01]  /*64a0*/  HADD2.F32 R26, -RZ, R53.H1_H1 ;  /* 0x30000035ff1a7230 */ /* 0x000fe20000004100 */
[C---:B------:R-:W-:Y:S01]  /*64b0*/  ISETP.GT.U32.OR P3, PT, R0.reuse, 0x27f, P3 ;  /* 0x0000027f0000780c */ /* 0x040fe20001f64470 */
[----:B------:R-:W-:Y:S01]  /*64c0*/  HADD2.F32 R38, -RZ, R38.H1_H1 ;  /* 0x30000026ff267230 */ /* 0x000fe20000004100 */
[----:B------:R-:W-:Y:S01]  /*64d0*/  ISETP.GT.U32.OR P5, PT, R0, 0x27f, P5 ;  /* 0x0000027f0000780c */ /* 0x000fe20002fa4470 */
[----:B------:R-:W-:Y:S01]  /*64e0*/  FMUL.FTZ R24, R29, UR5 ;  /* 0x000000051d187c20 */ /* 0x000fe20008410000 */
[----:B------:R-:W-:Y:S08]  /*64f0*/  @!P4 BRA `(.L_x_1174) ;  /* 0x000001200000c947 */ /* 0x000ff00003800000 */
        /* <DEDUP_REMOVED lines=18> */
.L_x_1174:
        /* <DEDUP_REMOVED lines=18> */
.L_x_1176:
[----:B------:R-:W-:Y:S05]  /*6740*/  BSYNC B0 ;  /* 0x0000000000007941 */ /* 0x000fea0003800000 */
.L_x_1175:
[----:B------:R-:W-:Y:S01]  /*6750*/  FADD.FTZ R24, R3, -UR16 ;  /* 0x8000001003187e21 */ /* 0x000fe20008010000 */
        /* <DEDUP_REMOVED lines=8> */
[----:B-1----:R-:W-:-:S02]  /*67e0*/  FMUL.FTZ R29, R25, -1.4426950216293334961 ;  /* 0xbfb8aa3b191d7820 */ /* 0x002fc40000410000 */
        /* <DEDUP_REMOVED lines=15> */
.L_x_1177:
        /* <DEDUP_REMOVED lines=14> */
[C---:B-1----:R-:W-:Y:S02]  /*69c0*/  LEA R26, P3, R24.reuse, c[0x0][0x160], 0x1 ;  /* 0x00005800181a7a11 */ /* 0x042fe400078608ff */
[----:B------:R-:W-:Y:S02]  /*69d0*/  F2FP.PACK_AB R3, R3, R30 ;  /* 0x0000001e0303723e */ /* 0x000fe400000000ff */
[----:B------:R-:W-:-:S05]  /*69e0*/  LEA.HI.X R27, R24, c[0x0][0x164], R79, 0x1, P3 ;  /* 0x00005900181b7a11 */ /* 0x000fca00018f0c4f */
[----:B------:R1:W-:Y:S04]  /*69f0*/  STG.E [R26.64], R3 ;  /* 0x000000031a007986 */ /* 0x0003e8000c10190e */
.L_x_1179:
[----:B------:R-:W-:Y:S05]  /*6a00*/  BSYNC B0 ;  /* 0x0000000000007941 */ /* 0x000fea0003800000 */
.L_x_1178:
[--C-:B-1----:R-:W-:Y:S01]  /*6a10*/  HADD2.F32 R3, -RZ, R4.reuse.H0_H0 ;  /* 0x20000004ff037230 */ /* 0x102fe20000004100 */
[----:B------:R-:W-:Y:S01]  /*6a20*/  ISETP.GE.AND.EX P5, PT, R80, c[0x0][0x1e4], PT, P0 ;  /* 0x0000790050007a0c */ /* 0x000fe20003fa6300 */
[----:B------:R-:W-:Y:S01]  /*6a30*/  HADD2.F32 R24, -RZ, R4.H1_H1 ;  /* 0x30000004ff187230 */ /* 0x000fe20000004100 */
[----:B------:R-:W-:Y:S01]  /*6a40*/  ISETP.GE.AND.EX P2, PT, R83, c[0x0][0x1e4], PT, P2 ;  /* 0x0000790053007a0c */ /* 0x000fe20003f46320 */
[--C-:B------:R-:W-:Y:S01]  /*6a50*/  HADD2.F32 R25, -RZ, R51.reuse.H0_H0 ;  /* 0x20000033ff197230 */ /* 0x100fe20000004100 */
[----:B------:R-:W-:Y:S01]  /*6a60*/  FADD.FTZ R27, R3, -UR16 ;  /* 0x80000010031b7e21 */ /* 0x000fe20008010000 */
[----:B------:R-:W-:Y:S01]  /*6a70*/  ISETP.GE.U32.AND P3, PT, R71, c[0x0][0x1e0], PT ;  /* 0x0000780047007a0c */ /* 0x000fe20003f66070 */
[----:B------:R-:W-:Y:S01]  /*6a80*/  FADD.FTZ R24, R24, -UR16 ;  /* 0x8000001018187e21 */ /* 0x000fe20008010000 */
[----:B------:R-:W-:Y:S01]  /*6a90*/  ISETP.GE.U32.AND P0, PT, R70, c[0x0][0x1e0], PT ;  /* 0x0000780046007a0c */ /* 0x000fe20003f06070 */
[----:B------:R-:W-:Y:S01]  /*6aa0*/  HADD2.F32 R4, -RZ, R51.H1_H1 ;  /* 0x30000033ff047230 */ /* 0x000fe20000004100 */
[C---:B------:R-:W-:Y:S01]  /*6ab0*/  ISETP.GT.U32.OR P5, PT, R0.reuse, 0x27f, P5 ;  /* 0x0000027f0000780c */ /* 0x040fe20002fa4470 */
[--C-:B------:R-:W-:Y:S01]  /*6ac0*/  HADD2.F32 R3, -RZ, R5.reuse.H0_H0 ;  /* 0x20000005ff037230 */ /* 0x100fe20000004100 */
[----:B------:R-:W-:Y:S01]  /*6ad0*/  ISETP.GT.U32.OR P2, PT, R0, 0x27f, P2 ;  /* 0x0000027f0000780c */ /* 0x000fe20001744470 */
[----:B------:R-:W-:Y:S01]  /*6ae0*/  HADD2.F32 R26, -RZ, R5.H1_H1 ;  /* 0x30000005ff1a7230 */ /* 0x000fe20000004100 */
[----:B0-----:R-:W-:-:S02]  /*6af0*/  FMUL.FTZ R37, R27, UR5 ;  /* 0x000000051b257c20 */ /* 0x001fc40008410000 */
        /* <DEDUP_REMOVED lines=20> */
.L_x_1180:
        /* <DEDUP_REMOVED lines=18> */
.L_x_1182:
[----:B------:R-:W-:Y:S05]  /*6d60*/  BSYNC B0 ;  /* 0x0000000000007941 */ /* 0x000fea0003800000 */
.L_x_1181:
        /* <DEDUP_REMOVED lines=9> */
[----:B0-----:R-:W-:-:S02]  /*6e00*/  FMUL.FTZ R27, R5, -1.4426950216293334961 ;  /* 0xbfb8aa3b051b7820 */ /* 0x001fc40000410000 */
        /* <DEDUP_REMOVED lines=15> */
.L_x_1183:
        /* <DEDUP_REMOVED lines=14> */
[C---:B0-----:R-:W-:Y:S02]  /*6fe0*/  LEA R24, P2, R4.reuse, c[0x0][0x160], 0x1 ;  /* 0x0000580004187a11 */ /* 0x041fe400078408ff */
[----:B------:R-:W-:Y:S02]  /*6ff0*/  F2FP.PACK_AB R3, R3, R26 ;  /* 0x0000001a0303723e */ /* 0x000fe400000000ff */
[----:B------:R-:W-:-:S05]  /*7000*/  LEA.HI.X R25, R4, c[0x0][0x164], R83, 0x1, P2 ;  /* 0x0000590004197a11 */ /* 0x000fca00010f0c53 */
[----:B------:R0:W-:Y:S04]  /*7010*/  STG.E [R24.64], R3 ;  /* 0x0000000318007986 */ /* 0x0001e8000c10190e */
.L_x_1185:
[----:B------:R-:W-:Y:S05]  /*7020*/  BSYNC B0 ;  /* 0x0000000000007941 */ /* 0x000fea0003800000 */
.L_x_1184:
[--C-:B0-----:R-:W-:Y:S01]  /*7030*/  HADD2.F32 R3, -RZ, R6.reuse.H0_H0 ;  /* 0x20000006ff037230 */ /* 0x101fe20000004100 */
        /* <DEDUP_REMOVED lines=13> */
[----:B------:R-:W-:-:S02]  /*7110*/  FMUL.FTZ R33, R25, UR5 ;  /* 0x0000000519217c20 */ /* 0x000fc40008410000 */
        /* <DEDUP_REMOVED lines=20> */
.L_x_1186:
        /* <DEDUP_REMOVED lines=18> */
.L_x_1188:
[----:B------:R-:W-:Y:S05]  /*7380*/  BSYNC B0 ;  /* 0x0000000000007941 */ /* 0x000fea0003800000 */
.L_x_1187:
        /* <DEDUP_REMOVED lines=25> */
.L_x_1189:
        /* <DEDUP_REMOVED lines=8> */
[----:B0-----:R-:W-:-:S02]  /*75a0*/  IMAD R7, R88, c[0x0][0x1d8], RZ ;  /* 0x0000760058077a24 */ /* 0x001fc400078e02ff */
        /* <DEDUP_REMOVED lines=9> */
.L_x_1191:
[----:B------:R-:W-:Y:S05]  /*7640*/  BSYNC B0 ;  /* 0x0000000000007941 */ /* 0x000fea0003800000 */
.L_x_1190:
[--C-:B0-----:R-:W-:Y:S01]  /*7650*/  HADD2.F32 R3, -RZ, R8.reuse.H0_H0 ;  /* 0x20000008ff037230 */ /* 0x101fe20000004100 */
[----:B------:R-:W-:Y:S01]  /*7660*/  ISETP.GE.AND.EX P2, PT, R90, c[0x0][0x1e4], PT, P2 ;  /* 0x000079005a007a0c */ /* 0x000fe20003f46320 */
[----:B------:R-:W-:Y:S01]  /*7670*/  HADD2.F32 R8, -RZ, R8.H1_H1 ;  /* 0x30000008ff087230 */ /* 0x000fe20000004100 */
[----:B------:R-:W-:Y:S01]  /*7680*/  ISETP.GE.AND.EX P5, PT, R91, c[0x0][0x1e4], PT, P0 ;  /* 0x000079005b007a0c */ /* 0x000fe20003fa6300 */
[----:B------:R-:W-:Y:S01]  /*7690*/  HADD2.F32 R5, -RZ, R47.H0_H0 ;  /* 0x2000002fff057230 */ /* 0x000fe20000004100 */
[----:B------:R-:W-:Y:S01]  /*76a0*/  FADD.FTZ R6, R3, -UR16 ;  /* 0x8000001003067e21 */ /* 0x000fe20008010000 */
[----:B------:R-:W-:Y:S01]  /*76b0*/  HADD2.F32 R3, -RZ, R9.H0_H0 ;  /* 0x20000009ff037230 */ /* 0x000fe20000004100 */
[----:B------:R-:W-:Y:S01]  /*76c0*/  FADD.FTZ R8, R8, -UR16 ;  /* 0x8000001008087e21 */ /* 0x000fe20008010000 */
[----:B------:R-:W-:Y:S01]  /*76d0*/  ISETP.GE.U32.AND P3, PT, R67, c[0x0][0x1e0], PT ;  /* 0x0000780043007a0c */ /* 0x000fe20003f66070 */
[----:B------:R-:W-:Y:S01]  /*76e0*/  HADD2.F32 R4, -RZ, R47.H1_H1 ;  /* 0x3000002fff047230 */ /* 0x000fe20000004100 */
[----:B------:R-:W-:Y:S01]  /*76f0*/  ISETP.GE.U32.AND P0, PT, R66, c[0x0][0x1e0], PT ;  /* 0x0000780042007a0c */ /* 0x000fe20003f06070 */
[----:B------:R-:W-:Y:S01]  /*7700*/  HADD2.F32 R9, -RZ, R9.H1_H1 ;  /* 0x30000009ff097230 */ /* 0x000fe20000004100 */
[----:B------:R-:W-:Y:S01]  /*7710*/  ISETP.GT.U32.OR P2, PT, R0, 0x27f, P2 ;  /* 0x0000027f0000780c */ /* 0x000fe20001744470 */
[----:B------:R-:W-:Y:S01]  /*7720*/  FMUL.FTZ R31, R6, UR5 ;  /* 0x00000005061f7c20 */ /* 0x000fe20008410000 */
[----:B------:R-:W-:Y:S01]  /*7730*/  ISETP.GT.U32.OR P5, PT, R0, 0x27f, P5 ;  /* 0x0000027f0000780c */ /* 0x000fe20002fa4470 */
        /* <DEDUP_REMOVED lines=20> */
.L_x_1192:
        /* <DEDUP_REMOVED lines=18> */
.L_x_1194:
[----:B------:R-:W-:Y:S05]  /*79a0*/  BSYNC B0 ;  /* 0x0000000000007941 */ /* 0x000fea0003800000 */
.L_x_1193:
        /* <DEDUP_REMOVED lines=8> */
[----:B0-----:R-:W-:Y:S02]  /*7a30*/  FFMA.FTZ R5, R30, R21, R23 ;  /* 0x000000151e057223 */ /* 0x001fe40000010017 */
        /* <DEDUP_REMOVED lines=16> */
.L_x_1195:
[----:B------:R-:W-:Y:S01]  /*7b40*/  BSSY B0, `(.L_x_1196) ;  /* 0x0000012000007945 */ /* 0x000fe20003800000 */
[----:B------:R-:W-:Y:S05]  /*7b50*/  @P5 BRA `(.L_x_1197) ;  /* 0x0000010000005947 */ /* 0x000fea0003800000 */
[--C-:B--2---:R-:W-:Y:S02]  /*7b60*/  FFMA.FTZ R4, R29, UR4, R28.reuse ;  /* 0x000000041d047c23 */ /* 0x104fe4000801001c */
[----:B0-----:R-:W-:Y:S02]  /*7b70*/  FFMA.FTZ R5, R30, UR4, R28 ;  /* 0x000000041e057c23 */ /* 0x001fe4000801001c */
        /* <DEDUP_REMOVED lines=14> */
.L_x_1197:
[----:B------:R-:W-:Y:S05]  /*7c60*/  BSYNC B0 ;  /* 0x0000000000007941 */ /* 0x000fea0003800000 */
.L_x_1196:
        /* <DEDUP_REMOVED lines=35> */
.L_x_1198:
        /* <DEDUP_REMOVED lines=16> */
[----:B------:R-:W-:-:S05]  /*7fa0*/  F2FP.PACK_AB R3, R3, R8 ;  /* 0x000000080303723e */ /* 0x000fca00000000ff */
[----:B------:R0:W-:Y:S02]  /*7fb0*/  STG.E [R6.64], R3 ;  /* 0x0000000306007986 */ /* 0x0001e4000c10190e */
.L_x_1200:
[----:B------:R-:W-:Y:S05]  /*7fc0*/  BSYNC B0 ;  /* 0x0000000000007941 */ /* 0x000fea0003800000 */
.L_x_1199:
        /* <DEDUP_REMOVED lines=25> */
.L_x_1201:
        /* <DEDUP_REMOVED lines=18> */
.L_x_1203:
[----:B------:R-:W-:Y:S05]  /*8280*/  BSYNC B0 ;  /* 0x0000000000007941 */ /* 0x000fea0003800000 */
.L_x_1202:
[--C-:B------:R-:W-:Y:S01]  /*8290*/  HADD2.F32 R5, -RZ, R12.reuse.H0_H0 ;  /* 0x2000000cff057230 */ /* 0x100fe20000004100 */
[----:B------:R-:W-:Y:S01]  /*82a0*/  ISETP.GE.AND.EX P2, PT, R85, c[0x0][0x1e4], PT, P2 ;  /* 0x0000790055007a0c */ /* 0x000fe20003f46320 */
[----:B------:R-:W-:Y:S01]  /*82b0*/  HADD2.F32 R12, -RZ, R12.H1_H1 ;  /* 0x3000000cff0c7230 */ /* 0x000fe20000004100 */
[----:B------:R-:W-:Y:S01]  /*82c0*/  ISETP.GE.AND.EX P5, PT, R84, c[0x0][0x1e4], PT, P0 ;  /* 0x0000790054007a0c */ /* 0x000fe20003fa6300 */
[--C-:B0-----:R-:W-:Y:S01]  /*82d0*/  HADD2.F32 R3, -RZ, R43.reuse.H0_H0 ;  /* 0x2000002bff037230 */ /* 0x101fe20000004100 */
        /* <DEDUP_REMOVED lines=30> */
.L_x_1204:
        /* <DEDUP_REMOVED lines=18> */
.L_x_1206:
[----:B------:R-:W-:Y:S05]  /*85e0*/  BSYNC B0 ;  /* 0x0000000000007941 */ /* 0x000fea0003800000 */
.L_x_1205:
        /* <DEDUP_REMOVED lines=25> */
.L_x_1207:
        /* <DEDUP_REMOVED lines=18> */
.L_x_1209:
[----:B------:R-:W-:Y:S05]  /*88a0*/  BSYNC B0 ;  /* 0x0000000000007941 */ /* 0x000fea0003800000 */
.L_x_1208:
[--C-:B0-----:R-:W-:Y:S01]  /*88b0*/  HADD2.F32 R5, -RZ, R14.reuse.H0_H0 ;  /* 0x2000000eff057230 */ /* 0x101fe20000004100 */
[----:B------:R-:W-:Y:S01]  /*88c0*/  ISETP.GE.AND.EX P3, PT, R82, c[0x0][0x1e4], PT, P3 ;  /* 0x0000790052007a0c */ /* 0x000fe20003f66330 */
[----:B------:R-:W-:Y:S01]  /*88d0*/  HADD2.F32 R14, -RZ, R14.H1_H1 ;  /* 0x3000000eff0e7230 */ /* 0x000fe20000004100 */
[----:B------:R-:W-:Y:S01]  /*88e0*/  ISETP.GE.AND.EX P0, PT, R81, c[0x0][0x1e4], PT, P0 ;  /* 0x0000790051007a0c */ /* 0x000fe20003f06300 */
[--C-:B------:R-:W-:Y:S01]  /*88f0*/  HADD2.F32 R24, -RZ, R15.reuse.H0_H0 ;  /* 0x2000000fff187230 */ /* 0x100fe20000004100 */
[----:B------:R-:W-:Y:S01]  /*8900*/  FADD.FTZ R5, R5, -UR16 ;  /* 0x8000001005057e21 */ /* 0x000fe20008010000 */
[----:B------:R-:W-:Y:S01]  /*8910*/  HADD2.F32 R25, -RZ, R15.H1_H1 ;  /* 0x3000000fff197230 */ /* 0x000fe20000004100 */
[----:B------:R-:W-:Y:S01]  /*8920*/  FADD.FTZ R14, R14, -UR16 ;  /* 0x800000100e0e7e21 */ /* 0x000fe20008010000 */
[--C-:B------:R-:W-:Y:S01]  /*8930*/  HADD2.F32 R3, -RZ, R41.reuse.H0_H0 ;  /* 0x20000029ff037230 */ /* 0x100fe20000004100 */
[C---:B------:R-:W-:Y:S01]  /*8940*/  ISETP.GT.U32.OR P3, PT, R0.reuse, 0x27f, P3 ;  /* 0x0000027f0000780c */ /* 0x040fe20001f64470 */
[----:B------:R-:W-:Y:S01]  /*8950*/  HADD2.F32 R4, -RZ, R41.H1_H1 ;  /* 0x30000029ff047230 */ /* 0x000fe20000004100 */
[----:B------:R-:W-:Y:S01]  /*8960*/  ISETP.GT.U32.OR P0, PT, R0, 0x27f, P0 ;  /* 0x0000027f0000780c */ /* 0x000fe20000704470 */
[----:B------:R-:W-:-:S02]  /*8970*/  FMUL.FTZ R15, R5, UR5 ;  /* 0x00000005050f7c20 */ /* 0x000fc40008410000 */
[----:B------:R-:W-:Y:S01]  /*8980*/  FMUL.FTZ R14, R14, UR5 ;  /* 0x000000050e0e7c20 */ /* 0x000fe20008410000 */
[----:B------:R-:W-:Y:S06]  /*8990*/  @!P4 BRA `(.L_x_1210) ;  /* 0x000001200000c947 */ /* 0x000fec0003800000 */
        /* <DEDUP_REMOVED lines=18> */
.L_x_1210:
        /* <DEDUP_REMOVED lines=18> */
.L_x_1212:
[----:B------:R-:W-:Y:S05]  /*8be0*/  BSYNC B0 ;  /* 0x0000000000007941 */ /* 0x000fea0003800000 */
.L_x_1211:
        /* <DEDUP_REMOVED lines=25> */
.L_x_1213:
        /* <DEDUP_REMOVED lines=9> */
[----:B------:R-:W-:Y:S02]  /*8e10*/  IMAD R81, R62, c[0x0][0x1dc], R81 ;  /* 0x000077003e517a24 */ /* 0x000fe400078e0251 */
[----:B------:R-:W-:Y:S01]  /*8e20*/  FMUL.FTZ R3, R4, UR5 ;  /* 0x0000000504037c20 */ /* 0x000fe20008410000 */
[----:B------:R-:W-:Y:S01]  /*8e30*/  LEA R4, P0, R16, c[0x0][0x160], 0x1 ;  /* 0x0000580010047a11 */ /* 0x000fe200078008ff */
[----:B------:R-:W-:Y:S01]  /*8e40*/  FMUL.FTZ R28, R28, UR5 ;  /* 0x000000051c1c7c20 */ /* 0x000fe20008410000 */
[----:B------:R-:W-:-:S04]  /*8e50*/  IADD3 R81, R17, R81, RZ ;  /* 0x0000005111517210 */ /* 0x000fc80007ffe0ff */
[----:B------:R-:W-:Y:S02]  /*8e60*/  LEA.HI.X R5, R16, c[0x0][0x164], R81, 0x1, P0 ;  /* 0x0000590010057a11 */ /* 0x000fe400000f0c51 */
[----:B------:R-:W-:-:S05]  /*8e70*/  F2FP.PACK_AB R3, R28, R3 ;  /* 0x000000031c03723e */ /* 0x000fca00000000ff */
[----:B------:R0:W-:Y:S02]  /*8e80*/  STG.E [R4.64], R3 ;  /* 0x0000000304007986 */ /* 0x0001e4000c10190e */
.L_x_1215:
[----:B------:R-:W-:Y:S05]  /*8e90*/  BSYNC B0 ;  /* 0x0000000000007941 */ /* 0x000fea0003800000 */
.L_x_1214:
[----:B--2---:R-:W-:Y:S01]  /*8ea0*/  ULDC UR4, c[0x0][0x10] ;  /* 0x0000040000047ab9 */ /* 0x004fe20000000800 */
[----:B------:R-:W-:Y:S01]  /*8eb0*/  IADD3 R59, R59, 0x1, RZ ;  /* 0x000000013b3b7810 */ /* 0x000fe20007ffe0ff */
[----:B------:R-:W-:-:S04]  /*8ec0*/  UIADD3 UR7, UR7, UR4, URZ ;  /* 0x0000000407077290 */ /* 0x000fc8000fffe03f */
[----:B------:R-:W-:-:S06]  /*8ed0*/  UISETP.GE.AND UP0, UPT, UR7, UR6, UPT ;  /* 0x000000060700728c */ /* 0x000fcc000bf06270 */
[----:B------:R-:W-:-:S13]  /*8ee0*/  PLOP3.LUT P0, PT, PT, PT, UP0, 0x80, 0x0 ;  /* 0x000000000000781c */ /* 0x000fda0003f0f008 */
[----:B------:R-:W-:Y:S01]  /*8ef0*/  @P0 CALL.REL.NOINC `(.L_x_1133) ;  /* 0x0000001000000944 */ /* 0x000fe20003c00000 */
[----:B------:R-:W-:Y:S05]  /*8f00*/  BRA `(.L_x_1216) ;  /* 0xffff746000007947 */ /* 0x000fea000383ffff */
.L_x_1133:
        /* <DEDUP_REMOVED lines=18> */
.L_x_1218:
[----:B------:R-:W-:Y:S05]  /*9030*/  BSYNC B0 ;  /* 0x0000000000007941 */ /* 0x000fea0003800000 */
.L_x_1217:
        /* <DEDUP_REMOVED lines=11> */
.L_x_1220:
[----:B------:R-:W2:Y:S01]  /*90f0*/  LDG.E.STRONG.GPU R5, [R2.64] ;  /* 0x0000000e02057981 */ /* 0x000ea2000c1ef900 */
[----:B------:R-:W-:Y:S01]  /*9100*/  YIELD ;  /* 0x0000000000007946 */ /* 0x000fe20003800000 */
[----:B--2---:R-:W-:Y:S01]  /*9110*/  ISETP.NE.AND P0, PT, R5, R4, PT ;  /* 0x000000040500720c */ /* 0x004fe20003f05270 */
[----:B------:R-:W-:-:S12]  /*9120*/  CCTL.IVALL ;  /* 0x00000000ff00798f */ /* 0x000fd80002000000 */
[----:B------:R-:W-:Y:S05]  /*9130*/  @P0 BRA `(.L_x_1220) ;  /* 0xffffffb000000947 */ /* 0x000fea000383ffff */
.L_x_1219:
        /* <DEDUP_REMOVED lines=25> */
.L_x_1221:
        /* <DEDUP_REMOVED lines=23> */
.L_x_1222:
        /* <DEDUP_REMOVED lines=12> */
.L_x_5164:


//--------------------- .text._Z35group_norm_nhwc_bwd_one_pass_kernelI11Fp16IOFp32WLi512ELi80ELi640EEv26Group_norm_nhwc_bwd_params --------------------------
	.section	.text._Z35group_norm_nhwc_bwd_one_pass_kernelI11Fp16IOFp32WLi512ELi80ELi640EEv26Group_norm_nhwc_bwd_params,"ax",@progbits
	.sectioninfo	@"SHI_REGISTERS=96"
	.align	128
        .global         _Z35group_norm_nhwc_bwd_one_pass_kernelI11Fp16IOFp32WLi512ELi80ELi640EEv26Group_norm_nhwc_bwd_params
        .type           _Z35group_norm_nhwc_bwd_one_pass_kernelI11Fp16IOFp32WLi512ELi80ELi640EEv26Group_norm_nhwc_bwd_params,@function
        .size           _Z35group_norm_nhwc_bwd_one_pass_kernelI11Fp16IOFp32WLi512ELi80ELi640EEv26Group_norm_nhwc_bwd_params,(.L_x_5165 - _Z35group_norm_nhwc_bwd_one_pass_kernelI11Fp16IOFp32WLi512ELi80ELi640EEv26Group_norm_nhwc_bwd_params)
        .other          _Z35group_norm_nhwc_bwd_one_pass_kernelI11Fp16IOFp32WLi512ELi80ELi640EEv26Group_norm_nhwc_bwd_params,@"STO_CUDA_ENTRY STV_DEFAULT"
_Z35group_norm_nhwc_bwd_one_pass_kernelI11Fp16IOFp32WLi512ELi80ELi640EEv26Group_norm_nhwc_bwd_params:
.text._Z35group_norm_nhwc_bwd_one_pass_kernelI11Fp16IOFp32WLi512ELi80ELi640EEv26Group_norm_nhwc_bwd_params:
        /* <DEDUP_REMOVED lines=74> */
.L_x_1370:
        /* <DEDUP_REMOVED lines=235> */
[----:B------:R0:W5:Y:S01]  /*1350*/  @!P5 LDG.E R47, [R8.64] ;  /* 0x00000012082fd981 */ /* 0x000162000c1e1900 */
[----:B------:R-:W-:Y:S02]  /*1360*/  @!P5 IADD3.X R5, R17, c[0x0][0x17c], RZ, P2, !PT ;  /* 0x00005f001105da10 */ /* 0x000fe400017fe4ff */
        /* <DEDUP_REMOVED lines=13> */
[----:B0-----:R-:W-:Y:S02]  /*1440*/  @!P3 IADD3 R6, P4, R12, c[0x0][0x178], RZ ;  /* 0x00005e000c06ba10 */ /* 0x001fe40007f9e0ff */
        /* <DEDUP_REMOVED lines=36> */
[----:B------:R-:W-:Y:S01]  /*1690*/  ISETP.GE.U32.AND P2, PT, R24, c[0x0][0x1e0], PT ;  /* 0x0000780018007a0c */ /* 0x000fe20003f46070 */
[----:B------:R-:W-:Y:S01]  /*16a0*/  @!P4 IMAD R15, R32, c[0x0][0x1d8], RZ ;  /* 0x00007600200fca24 */ /* 0x000fe200078e02ff */
[----:B------:R-:W-:-:S02]  /*16b0*/  SHF.R.S32.HI R26, RZ, 0x1f, R24 ;  /* 0x0000001fff1a7819 */ /* 0x000fc40000011418 */
[-C--:B------:R-:W-:Y:S02]  /*16c0*/  @!P4 MOV R12, R18.reuse ;  /* 0x00000012000cc202 */ /* 0x080fe40000000f00 */
[-C--:B------:R-:W-:Y:S01]  /*16d0*/  @!P4 MOV R13, R21.reuse ;  /* 0x00000015000dc202 */ /* 0x080fe20000000f00 */
[----:B------:R-:W-:Y:S01]  /*16e0*/  @!P3 IMAD R3, R31, c[0x0][0x1d8], RZ ;  /* 0x000076001f03ba24 */ /* 0x000fe200078e02ff */
[----:B------:R-:W-:Y:S02]  /*16f0*/  ISETP.GT.U32.OR P6, PT, R0, 0x27f, P6 ;  /* 0x0000027f0000780c */ /* 0x000fe400037c4470 */
[-C--:B-1----:R-:W-:Y:S02]  /*1700*/  @!P3 MOV R8, R18.reuse ;  /* 0x000000120008b202 */ /* 0x082fe40000000f00 */
[-C--:B------:R-:W-:Y:S01]  /*1710*/  @!P3 MOV R9, R21.reuse ;  /* 0x000000150009b202 */ /* 0x080fe20000000f00 */
[----:B------:R-:W-:Y:S01]  /*1720*/  @!P5 IMAD R14, R33, c[0x0][0x1d8], RZ ;  /* 0x00007600210eda24 */ /* 0x000fe200078e02ff */
[----:B------:R-:W-:Y:S01]  /*1730*/  ISETP.GE.AND.EX P2, PT, R26, c[0x0][0x1e4], PT, P2 ;  /* 0x000079001a007a0c */ /* 0x000fe20003f46320 */
[C---:B------:R-:W-:Y:S01]  /*1740*/  @!P4 IMAD R15, R29.reuse, c[0x0][0x1dc], R15 ;  /* 0x000077001d0fca24 */ /* 0x040fe200078e020f */
[----:B------:R-:W-:Y:S01]  /*1750*/  @!P5 MOV R10, R18 ;  /* 0x00000012000ad202 */ /* 0x000fe20000000f00 */
[----:B------:R1:W5:Y:S01]  /*1760*/  @!P0 LDG.E R83, [R6.64] ;  /* 0x0000001206538981 */ /* 0x000362000c1e1900 */
[----:B------:R-:W-:Y:S01]  /*1770*/  ISETP.GT.U32.OR P2, PT, R0, 0x27f, P2 ;  /* 0x0000027f0000780c */ /* 0x000fe20001744470 */
[----:B------:R-:W-:Y:S01]  /*1780*/  @!P4 IMAD.WIDE.U32 R12, R29, c[0x0][0x1d8], R12 ;  /* 0x000076001d0cca25 */ /* 0x000fe200078e000c */
[----:B------:R-:W-:-:S03]  /*1790*/  @!P5 MOV R11, R21 ;  /* 0x00000015000bd202 */ /* 0x000fc60000000f00 */
[C---:B------:R-:W-:Y:S02]  /*17a0*/  @!P3 IMAD R3, R28.reuse, c[0x0][0x1dc], R3 ;  /* 0x000077001c03ba24 */ /* 0x040fe400078e0203 */
[----:B------:R-:W-:Y:S01]  /*17b0*/  @!P3 IMAD.WIDE.U32 R8, R28, c[0x0][0x1d8], R8 ;  /* 0x000076001c08ba25 */ /* 0x000fe200078e0008 */
[----:B------:R-:W-:Y:S02]  /*17c0*/  @!P4 IADD3 R13, R13, R15, RZ ;  /* 0x0000000f0d0dc210 */ /* 0x000fe40007ffe0ff */
[----:B0-----:R-:W-:Y:S01]  /*17d0*/  @!P6 MOV R4, R18 ;  /* 0x000000120004e202 */ /* 0x001fe20000000f00 */
[C---:B------:R-:W-:Y:S01]  /*17e0*/  @!P5 IMAD R14, R30.reuse, c[0x0][0x1dc], R14 ;  /* 0x000077001e0eda24 */ /* 0x040fe200078e020e */
[----:B------:R-:W-:Y:S01]  /*17f0*/  @!P3 IADD3 R3, R9, R3, RZ ;  /* 0x000000030903b210 */ /* 0x000fe20007ffe0ff */
[----:B------:R-:W-:Y:S01]  /*1800*/  @!P5 IMAD.WIDE.U32 R10, R30, c[0x0][0x1d8], R10 ;  /* 0x000076001e0ada25 */ /* 0x000fe200078e000a */
[----:B------:R-:W-:-:S03]  /*1810*/  @!P6 MOV R5, R21 ;  /* 0x000000150005e202 */ /* 0x000fc60000000f00 */
[----:B------:R-:W-:Y:S01]  /*1820*/  @!P6 IMAD R15, R27, c[0x0][0x1d8], RZ ;  /* 0x000076001b0fea24 */ /* 0x000fe200078e02ff */
[C---:B------:R-:W-:Y:S02]  /*1830*/  @!P4 SHF.L.U32 R16, R12.reuse, 0x1, RZ ;  /* 0x000000010c10c819 */ /* 0x040fe400000006ff */
[----:B------:R-:W-:Y:S01]  /*1840*/  @!P4 SHF.L.U64.HI R13, R12, 0x1, R13 ;  /* 0x000000010c0dc819 */ /* 0x000fe2000001020d */
[----:B------:R-:W-:Y:S01]  /*1850*/  @!P6 IMAD R15, R25, c[0x0][0x1dc], R15 ;  /* 0x00007700190fea24 */ /* 0x000fe200078e020f */
[----:B------:R-:W-:Y:S01]  /*1860*/  @!P5 IADD3 R17, R11, R14, RZ ;  /* 0x0000000e0b11d210 */ /* 0x000fe20007ffe0ff */
[----:B------:R-:W-:Y:S01]  /*1870*/  @!P6 IMAD.WIDE.U32 R4, R25, c[0x0][0x1d8], R4 ;  /* 0x000076001904ea25 */ /* 0x000fe200078e0004 */
[C---:B------:R-:W-:Y:S02]  /*1880*/  @!P3 SHF.L.U32 R12, R8.reuse, 0x1, RZ ;  /* 0x00000001080cb819 */ /* 0x040fe400000006ff */
[----:B------:R-:W-:Y:S01]  /*1890*/  @!P3 SHF.L.U64.HI R3, R8, 0x1, R3 ;  /* 0x000000010803b819 */ /* 0x000fe20000010203 */
[----:B------:R-:W-:Y:S01]  /*18a0*/  @!P2 IMAD R8, R26, c[0x0][0x1d8], RZ ;  /* 0x000076001a08aa24 */ /* 0x000fe200078e02ff */
[----:B------:R-:W-:-:S02]  /*18b0*/  @!P5 SHF.L.U32 R22, R10, 0x1, RZ ;  /* 0x000000010a16d819 */ /* 0x000fc400000006ff */
[----:B------:R-:W-:Y:S01]  /*18c0*/  @!P5 SHF.L.U64.HI R17, R10, 0x1, R17 ;  /* 0x000000010a11d819 */ /* 0x000fe20000010211 */
[----:B-1----:R-:W-:Y:S01]  /*18d0*/  @!P2 IMAD R6, R24, c[0x0][0x1dc], R8 ;  /* 0x000077001806aa24 */ /* 0x002fe200078e0208 */
[----:B------:R-:W-:Y:S02]  /*18e0*/  @!P2 MOV R10, R18 ;  /* 0x00000012000aa202 */ /* 0x000fe40000000f00 */
[----:B------:R-:W-:Y:S02]  /*18f0*/  @!P2 MOV R11, R21 ;  /* 0x00000015000ba202 */ /* 0x000fe40000000f00 */
        /* <DEDUP_REMOVED lines=73> */
[----:B------:R-:W-:Y:S02]  /*1d90*/  CS2R R36, SRZ ;  /* 0x0000000000247805 */ /* 0x000fe4000001ff00 */
        /* <DEDUP_REMOVED lines=12> */
[----:B0-----:R-:W-:Y:S02]  /*1e60*/  @!P0 MOV R6, R18 ;  /* 0x0000001200068202 */ /* 0x001fe40000000f00 */
[----:B------:R-:W-:Y:S01]  /*1e70*/  @!P0 MOV R7, R21 ;  /* 0x0000001500078202 */ /* 0x000fe20000000f00 */
[----:B------:R-:W-:Y:S01]  /*1e80*/  CS2R R76, SRZ ;  /* 0x00000000004c7805 */ /* 0x000fe2000001ff00 */
[----:B------:R-:W-:Y:S01]  /*1e90*/  @!P0 IMAD R15, R24, c[0x0][0x1dc], R15 ;  /* 0x00007700180f8a24 */ /* 0x000fe200078e020f */
[----:B------:R-:W-:-:S02]  /*1ea0*/  @!P5 SHF.L.U32 R13, R10, 0x1, RZ ;  /* 0x000000010a0dd819 */ /* 0x000fc400000006ff */
[----:B------:R-:W-:Y:S01]  /*1eb0*/  @!P0 IMAD.WIDE.U32 R6, R24, c[0x0][0x1d8], R6 ;  /* 0x0000760018068a25 */ /* 0x000fe200078e0006 */
[----:B------:R-:W-:Y:S01]  /*1ec0*/  @!P5 SHF.L.U64.HI R3, R10, 0x1, R3 ;  /* 0x000000010a03d819 */ /* 0x000fe20000010203 */
[----:B------:R0:W5:Y:S01]  /*1ed0*/  @!P2 LDG.E R77, [R4.64] ;  /* 0x00000012044da981 */ /* 0x000162000c1e1900 */
[C---:B------:R-:W-:Y:S02]  /*1ee0*/  @!P3 SHF.L.U32 R10, R8.reuse, 0x1, RZ ;  /* 0x00000001080ab819 */ /* 0x040fe400000006ff */
[----:B------:R-:W-:Y:S02]  /*1ef0*/  @!P3 SHF.L.U64.HI R11, R8, 0x1, R11 ;  /* 0x00000001080bb819 */ /* 0x000fe4000001020b */
[----:B------:R-:W-:Y:S02]  /*1f00*/  @!P0 IADD3 R15, R7, R15, RZ ;  /* 0x0000000f070f8210 */ /* 0x000fe40007ffe0ff */
[----:B------:R-:W-:Y:S01]  /*1f10*/  @!P4 SHF.L.U32 R16, R12, 0x1, RZ ;  /* 0x000000010c10c819 */ /* 0x000fe200000006ff */
[----:B------:R-:W-:Y:S01]  /*1f20*/  @!P6 IMAD R12, R25, c[0x0][0x1d8], RZ ;  /* 0x00007600190cea24 */ /* 0x000fe200078e02ff */
[----:B------:R-:W-:-:S02]  /*1f30*/  @!P6 MOV R8, R18 ;  /* 0x000000120008e202 */ /* 0x000fc40000000f00 */
[----:B0-----:R-:W-:Y:S02]  /*1f40*/  @!P5 IADD3 R4, P2, R13, c[0x0][0x180], RZ ;  /* 0x000060000d04da10 */ /* 0x001fe40007f5e0ff */
[----:B------:R-:W-:Y:S02]  /*1f50*/  @!P6 MOV R9, R21 ;  /* 0x000000150009e202 */ /* 0x000fe40000000f00 */
[C---:B------:R-:W-:Y:S02]  /*1f60*/  @!P0 SHF.L.U32 R22, R6.reuse, 0x1, RZ ;  /* 0x0000000106168819 */ /* 0x040fe400000006ff */
[----:B------:R-:W-:Y:S02]  /*1f70*/  @!P0 SHF.L.U64.HI R15, R6, 0x1, R15 ;  /* 0x00000001060f8819 */ /* 0x000fe4000001020f */
[----:B------:R-:W-:Y:S01]  /*1f80*/  @!P5 IADD3.X R5, R3, c[0x0][0x184], RZ, P2, !PT ;  /* 0x000061000305da10 */ /* 0x000fe200017fe4ff */
[----:B------:R-:W-:Y:S01]  /*1f90*/  @!P6 IMAD R12, R23, c[0x0][0x1dc], R12 ;  /* 0x00007700170cea24 */ /* 0x000fe200078e020c */
[----:B------:R-:W-:Y:S01]  /*1fa0*/  @!P5 IADD3 R6, P2, R13, c[0x0][0x178], RZ ;  /* 0x00005e000d06da10 */ /* 0x000fe20007f5e0ff */
[----:B------:R-:W-:-:S02]  /*1fb0*/  @!P6 IMAD.WIDE.U32 R8, R23, c[0x0][0x1d8], R8 ;  /* 0x000076001708ea25 */ /* 0x000fc400078e0008 */
[----:B------:R0:W5:Y:S01]  /*1fc0*/  @!P5 LDG.E R37, [R4.64] ;  /* 0x000000120425d981 */ /* 0x000162000c1e1900 */
[----:B------:R-:W-:Y:S02]  /*1fd0*/  @!P5 IADD3.X R7, R3, c[0x0][0x17c], RZ, P2, !PT ;  /* 0x00005f000307da10 */ /* 0x000fe400017fe4ff */
[----:B------:R-:W-:Y:S01]  /*1fe0*/  @!P6 IADD3 R12, R9, R12, RZ ;  /* 0x0000000c090ce210 */ /* 0x000fe20007ffe0ff */
[----:B------:R-:W-:Y:S01]  /*1ff0*/  HFMA2.MMA R3, -RZ, RZ, 0, 0 ;  /* 0x00000000ff037435 */ /* 0x000fe200000001ff */
[----:B------:R-:W-:Y:S01]  /*2000*/  @!P6 SHF.L.U32 R13, R8, 0x1, RZ ;  /* 0x00000001080de819 */ /* 0x000fe200000006ff */
[----:B------:R1:W5:Y:S01]  /*2010*/  @!P5 LDG.E R76, [R6.64] ;  /* 0x00000012064cd981 */ /* 0x000362000c1e1900 */
[----:B0-----:R-:W-:Y:S02]  /*2020*/  @!P4 IADD3 R4, P2, R16, c[0x0][0x180], RZ ;  /* 0x000060001004ca10 */ /* 0x001fe40007f5e0ff */
[----:B------:R-:W-:Y:S02]  /*2030*/  @!P6 SHF.L.U64.HI R12, R8, 0x1, R12 ;  /* 0x00000001080ce819 */ /* 0x000fe4000001020c */
[----:B------:R-:W-:-:S02]  /*2040*/  @!P4 IADD3.X R5, R14, c[0x0][0x184], RZ, P2, !PT ;  /* 0x000061000e05ca10 */ /* 0x000fc400017fe4ff */
[----:B-1----:R-:W-:Y:S02]  /*2050*/  @!P4 IADD3 R6, P5, R16, c[0x0][0x178], RZ ;  /* 0x00005e001006ca10 */ /* 0x002fe40007fbe0ff */
[----:B------:R-:W-:Y:S01]  /*2060*/  @!P3 IADD3 R8, P2, R10, c[0x0][0x180], RZ ;  /* 0x000060000a08ba10 */ /* 0x000fe20007f5e0ff */
[----:B------:R-:W-:Y:S01]  /*2070*/  CS2R R72, SRZ ;  /* 0x0000000000487805 */ /* 0x000fe2000001ff00 */
[----:B------:R-:W-:Y:S01]  /*2080*/  @!P4 IADD3.X R7, R14, c[0x0][0x17c], RZ, P5, !PT ;  /* 0x00005f000e07ca10 */ /* 0x000fe20002ffe4ff */
[----:B------:R0:W5:Y:S01]  /*2090*/  @!P4 LDG.E R3, [R4.64] ;  /* 0x000000120403c981 */ /* 0x000162000c1e1900 */
        /* <DEDUP_REMOVED lines=134> */
[----:B------:R-:W-:Y:S01]  /*2900*/  MOV R23, UR7 ;  /* 0x0000000700177c02 */ /* 0x000fe20008000f00 */
[----:B------:R2:W5:Y:S05]  /*2910*/  @!P0 LDG.E R58, [R26.64] ;  /* 0x000000121a3a8981 */ /* 0x00056a000c1e1900 */
[----:B------:R-:W3:Y:S01]  /*2920*/  LDG.E.64 R22, [R22.64] ;  /* 0x0000001216167981 */ /* 0x000ee2000c1e1b00 */
[C---:B------:R-:W-:Y:S02]  /*2930*/  IADD3 R31, R2.reuse, 0x1b0, RZ ;  /* 0x000001b0021f7810 */ /* 0x040fe40007ffe0ff */
[----:B------:R-:W-:Y:S02]  /*2940*/  IADD3 R30, R2, 0x1c0, RZ ;  /* 0x000001c0021e7810 */ /* 0x000fe40007ffe0ff */
[----:B------:R-:W-:-:S02]  /*2950*/  ISETP.GE.U32.AND P6, PT, R31, c[0x0][0x1e0], PT ;  /* 0x000078001f007a0c */ /* 0x000fc40003fc6070 */
[----:B------:R-:W-:Y:S02]  /*2960*/  ISETP.GE.U32.AND P5, PT, R30, c[0x0][0x1e0], PT ;  /* 0x000078001e007a0c */ /* 0x000fe40003fa6070 */
[C---:B------:R-:W-:Y:S02]  /*2970*/  IADD3 R57, R2.reuse, 0x1d0, RZ ;  /* 0x000001d002397810 */ /* 0x040fe40007ffe0ff */
[----:B------:R-:W-:Y:S02]  /*2980*/  IADD3 R54, R2, 0x1e0, RZ ;  /* 0x000001e002367810 */ /* 0x000fe40007ffe0ff */
[----:B------:R-:W-:Y:S02]  /*2990*/  SHF.R.S32.HI R35, RZ, 0x1f, R31 ;  /* 0x0000001fff237819 */ /* 0x000fe4000001141f */
[----:B------:R-:W-:Y:S02]  /*29a0*/  SHF.R.S32.HI R34, RZ, 0x1f, R30 ;  /* 0x0000001fff227819 */ /* 0x000fe4000001141e */
[----:B------:R-:W-:-:S02]  /*29b0*/  @P1 IADD3.X R13, R16, c[0x0][0x17c], RZ, P4, !PT ;  /* 0x00005f00100d1a10 */ /* 0x000fc400027fe4ff */
[----:B------:R-:W-:Y:S02]  /*29c0*/  ISETP.GE.U32.AND P4, PT, R57, c[0x0][0x1e0], PT ;  /* 0x0000780039007a0c */ /* 0x000fe40003f86070 */
[----:B------:R-:W-:Y:S02]  /*29d0*/  ISETP.GE.U32.AND P3, PT, R54, c[0x0][0x1e0], PT ;  /* 0x0000780036007a0c */ /* 0x000fe40003f66070 */
[----:B------:R-:W-:Y:S02]  /*29e0*/  SHF.R.S32.HI R33, RZ, 0x1f, R57 ;  /* 0x0000001fff217819 */ /* 0x000fe40000011439 */
[----:B------:R-:W-:Y:S02]  /*29f0*/  SHF.R.S32.HI R32, RZ, 0x1f, R54 ;  /* 0x0000001fff207819 */ /* 0x000fe40000011436 */
[----:B------:R-:W-:Y:S02]  /*2a00*/  ISETP.GE.AND.EX P6, PT, R35, c[0x0][0x1e4], PT, P6 ;  /* 0x0000790023007a0c */ /* 0x000fe40003fc6360 */
[----:B------:R-:W-:-:S02]  /*2a10*/  ISETP.GE.AND.EX P5, PT, R34, c[0x0][0x1e4], PT, P5 ;  /* 0x0000790022007a0c */ /* 0x000fc40003fa6350 */
[----:B------:R-:W-:Y:S02]  /*2a20*/  ISETP.GE.AND.EX P4, PT, R33, c[0x0][0x1e4], PT, P4 ;  /* 0x0000790021007a0c */ /* 0x000fe40003f86340 */
[----:B------:R-:W-:Y:S02]  /*2a30*/  ISETP.GE.AND.EX P3, PT, R32, c[0x0][0x1e4], PT, P3 ;  /* 0x0000790020007a0c */ /* 0x000fe40003f66330 */
[C---:B------:R-:W-:Y:S02]  /*2a40*/  ISETP.GT.U32.OR P6, PT, R0.reuse, 0x27f, P6 ;  /* 0x0000027f0000780c */ /* 0x040fe400037c4470 */
[C---:B------:R-:W-:Y:S02]  /*2a50*/  ISETP.GT.U32.OR P5, PT, R0.reuse, 0x27f, P5 ;  /* 0x0000027f0000780c */ /* 0x040fe40002fa4470 */
[C---:B------:R-:W-:Y:S02]  /*2a60*/  ISETP.GT.U32.OR P4, PT, R0.reuse, 0x27f, P4 ;  /* 0x0000027f0000780c */ /* 0x040fe40002784470 */
[----:B------:R-:W-:-:S02]  /*2a70*/  ISETP.GT.U32.OR P3, PT, R0, 0x27f, P3 ;  /* 0x0000027f0000780c */ /* 0x000fc40001f64470 */
[----:B------:R-:W-:-:S04]  /*2a80*/  IADD3 R55, R2, 0x1f0, RZ ;  /* 0x000001f002377810 */ /* 0x000fc80007ffe0ff */
[----:B------:R-:W-:Y:S01]  /*2a90*/  ISETP.GE.U32.AND P2, PT, R55, c[0x0][0x1e0], PT ;  /* 0x0000780037007a0c */ /* 0x000fe20003f46070 */
[----:B------:R-:W-:Y:S01]  /*2aa0*/  @!P6 IMAD R53, R35, c[0x0][0x1d8], RZ ;  /* 0x000076002335ea24 */ /* 0x000fe200078e02ff */
[----:B------:R-:W-:Y:S01]  /*2ab0*/  SHF.R.S32.HI R56, RZ, 0x1f, R55 ;  /* 0x0000001fff387819 */ /* 0x000fe20000011437 */
[----:B------:R-:W-:Y:S01]  /*2ac0*/  @!P5 IMAD R35, R34, c[0x0][0x1d8], RZ ;  /* 0x000076002223da24 */ /* 0x000fe200078e02ff */
[-C--:B-1----:R-:W-:Y:S02]  /*2ad0*/  @!P6 MOV R10, R18.reuse ;  /* 0x00000012000ae202 */ /* 0x082fe40000000f00 */
        /* <DEDUP_REMOVED lines=35> */
[C---:B------:R-:W-:Y:S02]  /*2d10*/  @!P2 IMAD R31, R55.reuse, c[0x0][0x1dc], R31 ;  /* 0x00007700371faa24 */ /* 0x040fe400078e021f */
[----:B------:R0:W5:Y:S02]  /*2d20*/  @!P0 LDG.E R10, [R28.64] ;  /* 0x000000121c0a8981 */ /* 0x000164000c1e1900 */
[----:B------:R-:W-:Y:S01]  /*2d30*/  @!P2 IMAD.WIDE.U32 R14, R55, c[0x0][0x1d8], R14 ;  /* 0x00007600370eaa25 */ /* 0x000fe200078e000e */
[----:B--2---:R-:W-:-:S04]  /*2d40*/  @!P6 IADD3 R26, P0, R11, c[0x0][0x180], RZ ;  /* 0x000060000b1aea10 */ /* 0x004fc80007f1e0ff */
[----:B------:R-:W-:Y:S01]  /*2d50*/  @!P2 IADD3 R31, R15, R31, RZ ;  /* 0x0000001f0f1fa210 */ /* 0x000fe20007ffe0ff */
[----:B------:R-:W-:Y:S01]  /*2d60*/  CS2R R60, SRZ ;  /* 0x00000000003c7805 */ /* 0x000fe2000001ff00 */
[C---:B------:R-:W-:Y:S02]  /*2d70*/  @!P2 SHF.L.U32 R33, R14.reuse, 0x1, RZ ;  /* 0x000000010e21a819 */ /* 0x040fe400000006ff */
[----:B------:R-:W-:Y:S02]  /*2d80*/  @!P2 SHF.L.U64.HI R31, R14, 0x1, R31 ;  /* 0x000000010e1fa819 */ /* 0x000fe4000001021f */
[C---:B------:R-:W-:Y:S01]  /*2d90*/  @!P6 IADD3.X R27, R54.reuse, c[0x0][0x184], RZ, P0, !PT ;  /* 0x00006100361bea10 */ /* 0x040fe200007fe4ff */
[----:B------:R1:W2:Y:S01]  /*2da0*/  @P1 LDG.E R61, [R24.64] ;  /* 0x00000012183d1981 */ /* 0x0002a2000c1e1900 */
[----:B------:R-:W-:Y:S01]  /*2db0*/  @!P6 IADD3 R14, P0, R11, c[0x0][0x178], RZ ;  /* 0x00005e000b0eea10 */ /* 0x000fe20007f1e0ff */
[----:B------:R-:W-:Y:S01]  /*2dc0*/  HFMA2.MMA R11, -RZ, RZ, 0, 0 ;  /* 0x00000000ff0b7435 */ /* 0x000fe200000001ff */
[----:B------:R-:W-:Y:S01]  /*2dd0*/  CS2R R56, SRZ ;  /* 0x0000000000387805 */ /* 0x000fe2000001ff00 */
[----:B------:R4:W5:Y:S01]  /*2de0*/  @P1 LDG.E R60, [R12.64] ;  /* 0x000000120c3c1981 */ /* 0x000962000c1e1900 */
[----:B------:R-:W-:-:S02]  /*2df0*/  @!P6 IADD3.X R15, R54, c[0x0][0x17c], RZ, P0, !PT ;  /* 0x00005f00360fea10 */ /* 0x000fc400007fe4ff */
[----:B-1----:R-:W-:-:S03]  /*2e00*/  @!P5 IADD3 R24, P0, R53, c[0x0][0x180], RZ ;  /* 0x000060003518da10 */ /* 0x002fc60007f1e0ff */
[----:B------:R1:W5:Y:S01]  /*2e10*/  @!P6 LDG.E R57, [R14.64] ;  /* 0x000000120e39e981 */ /* 0x000362000c1e1900 */
[----:B------:R-:W-:-:S03]  /*2e20*/  @!P5 IADD3.X R25, R35, c[0x0][0x184], RZ, P0, !PT ;  /* 0x000061002319da10 */ /* 0x000fc600007fe4ff */
[----:B------:R1:W5:Y:S01]  /*2e30*/  @!P6 LDG.E R11, [R26.64] ;  /* 0x000000121a0be981 */ /* 0x000362000c1e1900 */
[----:B----4-:R-:W-:Y:S01]  /*2e40*/  CS2R R12, SRZ ;  /* 0x00000000000c7805 */ /* 0x010fe2000001ff00 */
[----:B0-----:R-:W-:Y:S02]  /*2e50*/  @!P3 IADD3 R28, P6, R16, c[0x0][0x180], RZ ;  /* 0x00006000101cba10 */ /* 0x001fe40007fde0ff */
[----:B-1----:R-:W-:Y:S01]  /*2e60*/  @!P5 IADD3 R26, P0, R53, c[0x0][0x178], RZ ;  /* 0x00005e00351ada10 */ /* 0x002fe20007f1e0ff */
[----:B------:R-:W-:Y:S02]  /*2e70*/  CS2R R14, SRZ ;  /* 0x00000000000e7805 */ /* 0x000fe4000001ff00 */
[----:B------:R0:W5:Y:S01]  /*2e80*/  @!P5 LDG.E R12, [R24.64] ;  /* 0x00000012180cd981 */ /* 0x000162000c1e1900 */
[----:B------:R-:W-:Y:S02]  /*2e90*/  @!P5 IADD3.X R27, R35, c[0x0][0x17c], RZ, P0, !PT ;  /* 0x00005f00231bda10 */ /* 0x000fe400007fe4ff */
[----:B------:R-:W-:-:S03]  /*2ea0*/  @!P3 IADD3.X R29, R30, c[0x0][0x184], RZ, P6, !PT ;  /* 0x000061001e1dba10 */ /* 0x000fc600037fe4ff */
[----:B------:R1:W5:Y:S04]  /*2eb0*/  @!P5 LDG.E R56, [R26.64] ;  /* 0x000000121a38d981 */ /* 0x000368000c1e1900 */
[----:B------:R4:W5:Y:S01]  /*2ec0*/  @!P3 LDG.E R14, [R28.64] ;  /* 0x000000121c0eb981 */ /* 0x000962000c1e1900 */
[----:B-1----:R-:W-:-:S04]  /*2ed0*/  @!P4 IADD3 R26, P5, R34, c[0x0][0x178], RZ ;  /* 0x00005e00221aca10 */ /* 0x002fc80007fbe0ff */
[----:B------:R-:W-:Y:S02]  /*2ee0*/  @!P4 IADD3.X R27, R32, c[0x0][0x17c], RZ, P5, !PT ;  /* 0x00005f00201bca10 */ /* 0x000fe40002ffe4ff */
[----:B----4-:R-:W-:Y:S02]  /*2ef0*/  @!P2 IADD3 R28, P5, R33, c[0x0][0x178], RZ ;  /* 0x00005e00211caa10 */ /* 0x010fe40007fbe0ff */
[----:B------:R-:W-:Y:S02]  /*2f00*/  MOV R53, RZ ;  /* 0x000000ff00357202 */ /* 0x000fe40000000f00 */
[----:B------:R-:W-:-:S05]  /*2f10*/  @!P2 IADD3.X R29, R31, c[0x0][0x17c], RZ, P5, !PT ;  /* 0x00005f001f1daa10 */ /* 0x000fca0002ffe4ff */
[----:B------:R1:W5:Y:S01]  /*2f20*/  @!P2 LDG.E R53, [R28.64] ;  /* 0x000000121c35a981 */ /* 0x000362000c1e1900 */
[----:B0-----:R-:W-:-:S04]  /*2f30*/  @!P4 IADD3 R24, P0, R34, c[0x0][0x180], RZ ;  /* 0x000060002218ca10 */ /* 0x001fc80007f1e0ff */
[----:B------:R-:W-:-:S05]  /*2f40*/  @!P4 IADD3.X R25, R32, c[0x0][0x184], RZ, P0, !PT ;  /* 0x000061002019ca10 */ /* 0x000fca00007fe4ff */
[----:B------:R0:W5:Y:S02]  /*2f50*/  @!P4 LDG.E R13, [R24.64] ;  /* 0x00000012180dc981 */ /* 0x000164000c1e1900 */
[----:B0-----:R-:W-:-:S04]  /*2f60*/  @!P3 IADD3 R24, P0, R16, c[0x0][0x178], RZ ;  /* 0x00005e001018ba10 */ /* 0x001fc80007f1e0ff */
[----:B------:R-:W-:Y:S01]  /*2f70*/  @!P3 IADD3.X R25, R30, c[0x0][0x17c], RZ, P0, !PT ;  /* 0x00005f001e19ba10 */ /* 0x000fe200007fe4ff */
[----:B------:R-:W-:-:S06]  /*2f80*/  CS2R R54, SRZ ;  /* 0x0000000000367805 */ /* 0x000fcc000001ff00 */
[----:B------:R0:W5:Y:S01]  /*2f90*/  @!P4 LDG.E R55, [R26.64] ;  /* 0x000000121a37c981 */ /* 0x000162000c1e1900 */
[----:B------:R-:W-:Y:S01]  /*2fa0*/  UMOV UR25, 0x3f800000 ;  /* 0x3f80000000197882 */ /* 0x000fe20000000000 */
[----:B------:R-:W-:Y:S02]  /*2fb0*/  BSSY B0, `(.L_x_1224) ;  /* 0x000001f000007945 */ /* 0x000fe40003800000 */
[----:B------:R4:W5:Y:S01]  /*2fc0*/  @!P3 LDG.E R54, [R24.64] ;  /* 0x000000121836b981 */ /* 0x000962000c1e1900 */
[----:B---3--:R-:W3:Y:S02]  /*2fd0*/  R2UR UR24, R22 ;  /* 0x00000000161873c2 */ /* 0x008ee400000e0000 */
[----:B---3--:R-:W-:-:S05]  /*2fe0*/  MOV R16, UR24 ;  /* 0x0000001800107c02 */ /* 0x008fca0008000f00 */
[----:B------:R-:W-:-:S05]  /*2ff0*/  FFMA.FTZ R16, -R16, UR24, R23 ;  /* 0x0000001810107c23 */ /* 0x000fca0008010117 */
[----:B------:R-:W-:-:S13]  /*3000*/  FSETP.GTU.FTZ.AND P0, PT, R16, RZ, PT ;  /* 0x000000ff1000720b */ /* 0x000fda0003f1c000 */
[----:B------:R-:W-:Y:S01]  /*3010*/  VOTEU.ANY UP0, P0 ;  /* 0x00000000003f7886 */ /* 0x000fe20000000100 */
[----:B------:R-:W-:-:S13]  /*3020*/  PLOP3.LUT P0, PT, PT, PT, UP0, 0x80, 0x0 ;  /* 0x000000000000781c */ /* 0x000fda0003f0f008 */
[----:B------:R-:W-:-:S06]  /*3030*/  @P0 FADD.FTZ R16, R16, c[0x0][0x1a0] ;  /* 0x0000680010100621 */ /* 0x000fcc0000010000 */
[----:B------:R-:W3:Y:S02]  /*3040*/  @P0 MUFU.RSQ R16, R16 ;  /* 0x0000001000100308 */ /* 0x000ee40000001400 */
[----:B---3--:R-:W3:Y:S01]  /*3050*/  @P0 R2UR UR5, R16 ;  /* 0x00000000100503c2 */ /* 0x008ee200000e0000 */
[----:B------:R-:W-:Y:S02]  /*3060*/  ISETP.GT.U32.AND P0, PT, R0, 0x27f, PT ;  /* 0x0000027f0000780c */ /* 0x000fe40003f04070 */
[----:B0-----:R-:W-:-:S04]  /*3070*/  @!P2 IADD3 R26, P4, R33, c[0x0][0x180], RZ ;  /* 0x00006000211aaa10 */ /* 0x001fc80007f9e0ff */
[----:B------:R-:W-:Y:S01]  /*3080*/  @!P2 IADD3.X R27, R31, c[0x0][0x184], RZ, P4, !PT ;  /* 0x000061001f1baa10 */ /* 0x000fe200027fe4ff */
[----:B------:R-:W-:Y:S01]  /*3090*/  CS2R R22, SRZ ;  /* 0x0000000000167805 */ /* 0x000fe2000001ff00 */
[----:B------:R-:W-:Y:S01]  /*30a0*/  ISETP.NE.AND P4, PT, RZ, UR21, PT ;  /* 0x00000015ff007c0c */ /* 0x000fe2000bf85270 */
[----:B----4-:R-:W-:Y:S02]  /*30b0*/  CS2R R24, SRZ ;  /* 0x0000000000187805 */ /* 0x010fe4000001ff00 */
[----:B------:R0:W5:Y:S01]  /*30c0*/  @!P2 LDG.E R15, [R26.64] ;  /* 0x000000121a0fa981 */ /* 0x000162000c1e1900 */
[----:B---3--:R-:W-:Y:S01]  /*30d0*/  @UP0 UMOV UR25, UR5 ;  /* 0x0000000500190c82 */ /* 0x008fe20008000000 */
[--C-:B--2---:R-:W-:Y:S02]  /*30e0*/  HADD2.F32 R16, -RZ, R61.reuse.H0_H0 ;  /* 0x2000003dff107230 */ /* 0x104fe40000004100 */
[----:B0-----:R-:W-:Y:S01]  /*30f0*/  HADD2.F32 R26, -RZ, R61.H1_H1 ;  /* 0x3000003dff1a7230 */ /* 0x001fe20000004100 */
        /* <DEDUP_REMOVED lines=10> */
.L_x_1225:
[----:B-1----:R-:W-:Y:S05]  /*31a0*/  BSYNC B0 ;  /* 0x0000000000007941 */ /* 0x002fea0003800000 */
.L_x_1224:
[----:B------:R-:W-:Y:S01]  /*31b0*/  FADD.FTZ R88, R16, -UR24 ;  /* 0x8000001810587e21 */ /* 0x000fe20008010000 */
[--C-:B-----5:R-:W-:Y:S01]  /*31c0*/  HADD2.F32 R31, -RZ, R60.reuse.H0_H0 ;  /* 0x2000003cff1f7230 */ /* 0x120fe20000004100 */
[----:B------:R-:W-:Y:S01]  /*31d0*/  FADD.FTZ R26, R26, -UR24 ;  /* 0x800000181a1a7e21 */ /* 0x000fe20008010000 */
        /* <DEDUP_REMOVED lines=22> */
.L_x_1226:
[----:B------:R-:W-:Y:S01]  /*3340*/  FMUL.FTZ R28, R31, R22 ;  /* 0x000000161f1c7220 */ /* 0x000fe20000410000 */
[--C-:B------:R-:W-:Y:S01]  /*3350*/  HADD2.F32 R30, -RZ, R52.reuse.H0_H0 ;  /* 0x20000034ff1e7230 */ /* 0x100fe20000004100 */
[----:B------:R-:W-:Y:S01]  /*3360*/  FMUL.FTZ R29, R16, R23 ;  /* 0x00000017101d7220 */ /* 0x000fe20000410000 */
[--C-:B------:R-:W-:Y:S01]  /*3370*/  HADD2.F32 R92, -RZ, R63.reuse.H0_H0 ;  /* 0x2000003fff5c7230 */ /* 0x100fe20000004100 */
[----:B------:R-:W-:Y:S01]  /*3380*/  FFMA.FTZ R27, R88, R28, RZ ;  /* 0x0000001c581b7223 */ /* 0x000fe200000100ff */
[----:B------:R-:W-:Y:S01]  /*3390*/  HADD2.F32 R91, -RZ, R63.H1_H1 ;  /* 0x3000003fff5b7230 */ /* 0x000fe20000004100 */
[----:B------:R-:W-:Y:S02]  /*33a0*/  FADD.FTZ R28, RZ, R28 ;  /* 0x0000001cff1c7221 */ /* 0x000fe40000010000 */
[----:B------:R-:W-:Y:S02]  /*33b0*/  FFMA.FTZ R27, R26, R29, R27 ;  /* 0x0000001d1a1b7223 */ /* 0x000fe4000001001b */
[----:B------:R-:W-:Y:S01]  /*33c0*/  FADD.FTZ R29, R29, R28 ;  /* 0x0000001c1d1d7221 */ /* 0x000fe20000010000 */
[----:B------:R-:W-:Y:S01]  /*33d0*/  HADD2.F32 R28, -RZ, R52.H1_H1 ;  /* 0x30000034ff1c7230 */ /* 0x000fe20000004100 */
        /* <DEDUP_REMOVED lines=24> */
.L_x_1227:
        /* <DEDUP_REMOVED lines=9> */
[--C-:B------:R-:W-:Y:S01]  /*35f0*/  HADD2.F32 R30, -RZ, R50.reuse.H0_H0 ;  /* 0x20000032ff1e7230 */ /* 0x100fe20000004100 */
[----:B------:R-:W-:Y:S01]  /*3600*/  FFMA.FTZ R28, R28, R16, R27 ;  /* 0x000000101c1c7223 */ /* 0x000fe2000001001b */
[----:B------:R-:W-:Y:S01]  /*3610*/  HADD2.F32 R27, -RZ, R50.H1_H1 ;  /* 0x30000032ff1b7230 */ /* 0x000fe20000004100 */
[----:B------:R-:W-:Y:S02]  /*3620*/  FADD.FTZ R29, R29, R31 ;  /* 0x0000001f1d1d7221 */ /* 0x000fe40000010000 */
[----:B------:R-:W-:-:S02]  /*3630*/  FADD.FTZ R30, R30, -UR24 ;  /* 0x800000181e1e7e21 */ /* 0x000fc40008010000 */
[----:B------:R-:W-:Y:S02]  /*3640*/  FADD.FTZ R27, R27, -UR24 ;  /* 0x800000181b1b7e21 */ /* 0x000fe40008010000 */
[----:B------:R-:W-:Y:S01]  /*3650*/  FADD.FTZ R92, R32, R92 ;  /* 0x0000005c205c7221 */ /* 0x000fe20000010000 */
        /* <DEDUP_REMOVED lines=24> */
.L_x_1228:
[----:B------:R-:W-:Y:S02]  /*37e0*/  FMUL.FTZ R31, R32, R22 ;  /* 0x00000016201f7220 */ /* 0x000fe40000410000 */
[C---:B------:R-:W-:Y:S02]  /*37f0*/  FFMA.FTZ R88, R30.reuse, R32, R88 ;  /* 0x000000201e587223 */ /* 0x040fe40000010058 */
[----:B------:R-:W-:Y:S02]  /*3800*/  FFMA.FTZ R28, R30, R31, R28 ;  /* 0x0000001f1e1c7223 */ /* 0x000fe4000001001c */
[----:B------:R-:W-:Y:S02]  /*3810*/  FADD.FTZ R29, R29, R31 ;  /* 0x0000001f1d1d7221 */ /* 0x000fe40000010000 */
[----:B------:R-:W-:Y:S02]  /*3820*/  FMUL.FTZ R30, R16, R23 ;  /* 0x00000017101e7220 */ /* 0x000fe40000410000 */
[----:B------:R-:W-:-:S02]  /*3830*/  FFMA.FTZ R26, R27, R16, R26 ;  /* 0x000000101b1a7223 */ /* 0x000fc4000001001a */
[----:B------:R-:W-:Y:S01]  /*3840*/  FFMA.FTZ R27, R27, R30, R28 ;  /* 0x0000001e1b1b7223 */ /* 0x000fe2000001001c */
[--C-:B------:R-:W-:Y:S01]  /*3850*/  HADD2.F32 R28, -RZ, R51.reuse.H1_H1 ;  /* 0x30000033ff1c7230 */ /* 0x100fe20000004100 */
[----:B------:R-:W-:Y:S01]  /*3860*/  FADD.FTZ R29, R30, R29 ;  /* 0x0000001d1e1d7221 */ /* 0x000fe20000010000 */
[----:B------:R-:W-:Y:S01]  /*3870*/  HADD2.F32 R30, -RZ, R51.H0_H0 ;  /* 0x20000033ff1e7230 */ /* 0x000fe20000004100 */
[----:B------:R-:W-:Y:S01]  /*3880*/  FADD.FTZ R92, R92, R32 ;  /* 0x000000205c5c7221 */ /* 0x000fe20000010000 */
        /* <DEDUP_REMOVED lines=26> */
.L_x_1229:
        /* <DEDUP_REMOVED lines=37> */
.L_x_1230:
        /* <DEDUP_REMOVED lines=37> */
.L_x_1231:
        /* <DEDUP_REMOVED lines=37> */
.L_x_1232:
        /* <DEDUP_REMOVED lines=37> */
.L_x_1233:
        /* <DEDUP_REMOVED lines=37> */
.L_x_1234:
        /* <DEDUP_REMOVED lines=37> */
.L_x_1235:
        /* <DEDUP_REMOVED lines=37> */
.L_x_1236:
        /* <DEDUP_REMOVED lines=37> */
.L_x_1237:
        /* <DEDUP_REMOVED lines=37> */
.L_x_1238:
        /* <DEDUP_REMOVED lines=37> */
.L_x_1239:
        /* <DEDUP_REMOVED lines=37> */
.L_x_1240:
        /* <DEDUP_REMOVED lines=37> */
.L_x_1241:
        /* <DEDUP_REMOVED lines=37> */
.L_x_1242:
        /* <DEDUP_REMOVED lines=37> */
.L_x_1243:
        /* <DEDUP_REMOVED lines=37> */
.L_x_1244:
        /* <DEDUP_REMOVED lines=37> */
.L_x_1245:
        /* <DEDUP_REMOVED lines=37> */
.L_x_1246:
        /* <DEDUP_REMOVED lines=37> */
.L_x_1247:
        /* <DEDUP_REMOVED lines=37> */
.L_x_1248:
        /* <DEDUP_REMOVED lines=37> */
.L_x_1249:
        /* <DEDUP_REMOVED lines=37> */
.L_x_1250:
        /* <DEDUP_REMOVED lines=37> */
.L_x_1251:
        /* <DEDUP_REMOVED lines=37> */
.L_x_1252:
        /* <DEDUP_REMOVED lines=37> */
.L_x_1253:
[----:B------:R-:W-:Y:S02]  /*71b0*/  FMUL.FTZ R31, R32, R22 ;  /* 0x00000016201f7220 */ /* 0x000fe40000410000 */
[C---:B------:R-:W-:Y:S02]  /*71c0*/  FFMA.FTZ R88, R30.reuse, R32, R88 ;  /* 0x000000201e587223 */ /* 0x040fe40000010058 */
[----:B------:R-:W-:Y:S02]  /*71d0*/  FFMA.FTZ R27, R30, R31, R27 ;  /* 0x0000001f1e1b7223 */ /* 0x000fe4000001001b */
[----:B------:R-:W-:Y:S02]  /*71e0*/  FADD.FTZ R29, R29, R31 ;  /* 0x0000001f1d1d7221 */ /* 0x000fe40000010000 */
[----:B------:R-:W-:Y:S02]  /*71f0*/  FMUL.FTZ R30, R16, R23 ;  /* 0x00000017101e7220 */ /* 0x000fe40000410000 */
[----:B------:R-:W-:-:S02]  /*7200*/  FFMA.FTZ R26, R28, R16, R26 ;  /* 0x000000101c1a7223 */ /* 0x000fc4000001001a */
[----:B------:R-:W-:Y:S01]  /*7210*/  FADD.FTZ R91, R91, R16 ;  /* 0x000000105b5b7221 */ /* 0x000fe20000010000 */
[----:B------:R-:W-:Y:S01]  /*7220*/  HADD2.F32 R16, -RZ, R12.H1_H1 ;  /* 0x3000000cff107230 */ /* 0x000fe20000004100 */
[----:B------:R-:W-:Y:S01]  /*7230*/  FFMA.FTZ R28, R28, R30, R27 ;  /* 0x0000001e1c1c7223 */ /* 0x000fe2000001001b */
[----:B------:R-:W-:Y:S01]  /*7240*/  HADD2.F32 R27, -RZ, R56.H1_H1 ;  /* 0x30000038ff1b7230 */ /* 0x000fe20000004100 */
[----:B------:R-:W-:Y:S01]  /*7250*/  FADD.FTZ R29, R30, R29 ;  /* 0x0000001d1e1d7221 */ /* 0x000fe20000010000 */
[----:B------:R-:W-:Y:S01]  /*7260*/  HADD2.F32 R30, -RZ, R12.H0_H0 ;  /* 0x2000000cff1e7230 */ /* 0x000fe20000004100 */
[----:B------:R-:W-:Y:S02]  /*7270*/  FADD.FTZ R16, R16, -UR24 ;  /* 0x8000001810107e21 */ /* 0x000fe40008010000 */
[----:B------:R-:W-:Y:S01]  /*7280*/  FADD.FTZ R92, R92, R32 ;  /* 0x000000205c5c7221 */ /* 0x000fe20000010000 */
[----:B------:R-:W-:Y:S01]  /*7290*/  HADD2.F32 R32, -RZ, R56.H0_H0 ;  /* 0x20000038ff207230 */ /* 0x000fe20000004100 */
        /* <DEDUP_REMOVED lines=22> */
.L_x_1254:
[----:B------:R-:W-:Y:S01]  /*7400*/  FMUL.FTZ R31, R32, R22 ;  /* 0x00000016201f7220 */ /* 0x000fe20000410000 */
[--C-:B------:R-:W-:Y:S01]  /*7410*/  HADD2.F32 R90, -RZ, R55.reuse.H0_H0 ;  /* 0x20000037ff5a7230 */ /* 0x100fe20000004100 */
[C---:B------:R-:W-:Y:S01]  /*7420*/  FFMA.FTZ R88, R30.reuse, R32, R88 ;  /* 0x000000201e587223 */ /* 0x040fe20000010058 */
[----:B------:R-:W-:Y:S01]  /*7430*/  HADD2.F32 R89, -RZ, R55.H1_H1 ;  /* 0x30000037ff597230 */ /* 0x000fe20000004100 */
[----:B------:R-:W-:Y:S02]  /*7440*/  FFMA.FTZ R28, R30, R31, R28 ;  /* 0x0000001f1e1c7223 */ /* 0x000fe4000001001c */
[----:B------:R-:W-:Y:S02]  /*7450*/  FMUL.FTZ R30, R27, R23 ;  /* 0x000000171b1e7220 */ /* 0x000fe40000410000 */
[----:B------:R-:W-:Y:S02]  /*7460*/  FADD.FTZ R29, R29, R31 ;  /* 0x0000001f1d1d7221 */ /* 0x000fe40000010000 */
[----:B------:R-:W-:-:S02]  /*7470*/  FADD.FTZ R91, R91, R27 ;  /* 0x0000001b5b5b7221 */ /* 0x000fc40000010000 */
[C---:B------:R-:W-:Y:S02]  /*7480*/  FFMA.FTZ R26, R16.reuse, R27, R26 ;  /* 0x0000001b101a7223 */ /* 0x040fe4000001001a */
[----:B------:R-:W-:Y:S01]  /*7490*/  FFMA.FTZ R27, R16, R30, R28 ;  /* 0x0000001e101b7223 */ /* 0x000fe2000001001c */
[--C-:B------:R-:W-:Y:S01]  /*74a0*/  HADD2.F32 R16, -RZ, R13.reuse.H1_H1 ;  /* 0x3000000dff107230 */ /* 0x100fe20000004100 */
[----:B------:R-:W-:Y:S01]  /*74b0*/  FADD.FTZ R28, R30, R29 ;  /* 0x0000001d1e1c7221 */ /* 0x000fe20000010000 */
[----:B------:R-:W-:Y:S01]  /*74c0*/  HADD2.F32 R29, -RZ, R13.H0_H0 ;  /* 0x2000000dff1d7230 */ /* 0x000fe20000004100 */
        /* <DEDUP_REMOVED lines=24> */
.L_x_1255:
[----:B------:R-:W-:Y:S01]  /*7650*/  FMUL.FTZ R30, R90, R22 ;  /* 0x000000165a1e7220 */ /* 0x000fe20000410000 */
[--C-:B------:R-:W-:Y:S01]  /*7660*/  HADD2.F32 R35, -RZ, R14.reuse.H0_H0 ;  /* 0x2000000eff237230 */ /* 0x100fe20000004100 */
[C---:B------:R-:W-:Y:S01]  /*7670*/  FFMA.FTZ R88, R29.reuse, R90, R88 ;  /* 0x0000005a1d587223 */ /* 0x040fe20000010058 */
[----:B------:R-:W-:Y:S01]  /*7680*/  HADD2.F32 R34, -RZ, R14.H1_H1 ;  /* 0x3000000eff227230 */ /* 0x000fe20000004100 */
[----:B------:R-:W-:Y:S01]  /*7690*/  FFMA.FTZ R27, R29, R30, R27 ;  /* 0x0000001e1d1b7223 */ /* 0x000fe2000001001b */
[----:B------:R-:W-:Y:S01]  /*76a0*/  HADD2.F32 R33, -RZ, R54.H0_H0 ;  /* 0x20000036ff217230 */ /* 0x000fe20000004100 */
[----:B------:R-:W-:Y:S02]  /*76b0*/  FADD.FTZ R28, R28, R30 ;  /* 0x0000001e1c1c7221 */ /* 0x000fe40000010000 */
[----:B------:R-:W-:Y:S02]  /*76c0*/  FMUL.FTZ R29, R89, R23 ;  /* 0x00000017591d7220 */ /* 0x000fe40000410000 */
[----:B------:R-:W-:-:S02]  /*76d0*/  FADD.FTZ R35, R35, -UR24 ;  /* 0x8000001823237e21 */ /* 0x000fc40008010000 */
[----:B------:R-:W-:Y:S02]  /*76e0*/  FADD.FTZ R34, R34, -UR24 ;  /* 0x8000001822227e21 */ /* 0x000fe40008010000 */
[C---:B------:R-:W-:Y:S02]  /*76f0*/  FFMA.FTZ R87, R16.reuse, R89, R26 ;  /* 0x0000005910577223 */ /* 0x040fe4000001001a */
[----:B------:R-:W-:Y:S01]  /*7700*/  FADD.FTZ R26, R29, R28 ;  /* 0x0000001c1d1a7221 */ /* 0x000fe20000010000 */
[----:B------:R-:W-:Y:S01]  /*7710*/  HADD2.F32 R28, -RZ, R54.H1_H1 ;  /* 0x30000036ff1c7230 */ /* 0x000fe20000004100 */
        /* <DEDUP_REMOVED lines=22> */
.L_x_1256:
[----:B------:R-:W-:Y:S01]  /*7880*/  FMUL.FTZ R27, R33, R22 ;  /* 0x00000016211b7220 */ /* 0x000fe20000410000 */
[--C-:B------:R-:W-:Y:S02]  /*7890*/  HADD2.F32 R93, -RZ, R15.reuse.H0_H0 ;  /* 0x2000000fff5d7230 */ /* 0x100fe40000004100 */
[----:B------:R-:W-:Y:S01]  /*78a0*/  HADD2.F32 R29, -RZ, R15.H1_H1 ;  /* 0x3000000fff1d7230 */ /* 0x000fe20000004100 */
[----:B------:R-:W-:Y:S01]  /*78b0*/  FFMA.FTZ R16, R35, R27, R16 ;  /* 0x0000001b23107223 */ /* 0x000fe20000010010 */
[--C-:B------:R-:W-:Y:S01]  /*78c0*/  HADD2.F32 R30, -RZ, R53.reuse.H0_H0 ;  /* 0x20000035ff1e7230 */ /* 0x100fe20000004100 */
[----:B------:R-:W-:Y:S01]  /*78d0*/  FADD.FTZ R26, R26, R27 ;  /* 0x0000001b1a1a7221 */ /* 0x000fe20000010000 */
[----:B------:R-:W-:Y:S01]  /*78e0*/  HADD2.F32 R31, -RZ, R53.H1_H1 ;  /* 0x30000035ff1f7230 */ /* 0x000fe20000004100 */
        /* <DEDUP_REMOVED lines=26> */
.L_x_1257:
        /* <DEDUP_REMOVED lines=105> */
.L_x_1259:
[----:B------:R-:W-:Y:S05]  /*8120*/  BSYNC B0 ;  /* 0x0000000000007941 */ /* 0x000fea0003800000 */
.L_x_1258:
        /* <DEDUP_REMOVED lines=78> */
.L_x_1261:
[----:B------:R-:W-:Y:S05]  /*8610*/  BSYNC B0 ;  /* 0x0000000000007941 */ /* 0x000fea0003800000 */
.L_x_1260:
        /* <DEDUP_REMOVED lines=20> */
.L_x_1263:
[----:B------:R-:W-:Y:S05]  /*8760*/  BSYNC B0 ;  /* 0x0000000000007941 */ /* 0x000fea0003800000 */
.L_x_1262:
        /* <DEDUP_REMOVED lines=41> */
.L_x_1266:
[----:B------:R-:W-:Y:S02]  /*8a00*/  MOV R28, UR16 ;  /* 0x00000010001c7c02 */ /* 0x000fe40008000f00 */
[----:B------:R-:W-:-:S05]  /*8a10*/  MOV R29, UR17 ;  /* 0x00000011001d7c02 */ /* 0x000fca0008000f00 */
[----:B------:R-:W2:Y:S01]  /*8a20*/  LDG.E.STRONG.GPU R28, [R28.64] ;  /* 0x000000121c1c7981 */ /* 0x000ea2000c1ef900 */
[----:B------:R-:W-:Y:S01]  /*8a30*/  YIELD ;  /* 0x0000000000007946 */ /* 0x000fe20003800000 */
[----:B--2---:R-:W-:Y:S01]  /*8a40*/  ISETP.NE.AND P0, PT, R28, R16, PT ;  /* 0x000000101c00720c */ /* 0x004fe20003f05270 */
[----:B------:R-:W-:-:S12]  /*8a50*/  CCTL.IVALL ;  /* 0x00000000ff00798f */ /* 0x000fd80002000000 */
[----:B------:R-:W-:Y:S05]  /*8a60*/  @P0 BRA `(.L_x_1266) ;  /* 0xffffff9000000947 */ /* 0x000fea000383ffff */
.L_x_1265:
        /* <DEDUP_REMOVED lines=20> */
.L_x_1270:
        /* <DEDUP_REMOVED lines=158> */
.L_x_1269:
        /* <DEDUP_REMOVED lines=85> */
.L_x_1271:
[----:B01----:R-:W-:-:S13]  /*9ae0*/  ISETP.NE.OR P0, PT, RZ, UR14, P0 ;  /* 0x0000000eff007c0c */ /* 0x003fda0008705670 */
[----:B------:R-:W-:Y:S05]  /*9af0*/  @!P0 BRA `(.L_x_1267) ;  /* 0x000002a000008947 */ /* 0x000fea0003800000 */
.L_x_1268:
        /* <DEDUP_REMOVED lines=42> */
.L_x_1267:
        /* <DEDUP_REMOVED lines=16> */
.L_x_1273:
[----:B------:R-:W-:Y:S05]  /*9ea0*/  BSYNC B0 ;  /* 0x0000000000007941 */ /* 0x000fea0003800000 */
.L_x_1272:
        /* <DEDUP_REMOVED lines=24> */
.L_x_1264:
[----:B------:R-:W-:Y:S01]  /*a030*/  @!P2 STS.64 [0xc0], R26 ;  /* 0x0000c01aff00a388 */ /* 0x000fe20000000a00 */
[--C-:B------:R-:W-:Y:S02]  /*a040*/  HADD2.F32 R16, -RZ, R60.reuse.H0_H0 ;  /* 0x2000003cff107230 */ /* 0x100fe40000004100 */
[----:B------:R-:W-:Y:S01]  /*a050*/  HADD2.F32 R60, -RZ, R60.H1_H1 ;  /* 0x3000003cff3c7230 */ /* 0x000fe20000004100 */
[----:B------:R-:W-:Y:S06]  /*a060*/  BAR.SYNC.DEFER_BLOCKING 0x0 ;  /* 0x0000000000007b1d */ /* 0x000fec0000010000 */
[----:B0-----:R-:W0:Y:S02]  /*a070*/  LDS.64 R26, [0xc0] ;  /* 0x0000c000ff1a7984 */ /* 0x001e240000000a00 */
[----:B0-----:R-:W-:-:S02]  /*a080*/  FMUL.FTZ R26, R26, c[0x0][0x20c] ;  /* 0x000083001a1a7a20 */ /* 0x001fc40000410000 */
[----:B------:R-:W-:Y:S02]  /*a090*/  FMUL.FTZ R27, R27, c[0x0][0x20c] ;  /* 0x000083001b1b7a20 */ /* 0x000fe40000410000 */
[----:B------:R0:W1:Y:S08]  /*a0a0*/  R2UR UR5, R26 ;  /* 0x000000001a0573c2 */ /* 0x00007000000e0000 */
[----:B------:R2:W3:Y:S01]  /*a0b0*/  R2UR UR6, R27 ;  /* 0x000000001b0673c2 */ /* 0x0004e200000e0000 */
[----:B0-----:R-:W-:-:S05]  /*a0c0*/  HADD2.F32 R26, -RZ, R61.H1_H1 ;  /* 0x3000003dff1a7230 */ /* 0x001fca0000004100 */
[----:B------:R-:W-:Y:S01]  /*a0d0*/  FADD.FTZ R26, R26, -UR24 ;  /* 0x800000181a1a7e21 */ /* 0x000fe20008010000 */
[----:B--2---:R-:W-:-:S03]  /*a0e0*/  HADD2.F32 R27, -RZ, R61.H0_H0 ;  /* 0x2000003dff1b7230 */ /* 0x004fc60000004100 */
        /* <DEDUP_REMOVED lines=22> */
.L_x_1274:
        /* <DEDUP_REMOVED lines=14> */
[----:B------:R-:W-:Y:S01]  /*a330*/  F2FP.PACK_AB R16, R16, R28 ;  /* 0x0000001c1010723e */ /* 0x000fe200000000ff */
[----:B------:R-:W-:-:S04]  /*a340*/  IMAD R28, R29, c[0x0][0x1d8], RZ ;  /* 0x000076001d1c7a24 */ /* 0x000fc800078e02ff */
[----:B------:R-:W-:-:S05]  /*a350*/  IMAD R28, R2, c[0x0][0x1dc], R28 ;  /* 0x00007700021c7a24 */ /* 0x000fca00078e021c */
[----:B------:R-:W-:Y:S02]  /*a360*/  IADD3 R27, R27, R28, RZ ;  /* 0x0000001c1b1b7210 */ /* 0x000fe40007ffe0ff */
[----:B------:R-:W-:-:S04]  /*a370*/  LEA R28, P0, R26, c[0x0][0x160], 0x1 ;  /* 0x000058001a1c7a11 */ /* 0x000fc800078008ff */
[----:B------:R-:W-:-:S05]  /*a380*/  LEA.HI.X R29, R26, c[0x0][0x164], R27, 0x1, P0 ;  /* 0x000059001a1d7a11 */ /* 0x000fca00000f0c1b */
[----:B------:R0:W-:Y:S04]  /*a390*/  STG.E [R28.64], R16 ;  /* 0x000000101c007986 */ /* 0x0001e8000c101912 */
.L_x_1276:
[----:B------:R-:W-:Y:S05]  /*a3a0*/  BSYNC B0 ;  /* 0x0000000000007941 */ /* 0x000fea0003800000 */
.L_x_1275:
[C---:B-----5:R-:W-:Y:S01]  /*a3b0*/  IADD3 R31, R2.reuse, 0x10, RZ ;  /* 0x00000010021f7810 */ /* 0x060fe20007ffe0ff */
[--C-:B------:R-:W-:Y:S01]  /*a3c0*/  HADD2.F32 R27, -RZ, R52.reuse.H0_H0 ;  /* 0x20000034ff1b7230 */ /* 0x100fe20000004100 */
[----:B------:R-:W-:Y:S01]  /*a3d0*/  IADD3 R30, R2, 0x10, RZ ;  /* 0x00000010021e7810 */ /* 0x000fe20007ffe0ff */
[----:B------:R-:W-:Y:S01]  /*a3e0*/  HADD2.F32 R26, -RZ, R52.H1_H1 ;  /* 0x30000034ff1a7230 */ /* 0x000fe20000004100 */
[----:B------:R-:W-:Y:S01]  /*a3f0*/  SHF.R.S32.HI R31, RZ, 0x1f, R31 ;  /* 0x0000001fff1f7819 */ /* 0x000fe2000001141f */
[--C-:B0-----:R-:W-:Y:S01]  /*a400*/  HADD2.F32 R16, -RZ, R63.reuse.H0_H0 ;  /* 0x2000003fff107230 */ /* 0x101fe20000004100 */
[----:B------:R-:W-:Y:S01]  /*a410*/  ISETP.GE.U32.AND P0, PT, R30, c[0x0][0x1e0], PT ;  /* 0x000078001e007a0c */ /* 0x000fe20003f06070 */
[----:B------:R-:W-:Y:S01]  /*a420*/  FADD.FTZ R27, R27, -UR24 ;  /* 0x800000181b1b7e21 */ /* 0x000fe20008010000 */
[----:B------:R-:W-:Y:S01]  /*a430*/  HADD2.F32 R63, -RZ, R63.H1_H1 ;  /* 0x3000003fff3f7230 */ /* 0x000fe20000004100 */
[----:B------:R-:W-:Y:S01]  /*a440*/  FADD.FTZ R26, R26, -UR24 ;  /* 0x800000181a1a7e21 */ /* 0x000fe20008010000 */
[----:B------:R-:W-:Y:S01]  /*a450*/  ISETP.GE.AND.EX P0, PT, R31, c[0x0][0x1e4], PT, P0 ;  /* 0x000079001f007a0c */ /* 0x000fe20003f06300 */
[----:B------:R-:W-:-:S02]  /*a460*/  FMUL.FTZ R27, R27, UR25 ;  /* 0x000000191b1b7c20 */ /* 0x000fc40008410000 */
[----:B------:R-:W-:Y:S01]  /*a470*/  FMUL.FTZ R26, R26, UR25 ;  /* 0x000000191a1a7c20 */ /* 0x000fe20008410000 */
        /* <DEDUP_REMOVED lines=20> */
.L_x_1277:
        /* <DEDUP_REMOVED lines=17> */
[----:B------:R-:W-:Y:S02]  /*a6d0*/  F2FP.PACK_AB R16, R63, R16 ;  /* 0x000000103f10723e */ /* 0x000fe400000000ff */
[----:B------:R-:W-:-:S05]  /*a6e0*/  LEA.HI.X R29, R26, c[0x0][0x164], R27, 0x1, P0 ;  /* 0x000059001a1d7a11 */ /* 0x000fca00000f0c1b */
[----:B------:R0:W-:Y:S04]  /*a6f0*/  STG.E [R28.64], R16 ;  /* 0x000000101c007986 */ /* 0x0001e8000c101912 */
.L_x_1279:
[----:B------:R-:W-:Y:S05]  /*a700*/  BSYNC B0 ;  /* 0x0000000000007941 */ /* 0x000fea0003800000 */
.L_x_1278:
[C---:B------:R-:W-:Y:S01]  /*a710*/  IADD3 R31, R2.reuse, 0x20, RZ ;  /* 0x00000020021f7810 */ /* 0x040fe20007ffe0ff */
        /* <DEDUP_REMOVED lines=32> */
.L_x_1280:
        /* <DEDUP_REMOVED lines=20> */
.L_x_1282:
[----:B------:R-:W-:Y:S05]  /*aa60*/  BSYNC B0 ;  /* 0x0000000000007941 */ /* 0x000fea0003800000 */
.L_x_1281:
        /* <DEDUP_REMOVED lines=33> */
.L_x_1283:
        /* <DEDUP_REMOVED lines=20> */
.L_x_1285:
[----:B------:R-:W-:Y:S05]  /*adc0*/  BSYNC B0 ;  /* 0x0000000000007941 */ /* 0x000fea0003800000 */
.L_x_1284:
[C---:B------:R-:W-:Y:S01]  /*add0*/  IADD3 R32, R2.reuse, 0x40, RZ ;  /* 0x0000004002207810 */ /* 0x040fe20007ffe0ff */
[--C-:B------:R-:W-:Y:S01]  /*ade0*/  HADD2.F32 R27, -RZ, R48.reuse.H0_H0 ;  /* 0x20000030ff1b7230 */ /* 0x100fe20000004100 */
[C---:B------:R-:W-:Y:S01]  /*adf0*/  IADD3 R31, R2.reuse, 0x40, RZ ;  /* 0x00000040021f7810 */ /* 0x040fe20007ffe0ff */
[----:B------:R-:W-:Y:S01]  /*ae00*/  HADD2.F32 R26, -RZ, R48.H1_H1 ;  /* 0x30000030ff1a7230 */ /* 0x000fe20000004100 */
[----:B------:R-:W-:Y:S01]  /*ae10*/  SHF.R.S32.HI R32, RZ, 0x1f, R32 ;  /* 0x0000001fff207819 */ /* 0x000fe20000011420 */
[--C-:B0-----:R-:W-:Y:S01]  /*ae20*/  HADD2.F32 R16, -RZ, R69.reuse.H0_H0 ;  /* 0x20000045ff107230 */ /* 0x101fe20000004100 */
[----:B------:R-:W-:Y:S01]  /*ae30*/  ISETP.GE.U32.AND P0, PT, R31, c[0x0][0x1e0], PT ;  /* 0x000078001f007a0c */ /* 0x000fe20003f06070 */
[----:B------:R-:W-:Y:S01]  /*ae40*/  FADD.FTZ R27, R27, -UR24 ;  /* 0x800000181b1b7e21 */ /* 0x000fe20008010000 */
[----:B------:R-:W-:Y:S01]  /*ae50*/  IADD3 R30, R2, 0x50, RZ ;  /* 0x00000050021e7810 */ /* 0x000fe20007ffe0ff */
[----:B------:R-:W-:Y:S01]  /*ae60*/  FADD.FTZ R26, R26, -UR24 ;  /* 0x800000181a1a7e21 */ /* 0x000fe20008010000 */
[----:B------:R-:W-:Y:S01]  /*ae70*/  ISETP.GE.AND.EX P0, PT, R32, c[0x0][0x1e4], PT, P0 ;  /* 0x0000790020007a0c */ /* 0x000fe20003f06300 */
[----:B------:R-:W-:Y:S01]  /*ae80*/  HADD2.F32 R69, -RZ, R69.H1_H1 ;  /* 0x30000045ff457230 */ /* 0x000fe20000004100 */
[----:B------:R-:W-:Y:S01]  /*ae90*/  ISETP.GE.U32.AND P2, PT, R30, c[0x0][0x1e0], PT ;  /* 0x000078001e007a0c */ /* 0x000fe20003f46070 */
[----:B------:R-:W-:Y:S01]  /*aea0*/  FMUL.FTZ R27, R27, UR25 ;  /* 0x000000191b1b7c20 */ /* 0x000fe20008410000 */
[----:B------:R-:W-:Y:S01]  /*aeb0*/  ISETP.GT.U32.OR P0, PT, R0, 0x27f, P0 ;  /* 0x0000027f0000780c */ /* 0x000fe20000704470 */
[----:B------:R-:W-:Y:S01]  /*aec0*/  FMUL.FTZ R26, R26, UR25 ;  /* 0x000000191a1a7c20 */ /* 0x000fe20008410000 */
[----:B------:R-:W-:Y:S10]  /*aed0*/  @!P4 BRA `(.L_x_1286) ;  /* 0x000001200000c947 */ /* 0x000ff40003800000 */
        /* <DEDUP_REMOVED lines=18> */
.L_x_1286:
        /* <DEDUP_REMOVED lines=20> */
.L_x_1288:
[----:B------:R-:W-:Y:S05]  /*b140*/  BSYNC B0 ;  /* 0x0000000000007941 */ /* 0x000fea0003800000 */
.L_x_1287:
[C---:B------:R-:W-:Y:S01]  /*b150*/  IADD3 R31, R2.reuse, 0x50, RZ ;  /* 0x00000050021f7810 */ /* 0x040fe20007ffe0ff */
[--C-:B------:R-:W-:Y:S01]  /*b160*/  HADD2.F32 R27, -RZ, R49.reuse.H0_H0 ;  /* 0x20000031ff1b7230 */ /* 0x100fe20000004100 */
[C---:B------:R-:W-:Y:S01]  /*b170*/  IADD3 R35, R2.reuse, 0x60, RZ ;  /* 0x0000006002237810 */ /* 0x040fe20007ffe0ff */
[----:B------:R-:W-:Y:S01]  /*b180*/  HADD2.F32 R26, -RZ, R49.H1_H1 ;  /* 0x30000031ff1a7230 */ /* 0x000fe20000004100 */
[----:B------:R-:W-:Y:S01]  /*b190*/  SHF.R.S32.HI R31, RZ, 0x1f, R31 ;  /* 0x0000001fff1f7819 */ /* 0x000fe2000001141f */
[--C-:B0-----:R-:W-:Y:S01]  /*b1a0*/  HADD2.F32 R16, -RZ, R71.reuse.H0_H0 ;  /* 0x20000047ff107230 */ /* 0x101fe20000004100 */
[----:B------:R-:W-:Y:S01]  /*b1b0*/  IADD3 R32, R2, 0x70, RZ ;  /* 0x0000007002207810 */ /* 0x000fe20007ffe0ff */
[----:B------:R-:W-:Y:S01]  /*b1c0*/  FADD.FTZ R27, R27, -UR24 ;  /* 0x800000181b1b7e21 */ /* 0x000fe20008010000 */
[----:B------:R-:W-:Y:S01]  /*b1d0*/  ISETP.GE.AND.EX P0, PT, R31, c[0x0][0x1e4], PT, P2 ;  /* 0x000079001f007a0c */ /* 0x000fe20003f06320 */
[----:B------:R-:W-:Y:S01]  /*b1e0*/  FADD.FTZ R26, R26, -UR24 ;  /* 0x800000181a1a7e21 */ /* 0x000fe20008010000 */
[----:B------:R-:W-:Y:S01]  /*b1f0*/  ISETP.GE.U32.AND P3, PT, R35, c[0x0][0x1e0], PT ;  /* 0x0000780023007a0c */ /* 0x000fe20003f66070 */
        /* <DEDUP_REMOVED lines=24> */
.L_x_1289:
        /* <DEDUP_REMOVED lines=20> */
.L_x_1291:
[----:B------:R-:W-:Y:S05]  /*b4c0*/  BSYNC B0 ;  /* 0x0000000000007941 */ /* 0x000fea0003800000 */
.L_x_1290:
[C---:B------:R-:W-:Y:S01]  /*b4d0*/  IADD3 R33, R2.reuse, 0x70, RZ ;  /* 0x0000007002217810 */ /* 0x040fe20007ffe0ff */
[--C-:B0-----:R-:W-:Y:S01]  /*b4e0*/  HADD2.F32 R28, -RZ, R46.reuse.H0_H0 ;  /* 0x2000002eff1c7230 */ /* 0x101fe20000004100 */
[----:B------:R-:W-:Y:S01]  /*b4f0*/  IADD3 R48, R2, 0x60, RZ ;  /* 0x0000006002307810 */ /* 0x000fe20007ffe0ff */
[----:B------:R-:W-:Y:S01]  /*b500*/  HADD2.F32 R27, -RZ, R46.H1_H1 ;  /* 0x3000002eff1b7230 */ /* 0x000fe20000004100 */
[----:B------:R-:W-:Y:S01]  /*b510*/  SHF.R.S32.HI R33, RZ, 0x1f, R33 ;  /* 0x0000001fff217819 */ /* 0x000fe20000011421 */
[--C-:B------:R-:W-:Y:S01]  /*b520*/  HADD2.F32 R26, -RZ, R74.reuse.H0_H0 ;  /* 0x2000004aff1a7230 */ /* 0x100fe20000004100 */
[----:B------:R-:W-:Y:S01]  /*b530*/  SHF.R.S32.HI R48, RZ, 0x1f, R48 ;  /* 0x0000001fff307819 */ /* 0x000fe20000011430 */
[----:B------:R-:W-:Y:S01]  /*b540*/  FADD.FTZ R28, R28, -UR24 ;  /* 0x800000181c1c7e21 */ /* 0x000fe20008010000 */
[C---:B------:R-:W-:Y:S01]  /*b550*/  IADD3 R34, R2.reuse, 0x80, RZ ;  /* 0x0000008002227810 */ /* 0x040fe20007ffe0ff */
[----:B------:R-:W-:Y:S01]  /*b560*/  FADD.FTZ R27, R27, -UR24 ;  /* 0x800000181b1b7e21 */ /* 0x000fe20008010000 */
[----:B------:R-:W-:Y:S01]  /*b570*/  IADD3 R31, R2, 0x90, RZ ;  /* 0x00000090021f7810 */ /* 0x000fe20007ffe0ff */
[--C-:B------:R-:W-:Y:S01]  /*b580*/  HADD2.F32 R16, -RZ, R47.reuse.H0_H0 ;  /* 0x2000002fff107230 */ /* 0x100fe20000004100 */
[----:B------:R-:W-:Y:S01]  /*b590*/  ISETP.GE.AND.EX P3, PT, R48, c[0x0][0x1e4], PT, P3 ;  /* 0x0000790030007a0c */ /* 0x000fe20003f66330 */
[----:B------:R-:W-:Y:S01]  /*b5a0*/  HADD2.F32 R74, -RZ, R74.H1_H1 ;  /* 0x3000004aff4a7230 */ /* 0x000fe20000004100 */
[----:B------:R-:W-:Y:S01]  /*b5b0*/  ISETP.GE.AND.EX P5, PT, R33, c[0x0][0x1e4], PT, P2 ;  /* 0x0000790021007a0c */ /* 0x000fe20003fa6320 */
[----:B------:R-:W-:Y:S01]  /*b5c0*/  HADD2.F32 R47, -RZ, R47.H1_H1 ;  /* 0x3000002fff2f7230 */ /* 0x000fe20000004100 */
[----:B------:R-:W-:Y:S01]  /*b5d0*/  ISETP.GE.U32.AND P0, PT, R34, c[0x0][0x1e0], PT ;  /* 0x0000780022007a0c */ /* 0x000fe20003f06070 */
[----:B------:R-:W-:Y:S01]  /*b5e0*/  FMUL.FTZ R28, R28, UR25 ;  /* 0x000000191c1c7c20 */ /* 0x000fe20008410000 */
[----:B------:R-:W-:Y:S01]  /*b5f0*/  ISETP.GE.U32.AND P2, PT, R31, c[0x0][0x1e0], PT ;  /* 0x000078001f007a0c */ /* 0x000fe20003f46070 */
[----:B------:R-:W-:Y:S01]  /*b600*/  FMUL.FTZ R27, R27, UR25 ;  /* 0x000000191b1b7c20 */ /* 0x000fe20008410000 */
[----:B------:R-:W-:-:S02]  /*b610*/  ISETP.GT.U32.OR P3, PT, R0, 0x27f, P3 ;  /* 0x0000027f0000780c */ /* 0x000fc40001f64470 */
[----:B------:R-:W-:Y:S01]  /*b620*/  ISETP.GT.U32.OR P5, PT, R0, 0x27f, P5 ;  /* 0x0000027f0000780c */ /* 0x000fe20002fa4470 */
        /* <DEDUP_REMOVED lines=19> */
.L_x_1292:
[----:B------:R-:W-:Y:S01]  /*b760*/  BSSY B0, `(.L_x_1293) ;  /* 0x0000014000007945 */ /* 0x000fe20003800000 */
[----:B------:R-:W-:Y:S05]  /*b770*/  @P3 BRA `(.L_x_1294) ;  /* 0x0000012000003947 */ /* 0x000fea0003800000 */
[----:B------:R-:W-:-:S05]  /*b780*/  MOV R29, UR5 ;  /* 0x00000005001d7c02 */ /* 0x000fca0008000f00 */
[----:B---3--:R-:W-:Y:S02]  /*b790*/  FFMA.FTZ R29, R28, R29, UR6 ;  /* 0x000000061c1d7e23 */ /* 0x008fe4000801001d */
        /* <DEDUP_REMOVED lines=9> */
[----:B------:R-:W-:Y:S02]  /*b830*/  F2FP.PACK_AB R30, R26, R29 ;  /* 0x0000001d1a1e723e */ /* 0x000fe400000000ff */
[----:B------:R-:W-:-:S05]  /*b840*/  MOV R26, R18 ;  /* 0x00000012001a7202 */ /* 0x000fca0000000f00 */
[----:B------:R-:W-:-:S05]  /*b850*/  IMAD.WIDE.U32 R26, R35, c[0x0][0x1d8], R26 ;  /* 0x00007600231a7a25 */ /* 0x000fca00078e001a */
[----:B------:R-:W-:Y:S02]  /*b860*/  IADD3 R27, R27, R28, RZ ;  /* 0x0000001c1b1b7210 */ /* 0x000fe40007ffe0ff */
[----:B------:R-:W-:-:S04]  /*b870*/  LEA R28, P3, R26, c[0x0][0x160], 0x1 ;  /* 0x000058001a1c7a11 */ /* 0x000fc800078608ff */
[----:B------:R-:W-:-:S05]  /*b880*/  LEA.HI.X R29, R26, c[0x0][0x164], R27, 0x1, P3 ;  /* 0x000059001a1d7a11 */ /* 0x000fca00018f0c1b */
[----:B------:R0:W-:Y:S04]  /*b890*/  STG.E [R28.64], R30 ;  /* 0x0000001e1c007986 */ /* 0x0001e8000c101912 */
.L_x_1294:
[----:B------:R-:W-:Y:S05]  /*b8a0*/  BSYNC B0 ;  /* 0x0000000000007941 */ /* 0x000fea0003800000 */
.L_x_1293:
[----:B------:R-:W-:Y:S01]  /*b8b0*/  FADD.FTZ R27, R16, -UR24 ;  /* 0x80000018101b7e21 */ /* 0x000fe20008010000 */
[--C-:B------:R-:W-:Y:S01]  /*b8c0*/  HADD2.F32 R16, -RZ, R75.reuse.H0_H0 ;  /* 0x2000004bff107230 */ /* 0x100fe20000004100 */
[----:B------:R-:W-:Y:S01]  /*b8d0*/  FADD.FTZ R26, R47, -UR24 ;  /* 0x800000182f1a7e21 */ /* 0x000fe20008010000 */
[----:B------:R-:W-:Y:S01]  /*b8e0*/  HADD2.F32 R75, -RZ, R75.H1_H1 ;  /* 0x3000004bff4b7230 */ /* 0x000fe20000004100 */
[----:B------:R-:W-:Y:S02]  /*b8f0*/  FMUL.FTZ R27, R27, UR25 ;  /* 0x000000191b1b7c20 */ /* 0x000fe40008410000 */
[----:B------:R-:W-:Y:S01]  /*b900*/  FMUL.FTZ R26, R26, UR25 ;  /* 0x000000191a1a7c20 */ /* 0x000fe20008410000 */
[----:B------:R-:W-:Y:S05]  /*b910*/  @!P4 BRA `(.L_x_1295) ;  /* 0x000001200000c947 */ /* 0x000fea0003800000 */
[----:B0-----:R-:W-:-:S04]  /*b920*/  FFMA.FTZ R28, R27, R22, R24 ;  /* 0x000000161b1c7223 */ /* 0x001fc80000010018 */
        /* <DEDUP_REMOVED lines=17> */
.L_x_1295:
[----:B------:R-:W-:Y:S01]  /*ba40*/  BSSY B0, `(.L_x_1296) ;  /* 0x0000014000007945 */ /* 0x000fe20003800000 */
[----:B------:R-:W-:Y:S05]  /*ba50*/  @P5 BRA `(.L_x_1297) ;  /* 0x0000012000005947 */ /* 0x000fea0003800000 */
[----:B0-----:R-:W-:-:S05]  /*ba60*/  MOV R28, UR5 ;  /* 0x00000005001c7c02 */ /* 0x001fca0008000f00 */
        /* <DEDUP_REMOVED lines=17> */
.L_x_1297:
[----:B------:R-:W-:Y:S05]  /*bb80*/  BSYNC B0 ;  /* 0x0000000000007941 */ /* 0x000fea0003800000 */
.L_x_1296:
        /* <DEDUP_REMOVED lines=41> */
.L_x_1298:
        /* <DEDUP_REMOVED lines=20> */
.L_x_1300:
[----:B------:R-:W-:Y:S05]  /*bf60*/  BSYNC B0 ;  /* 0x0000000000007941 */ /* 0x000fea0003800000 */
.L_x_1299:
        /* <DEDUP_REMOVED lines=25> */
.L_x_1301:
        /* <DEDUP_REMOVED lines=20> */
.L_x_1303:
[----:B------:R-:W-:Y:S05]  /*c240*/  BSYNC B0 ;  /* 0x0000000000007941 */ /* 0x000fea0003800000 */
.L_x_1302:
        /* <DEDUP_REMOVED lines=41> */
.L_x_1304:
        /* <DEDUP_REMOVED lines=20> */
.L_x_1306:
[----:B------:R-:W-:Y:S05]  /*c620*/  BSYNC B0 ;  /* 0x0000000000007941 */ /* 0x000fea0003800000 */
.L_x_1305:
        /* <DEDUP_REMOVED lines=25> */
.L_x_1307:
        /* <DEDUP_REMOVED lines=20> */
.L_x_1309:
[----:B------:R-:W-:Y:S05]  /*c900*/  BSYNC B0 ;  /* 0x0000000000007941 */ /* 0x000fea0003800000 */
.L_x_1308:
[C---:B------:R-:W-:Y:S01]  /*c910*/  IADD3 R33, R2.reuse, 0xd0, RZ ;  /* 0x000000d002217810 */ /* 0x040fe20007ffe0ff */
[--C-:B0-----:R-:W-:Y:S01]  /*c920*/  HADD2.F32 R28, -RZ, R40.reuse.H0_H0 ;  /* 0x20000028ff1c7230 */ /* 0x101fe20000004100 */
[----:B------:R-:W-:Y:S01]  /*c930*/  IADD3 R42, R2, 0xc0, RZ ;  /* 0x000000c0022a7810 */ /* 0x000fe20007ffe0ff */
[----:B------:R-:W-:Y:S01]  /*c940*/  HADD2.F32 R27, -RZ, R40.H1_H1 ;  /* 0x30000028ff1b7230 */ /* 0x000fe20000004100 */
[----:B------:R-:W-:Y:S01]  /*c950*/  SHF.R.S32.HI R33, RZ, 0x1f, R33 ;  /* 0x0000001fff217819 */ /* 0x000fe20000011421 */
[----:B------:R-:W-:Y:S01]  /*c960*/  HADD2.F32 R26, -RZ, R85.H0_H0 ;  /* 0x20000055ff1a7230 */ /* 0x000fe20000004100 */
[----:B------:R-:W-:Y:S01]  /*c970*/  SHF.R.S32.HI R42, RZ, 0x1f, R42 ;  /* 0x0000001fff2a7819 */ /* 0x000fe2000001142a */
[----:B------:R-:W-:Y:S01]  /*c980*/  FADD.FTZ R28, R28, -UR24 ;  /* 0x800000181c1c7e21 */ /* 0x000fe20008010000 */
[C---:B------:R-:W-:Y:S01]  /*c990*/  IADD3 R35, R2.reuse, 0xe0, RZ ;  /* 0x000000e002237810 */ /* 0x040fe20007ffe0ff */
[----:B------:R-:W-:Y:S01]  /*c9a0*/  FADD.FTZ R27, R27, -UR24 ;  /* 0x800000181b1b7e21 */ /* 0x000fe20008010000 */
[----:B------:R-:W-:Y:S01]  /*c9b0*/  IADD3 R32, R2, 0xf0, RZ ;  /* 0x000000f002207810 */ /* 0x000fe20007ffe0ff */
[----:B------:R-:W-:Y:S01]  /*c9c0*/  HADD2.F32 R16, -RZ, R41.H0_H0 ;  /* 0x20000029ff107230 */ /* 0x000fe20000004100 */
        /* <DEDUP_REMOVED lines=29> */
.L_x_1310:
        /* <DEDUP_REMOVED lines=20> */
.L_x_1312:
[----:B------:R-:W-:Y:S05]  /*cce0*/  BSYNC B0 ;  /* 0x0000000000007941 */ /* 0x000fea0003800000 */
.L_x_1311:
        /* <DEDUP_REMOVED lines=25> */
.L_x_1313:
[----:B------:R-:W-:Y:S01]  /*ce80*/  BSSY B0, `(.L_x_1314) ;  /* 0x0000014000007945 */ /* 0x000fe20003800000 */
[----:B------:R-:W-:Y:S05]  /*ce90*/  @P5 BRA `(.L_x_1315) ;  /* 0x0000012000005947 */ /* 0x000fea0003800000 */
[----:B0-----:R-:W-:-:S05]  /*cea0*/  MOV R28, UR5 ;  /* 0x00000005001c7c02 */ /* 0x001fca0008000f00 */
        /* <DEDUP_REMOVED lines=9> */
[----:B------:R-:W-:Y:S01]  /*cf40*/  F2FP.PACK_AB R16, R16, R28 ;  /* 0x0000001c1010723e */ /* 0x000fe200000000ff */
[----:B------:R-:W-:Y:S01]  /*cf50*/  IMAD R28, R31, c[0x0][0x1dc], R26 ;  /* 0x000077001f1c7a24 */ /* 0x000fe200078e021a */
[----:B------:R-:W-:-:S05]  /*cf60*/  MOV R26, R18 ;  /* 0x00000012001a7202 */ /* 0x000fca0000000f00 */
[----:B------:R-:W-:-:S05]  /*cf70*/  IMAD.WIDE.U32 R26, R31, c[0x0][0x1d8], R26 ;  /* 0x000076001f1a7a25 */ /* 0x000fca00078e001a */
[----:B------:R-:W-:Y:S02]  /*cf80*/  IADD3 R27, R27, R28, RZ ;  /* 0x0000001c1b1b7210 */ /* 0x000fe40007ffe0ff */
[----:B------:R-:W-:-:S04]  /*cf90*/  LEA R28, P2, R26, c[0x0][0x160], 0x1 ;  /* 0x000058001a1c7a11 */ /* 0x000fc800078408ff */
[----:B------:R-:W-:-:S05]  /*cfa0*/  LEA.HI.X R29, R26, c[0x0][0x164], R27, 0x1, P2 ;  /* 0x000059001a1d7a11 */ /* 0x000fca00010f0c1b */
[----:B------:R0:W-:Y:S04]  /*cfb0*/  STG.E [R28.64], R16 ;  /* 0x000000101c007986 */ /* 0x0001e8000c101912 */
.L_x_1315:
[----:B------:R-:W-:Y:S05]  /*cfc0*/  BSYNC B0 ;  /* 0x0000000000007941 */ /* 0x000fea0003800000 */
.L_x_1314:
        /* <DEDUP_REMOVED lines=41> */
.L_x_1316:
        /* <DEDUP_REMOVED lines=20> */
.L_x_1318:
[----:B------:R-:W-:Y:S05]  /*d3a0*/  BSYNC B0 ;  /* 0x0000000000007941 */ /* 0x000fea0003800000 */
.L_x_1317:
        /* <DEDUP_REMOVED lines=25> */
.L_x_1319:
        /* <DEDUP_REMOVED lines=20> */
.L_x_1321:
[----:B------:R-:W-:Y:S05]  /*d680*/  BSYNC B0 ;  /* 0x0000000000007941 */ /* 0x000fea0003800000 */
.L_x_1320:
        /* <DEDUP_REMOVED lines=41> */
.L_x_1322:
        /* <DEDUP_REMOVED lines=20> */
.L_x_1324:
[----:B------:R-:W-:Y:S05]  /*da60*/  BSYNC B0 ;  /* 0x0000000000007941 */ /* 0x000fea0003800000 */
.L_x_1323:
        /* <DEDUP_REMOVED lines=25> */
.L_x_1325:
[----:B------:R-:W-:Y:S01]  /*dc00*/  BSSY B0, `(.L_x_1326) ;  /* 0x0000013000007945 */ /* 0x000fe20003800000 */
[----:B------:R-:W-:Y:S05]  /*dc10*/  @P5 BRA `(.L_x_1327) ;  /* 0x0000011000005947 */ /* 0x000fea0003800000 */
[----:B------:R-:W-:-:S05]  /*dc20*/  MOV R16, UR5 ;  /* 0x0000000500107c02 */ /* 0x000fca0008000f00 */
[-C--:B---3--:R-:W-:Y:S02]  /*dc30*/  FFMA.FTZ R27, R27, R16.reuse, UR6 ;  /* 0x000000061b1b7e23 */ /* 0x088fe40008010010 */
[----:B------:R-:W-:Y:S02]  /*dc40*/  FFMA.FTZ R37, R37, R16, UR6 ;  /* 0x0000000625257e23 */ /* 0x000fe40008010010 */
[----:B------:R-:W-:Y:S02]  /*dc50*/  FFMA.FTZ R26, R26, R22, -R27 ;  /* 0x000000161a1a7223 */ /* 0x000fe4000001081b */
[----:B------:R-:W-:Y:S02]  /*dc60*/  FFMA.FTZ R16, R76, R23, -R37 ;  /* 0x000000174c107223 */ /* 0x000fe40000010825 */
[----:B------:R-:W-:Y:S02]  /*dc70*/  FMUL.FTZ R27, R26, UR25 ;  /* 0x000000191a1b7c20 */ /* 0x000fe40008410000 */
[----:B------:R-:W-:-:S02]  /*dc80*/  FMUL.FTZ R16, R16, UR25 ;  /* 0x0000001910107c20 */ /* 0x000fc40008410000 */
[----:B------:R-:W-:-:S03]  /*dc90*/  IMAD R26, R32, c[0x0][0x1d8], RZ ;  /* 0x00007600201a7a24 */ /* 0x000fc600078e02ff */
[----:B------:R-:W-:Y:S01]  /*dca0*/  F2FP.PACK_AB R16, R16, R27 ;  /* 0x0000001b1010723e */ /* 0x000fe200000000ff */
[----:B0-----:R-:W-:Y:S01]  /*dcb0*/  IMAD R29, R31, c[0x0][0x1dc], R26 ;  /* 0x000077001f1d7a24 */ /* 0x001fe200078e021a */
[----:B------:R-:W-:Y:S02]  /*dcc0*/  MOV R26, R18 ;  /* 0x00000012001a7202 */ /* 0x000fe40000000f00 */
[----:B------:R-:W-:-:S05]  /*dcd0*/  MOV R27, R21 ;  /* 0x00000015001b7202 */ /* 0x000fca0000000f00 */
[----:B------:R-:W-:-:S05]  /*dce0*/  IMAD.WIDE.U32 R26, R31, c[0x0][0x1d8], R26 ;  /* 0x000076001f1a7a25 */ /* 0x000fca00078e001a */
[----:B------:R-:W-:Y:S02]  /*dcf0*/  IADD3 R29, R27, R29, RZ ;  /* 0x0000001d1b1d7210 */ /* 0x000fe40007ffe0ff */
[----:B------:R-:W-:-:S04]  /*dd00*/  LEA R28, P2, R26, c[0x0][0x160], 0x1 ;  /* 0x000058001a1c7a11 */ /* 0x000fc800078408ff */
[----:B------:R-:W-:-:S05]  /*dd10*/  LEA.HI.X R29, R26, c[0x0][0x164], R29, 0x1, P2 ;  /* 0x000059001a1d7a11 */ /* 0x000fca00010f0c1d */
[----:B------:R0:W-:Y:S04]  /*dd20*/  STG.E [R28.64], R16 ;  /* 0x000000101c007986 */ /* 0x0001e8000c101912 */
.L_x_1327:
[----:B------:R-:W-:Y:S05]  /*dd30*/  BSYNC B0 ;  /* 0x0000000000007941 */ /* 0x000fea0003800000 */
.L_x_1326:
[C---:B------:R-:W-:Y:S01]  /*dd40*/  IADD3 R36, R2.reuse, 0x130, RZ ;  /* 0x0000013002247810 */ /* 0x040fe20007ffe0ff */
[--C-:B0-----:R-:W-:Y:S01]  /*dd50*/  HADD2.F32 R16, -RZ, R3.reuse.H0_H0 ;  /* 0x20000003ff107230 */ /* 0x101fe20000004100 */
[----:B------:R-:W-:Y:S01]  /*dd60*/  IADD3 R37, R2, 0x120, RZ ;  /* 0x0000012002257810 */ /* 0x000fe20007ffe0ff */
[----:B------:R-:W-:Y:S01]  /*dd70*/  HADD2.F32 R3, -RZ, R3.H1_H1 ;  /* 0x30000003ff037230 */ /* 0x000fe20000004100 */
[----:B------:R-:W-:Y:S01]  /*dd80*/  SHF.R.S32.HI R36, RZ, 0x1f, R36 ;  /* 0x0000001fff247819 */ /* 0x000fe20000011424 */
[--C-:B------:R-:W-:Y:S01]  /*dd90*/  HADD2.F32 R28, -RZ, R17.reuse.H1_H1 ;  /* 0x30000011ff1c7230 */ /* 0x100fe20000004100 */
[----:B------:R-:W-:Y:S01]  /*dda0*/  SHF.R.S32.HI R37, RZ, 0x1f, R37 ;  /* 0x0000001fff257819 */ /* 0x000fe20000011425 */
[----:B------:R-:W-:Y:S01]  /*ddb0*/  FADD.FTZ R16, R16, -UR24 ;  /* 0x8000001810107e21 */ /* 0x000fe20008010000 */
[C---:B------:R-:W-:Y:S01]  /*ddc0*/  IADD3 R39, R2.reuse, 0x140, RZ ;  /* 0x0000014002277810 */ /* 0x040fe20007ffe0ff */
[----:B------:R-:W-:Y:S01]  /*ddd0*/  FADD.FTZ R27, R3, -UR24 ;  /* 0x80000018031b7e21 */ /* 0x000fe20008010000 */
[----:B------:R-:W-:Y:S01]  /*dde0*/  IADD3 R34, R2, 0x150, RZ ;  /* 0x0000015002227810 */ /* 0x000fe20007ffe0ff */
[----:B------:R-:W-:Y:S01]  /*ddf0*/  HADD2.F32 R3, -RZ, R17.H0_H0 ;  /* 0x20000011ff037230 */ /* 0x000fe20000004100 */
[----:B------:R-:W-:Y:S01]  /*de00*/  ISETP.GE.AND.EX P3, PT, R37, c[0x0][0x1e4], PT, P3 ;  /* 0x0000790025007a0c */ /* 0x000fe20003f66330 */
[----:B------:R-:W-:Y:S01]  /*de10*/  FMUL.FTZ R17, R16, UR25 ;  /* 0x0000001910117c20 */ /* 0x000fe20008410000 */
[----:B------:R-:W-:Y:S01]  /*de20*/  ISETP.GE.AND.EX P5, PT, R36, c[0x0][0x1e4], PT, P0 ;  /* 0x0000790024007a0c */ /* 0x000fe20003fa6300 */
[--C-:B------:R-:W-:Y:S01]  /*de30*/  HADD2.F32 R29, -RZ, R73.reuse.H0_H0 ;  /* 0x20000049ff1d7230 */ /* 0x100fe20000004100 */
[----:B------:R-:W-:Y:S01]  /*de40*/  ISETP.GE.U32.AND P2, PT, R39, c[0x0][0x1e0], PT ;  /* 0x0000780027007a0c */ /* 0x000fe20003f46070 */
[----:B------:R-:W-:Y:S01]  /*de50*/  HADD2.F32 R26, -RZ, R73.H1_H1 ;  /* 0x30000049ff1a7230 */ /* 0x000fe20000004100 */
        /* <DEDUP_REMOVED lines=23> */
.L_x_1328:
[----:B------:R-:W-:Y:S01]  /*dfd0*/  BSSY B0, `(.L_x_1329) ;  /* 0x0000014000007945 */ /* 0x000fe20003800000 */
[----:B------:R-:W-:Y:S05]  /*dfe0*/  @P3 BRA `(.L_x_1330) ;  /* 0x0000012000003947 */ /* 0x000fea0003800000 */
[----:B------:R-:W-:Y:S01]  /*dff0*/  MOV R30, UR5 ;  /* 0x00000005001e7c02 */ /* 0x000fe20008000f00 */
[----:B------:R-:W-:-:S04]  /*e000*/  IMAD R27, R37, c[0x0][0x1d8], RZ ;  /* 0x00007600251b7a24 */ /* 0x000fc800078e02ff */
[----:B---3--:R-:W-:Y:S02]  /*e010*/  FFMA.FTZ R17, R17, R30, UR6 ;  /* 0x0000000611117e23 */ /* 0x008fe4000801001e */
[----:B------:R-:W-:Y:S02]  /*e020*/  IMAD R27, R35, c[0x0][0x1dc], R27 ;  /* 0x00007700231b7a24 */ /* 0x000fe400078e021b */
[----:B------:R-:W-:Y:S01]  /*e030*/  FFMA.FTZ R29, R29, R22, -R17 ;  /* 0x000000161d1d7223 */ /* 0x000fe20000010811 */
[----:B------:R-:W-:-:S05]  /*e040*/  MOV R17, UR5 ;  /* 0x0000000500117c02 */ /* 0x000fca0008000f00 */
[----:B------:R-:W-:Y:S01]  /*e050*/  FFMA.FTZ R30, R16, R17, UR6 ;  /* 0x00000006101e7e23 */ /* 0x000fe20008010011 */
[----:B------:R-:W-:Y:S02]  /*e060*/  MOV R16, R18 ;  /* 0x0000001200107202 */ /* 0x000fe40000000f00 */
[----:B------:R-:W-:Y:S01]  /*e070*/  MOV R17, R21 ;  /* 0x0000001500117202 */ /* 0x000fe20000000f00 */
[----:B------:R-:W-:-:S04]  /*e080*/  FFMA.FTZ R30, R26, R23, -R30 ;  /* 0x000000171a1e7223 */ /* 0x000fc8000001081e */
        /* <DEDUP_REMOVED lines=8> */
.L_x_1330:
[----:B------:R-:W-:Y:S05]  /*e110*/  BSYNC B0 ;  /* 0x0000000000007941 */ /* 0x000fea0003800000 */
.L_x_1329:
        /* <DEDUP_REMOVED lines=25> */
.L_x_1331:
        /* <DEDUP_REMOVED lines=15> */
[----:B------:R-:W-:Y:S02]  /*e3a0*/  F2FP.PACK_AB R3, R3, R28 ;  /* 0x0000001c0303723e */ /* 0x000fe400000000ff */
[----:B------:R-:W-:Y:S02]  /*e3b0*/  IADD3 R27, R17, R27, RZ ;  /* 0x0000001b111b7210 */ /* 0x000fe40007ffe0ff */
[----:B------:R-:W-:-:S04]  /*e3c0*/  LEA R26, P3, R16, c[0x0][0x160], 0x1 ;  /* 0x00005800101a7a11 */ /* 0x000fc800078608ff */
[----:B------:R-:W-:-:S05]  /*e3d0*/  LEA.HI.X R27, R16, c[0x0][0x164], R27, 0x1, P3 ;  /* 0x00005900101b7a11 */ /* 0x000fca00018f0c1b */
[----:B------:R0:W-:Y:S04]  /*e3e0*/  STG.E [R26.64], R3 ;  /* 0x000000031a007986 */ /* 0x0001e8000c101912 */
.L_x_1333:
[----:B------:R-:W-:Y:S05]  /*e3f0*/  BSYNC B0 ;  /* 0x0000000000007941 */ /* 0x000fea0003800000 */
.L_x_1332:
[C---:B------:R-:W-:Y:S01]  /*e400*/  IADD3 R37, R2.reuse, 0x150, RZ ;  /* 0x0000015002257810 */ /* 0x040fe20007ffe0ff */
[--C-:B0-----:R-:W-:Y:S01]  /*e410*/  HADD2.F32 R3, -RZ, R4.reuse.H0_H0 ;  /* 0x20000004ff037230 */ /* 0x101fe20000004100 */
[C---:B------:R-:W-:Y:S01]  /*e420*/  IADD3 R40, R2.reuse, 0x140, RZ ;  /* 0x0000014002287810 */ /* 0x040fe20007ffe0ff */
[----:B------:R-:W-:Y:S01]  /*e430*/  HADD2.F32 R4, -RZ, R4.H1_H1 ;  /* 0x30000004ff047230 */ /* 0x000fe20000004100 */
[----:B------:R-:W-:Y:S01]  /*e440*/  SHF.R.S32.HI R37, RZ, 0x1f, R37 ;  /* 0x0000001fff257819 */ /* 0x000fe20000011425 */
[--C-:B------:R-:W-:Y:S01]  /*e450*/  HADD2.F32 R17, -RZ, R70.reuse.H0_H0 ;  /* 0x20000046ff117230 */ /* 0x100fe20000004100 */
[----:B------:R-:W-:Y:S01]  /*e460*/  SHF.R.S32.HI R40, RZ, 0x1f, R40 ;  /* 0x0000001fff287819 */ /* 0x000fe20000011428 */
[----:B------:R-:W-:Y:S01]  /*e470*/  FADD.FTZ R16, R3, -UR24 ;  /* 0x8000001803107e21 */ /* 0x000fe20008010000 */
[----:B------:R-:W-:Y:S01]  /*e480*/  IADD3 R38, R2, 0x160, RZ ;  /* 0x0000016002267810 */ /* 0x000fe20007ffe0ff */
        /* <DEDUP_REMOVED lines=32> */
.L_x_1334:
        /* <DEDUP_REMOVED lines=18> */
[----:B------:R-:W-:-:S05]  /*e7b0*/  F2FP.PACK_AB R5, R5, R28 ;  /* 0x0000001c0505723e */ /* 0x000fca00000000ff */
[----:B------:R0:W-:Y:S02]  /*e7c0*/  STG.E [R16.64], R5 ;  /* 0x0000000510007986 */ /* 0x0001e4000c101912 */
.L_x_1336:
[----:B------:R-:W-:Y:S05]  /*e7d0*/  BSYNC B0 ;  /* 0x0000000000007941 */ /* 0x000fea0003800000 */
.L_x_1335:
        /* <DEDUP_REMOVED lines=25> */
.L_x_1337:
        /* <DEDUP_REMOVED lines=20> */
.L_x_1339:
[----:B------:R-:W-:Y:S05]  /*eab0*/  BSYNC B0 ;  /* 0x0000000000007941 */ /* 0x000fea0003800000 */
.L_x_1338:
        /* <DEDUP_REMOVED lines=11> */
[----:B------:R-:W-:Y:S01]  /*eb70*/  HADD2.F32 R66, -RZ, R66.H1_H1 ;  /* 0x30000042ff427230 */ /* 0x000fe20000004100 */
[----:B------:R-:W-:Y:S01]  /*eb80*/  ISETP.GE.AND.EX P3, PT, R39, c[0x0][0x1e4], PT, P3 ;  /* 0x0000790027007a0c */ /* 0x000fe20003f66330 */
[--C-:B------:R-:W-:Y:S01]  /*eb90*/  HADD2.F32 R3, -RZ, R7.reuse.H0_H0 ;  /* 0x20000007ff037230 */ /* 0x100fe20000004100 */
        /* <DEDUP_REMOVED lines=27> */
.L_x_1340:
        /* <DEDUP_REMOVED lines=20> */
.L_x_1342:
[----:B------:R-:W-:Y:S05]  /*ee90*/  BSYNC B0 ;  /* 0x0000000000007941 */ /* 0x000fea0003800000 */
.L_x_1341:
        /* <DEDUP_REMOVED lines=25> */
.L_x_1343:
        /* <DEDUP_REMOVED lines=20> */
.L_x_1345:
[----:B------:R-:W-:Y:S05]  /*f170*/  BSYNC B0 ;  /* 0x0000000000007941 */ /* 0x000fea0003800000 */
.L_x_1344:
        /* <DEDUP_REMOVED lines=41> */
.L_x_1346:
        /* <DEDUP_REMOVED lines=14> */
[----:B------:R-:W-:Y:S01]  /*f4f0*/  LEA R6, P2, R4, c[0x0][0x160], 0x1 ;  /* 0x0000580004067a11 */ /* 0x000fe200078408ff */
[----:B------:R-:W-:Y:S02]  /*f500*/  FMUL.FTZ R8, R7, UR25 ;  /* 0x0000001907087c20 */ /* 0x000fe40008410000 */
[----:B------:R-:W-:Y:S01]  /*f510*/  FMUL.FTZ R5, R62, UR25 ;  /* 0x000000193e057c20 */ /* 0x000fe20008410000 */
[----:B------:R-:W-:-:S04]  /*f520*/  LEA.HI.X R7, R4, c[0x0][0x164], R17, 0x1, P2 ;  /* 0x0000590004077a11 */ /* 0x000fc800010f0c11 */
[----:B------:R-:W-:-:S05]  /*f530*/  F2FP.PACK_AB R5, R5, R8 ;  /* 0x000000080505723e */ /* 0x000fca00000000ff */
[----:B------:R0:W-:Y:S02]  /*f540*/  STG.E [R6.64], R5 ;  /* 0x0000000506007986 */ /* 0x0001e4000c101912 */
.L_x_1348:
[----:B------:R-:W-:Y:S05]  /*f550*/  BSYNC B0 ;  /* 0x0000000000007941 */ /* 0x000fea0003800000 */
.L_x_1347:
[----:B------:R-:W-:Y:S01]  /*f560*/  FADD.FTZ R4, R3, -UR24 ;  /* 0x8000001803047e21 */ /* 0x000fe20008010000 */
[--C-:B------:R-:W-:Y:S01]  /*f570*/  HADD2.F32 R3, -RZ, R59.reuse.H0_H0 ;  /* 0x2000003bff037230 */ /* 0x100fe20000004100 */
[----:B------:R-:W-:Y:S01]  /*f580*/  FADD.FTZ R9, R9, -UR24 ;  /* 0x8000001809097e21 */ /* 0x000fe20008010000 */
[----:B0-----:R-:W-:Y:S01]  /*f590*/  HADD2.F32 R6, -RZ, R59.H1_H1 ;  /* 0x3000003bff067230 */ /* 0x001fe20000004100 */
        /* <DEDUP_REMOVED lines=21> */
.L_x_1349:
        /* <DEDUP_REMOVED lines=20> */
.L_x_1351:
[----:B------:R-:W-:Y:S05]  /*f830*/  BSYNC B0 ;  /* 0x0000000000007941 */ /* 0x000fea0003800000 */
.L_x_1350:
        /* <DEDUP_REMOVED lines=41> */
.L_x_1352:
        /* <DEDUP_REMOVED lines=20> */
.L_x_1354:
[----:B------:R-:W-:Y:S05]  /*fc10*/  BSYNC B0 ;  /* 0x0000000000007941 */ /* 0x000fea0003800000 */
.L_x_1353:
        /* <DEDUP_REMOVED lines=25> */
.L_x_1355:
        /* <DEDUP_REMOVED lines=20> */
.L_x_1357:
[----:B------:R-:W-:Y:S05]  /*fef0*/  BSYNC B0 ;  /* 0x0000000000007941 */ /* 0x000fea0003800000 */
.L_x_1356:
        /* <DEDUP_REMOVED lines=41> */
.L_x_1358:
        /* <DEDUP_REMOVED lines=20> */
.L_x_1360:
[----:B------:R-:W-:Y:S05]  /*102d0*/  BSYNC B0 ;  /* 0x0000000000007941 */ /* 0x000fea0003800000 */
.L_x_1359:
        /* <DEDUP_REMOVED lines=25> */
.L_x_1361:
        /* <DEDUP_REMOVED lines=20> */
.L_x_1363:
[----:B------:R-:W-:Y:S05]  /*105b0*/  BSYNC B0 ;  /* 0x0000000000007941 */ /* 0x000fea0003800000 */
.L_x_1362:
[C---:B------:R-:W-:Y:S01]  /*105c0*/  IADD3 R29, R2.reuse, 0x1e0, RZ ;  /* 0x000001e0021d7810 */ /* 0x040fe20007ffe0ff */
[--C-:B------:R-:W-:Y:S01]  /*105d0*/  HADD2.F32 R4, -RZ, R14.reuse.H0_H0 ;  /* 0x2000000eff047230 */ /* 0x100fe20000004100 */
[----:B------:R-:W-:Y:S01]  /*105e0*/  IADD3 R27, R2, 0x1f0, RZ ;  /* 0x000001f0021b7810 */ /* 0x000fe20007ffe0ff */
[----:B------:R-:W-:Y:S01]  /*105f0*/  HADD2.F32 R14, -RZ, R14.H1_H1 ;  /* 0x3000000eff0e7230 */ /* 0x000fe20000004100 */
[----:B------:R-:W-:Y:S01]  /*10600*/  SHF.R.S32.HI R29, RZ, 0x1f, R29 ;  /* 0x0000001fff1d7819 */ /* 0x000fe2000001141d */
[--C-:B0-----:R-:W-:Y:S01]  /*10610*/  HADD2.F32 R3, -RZ, R54.reuse.H0_H0 ;  /* 0x20000036ff037230 */ /* 0x101fe20000004100 */
[----:B------:R-:W-:Y:S01]  /*10620*/  SHF.R.S32.HI R27, RZ, 0x1f, R27 ;  /* 0x0000001fff1b7819 */ /* 0x000fe2000001141b */
[----:B------:R-:W-:Y:S01]  /*10630*/  FADD.FTZ R4, R4, -UR24 ;  /* 0x8000001804047e21 */ /* 0x000fe20008010000 */
[----:B------:R-:W-:Y:S01]  /*10640*/  ISETP.GE.AND.EX P3, PT, R29, c[0x0][0x1e4], PT, P3 ;  /* 0x000079001d007a0c */ /* 0x000fe20003f66330 */
[----:B------:R-:W-:Y:S01]  /*10650*/  FADD.FTZ R14, R14, -UR24 ;  /* 0x800000180e0e7e21 */ /* 0x000fe20008010000 */
[----:B------:R-:W-:Y:S01]  /*10660*/  ISETP.GE.AND.EX P0, PT, R27, c[0x0][0x1e4], PT, P0 ;  /* 0x000079001b007a0c */ /* 0x000fe20003f06300 */
[--C-:B------:R-:W-:Y:S01]  /*10670*/  HADD2.F32 R16, -RZ, R15.reuse.H0_H0 ;  /* 0x2000000fff107230 */ /* 0x100fe20000004100 */
[C---:B------:R-:W-:Y:S01]  /*10680*/  ISETP.GT.U32.OR P3, PT, R0.reuse, 0x27f, P3 ;  /* 0x0000027f0000780c */ /* 0x040fe20001f64470 */
[----:B------:R-:W-:Y:S01]  /*10690*/  HADD2.F32 R17, -RZ, R15.H1_H1 ;  /* 0x3000000fff117230 */ /* 0x000fe20000004100 */
        /* <DEDUP_REMOVED lines=23> */
.L_x_1364:
        /* <DEDUP_REMOVED lines=20> */
.L_x_1366:
[----:B------:R-:W-:Y:S05]  /*10950*/  BSYNC B0 ;  /* 0x0000000000007941 */ /* 0x000fea0003800000 */
.L_x_1365:
        /* <DEDUP_REMOVED lines=25> */
.L_x_1367:
        /* <DEDUP_REMOVED lines=20> */
.L_x_1369:
[----:B------:R-:W-:Y:S05]  /*10c30*/  BSYNC B0 ;  /* 0x0000000000007941 */ /* 0x000fea0003800000 */
.L_x_1368:
[----:B------:R-:W-:Y:S02]  /*10c40*/  ULDC UR5, c[0x0][0x10] ;  /* 0x0000040000057ab9 */ /* 0x000fe40000000800 */
[----:B------:R-:W-:Y:S02]  /*10c50*/  UIADD3 UR9, UR9, UR5, URZ ;  /* 0x0000000509097290 */ /* 0x000fe4000fffe03f */
[----:B------:R-:W-:Y:S02]  /*10c60*/  UIADD3 UR4, UR4, 0x1, URZ ;  /* 0x0000000104047890 */ /* 0x000fe4000fffe03f */
[----:B------:R-:W-:-:S06]  /*10c70*/  UISETP.GE.AND UP0, UPT, UR9, UR8, UPT ;  /* 0x000000080900728c */ /* 0x000fcc000bf06270 */
[----:B------:R-:W-:-:S13]  /*10c80*/  PLOP3.LUT P0, PT, PT, PT, UP0, 0x80, 0x0 ;  /* 0x000000000000781c */ /* 0x000fda0003f0f008 */
[----:B------:R-:W-:Y:S01]  /*10c90*/  @P0 CALL.REL.NOINC `(.L_x_1223) ;  /* 0x0000001000000944 */ /* 0x000fe20003c00000 */
[----:B------:R-:W-:Y:S05]  /*10ca0*/  BRA `(.L_x_1370) ;  /* 0xfffef7f000007947 */ /* 0x000fea000383ffff */
.L_x_1223:
        /* <DEDUP_REMOVED lines=18> */
.L_x_1372:
[----:B------:R-:W-:Y:S05]  /*10dd0*/  BSYNC B0 ;  /* 0x0000000000007941 */ /* 0x000fea0003800000 */
.L_x_1371:
        /* <DEDUP_REMOVED lines=11> */
.L_x_1374:
[----:B------:R-:W2:Y:S01]  /*10e90*/  LDG.E.STRONG.GPU R5, [R2.64] ;  /* 0x0000001202057981 */ /* 0x000ea2000c1ef900 */
[----:B------:R-:W-:Y:S01]  /*10ea0*/  YIELD ;  /* 0x0000000000007946 */ /* 0x000fe20003800000 */
[----:B--2---:R-:W-:Y:S01]  /*10eb0*/  ISETP.NE.AND P0, PT, R5, R4, PT ;  /* 0x000000040500720c */ /* 0x004fe20003f05270 */
[----:B------:R-:W-:-:S12]  /*10ec0*/  CCTL.IVALL ;  /* 0x00000000ff00798f */ /* 0x000fd80002000000 */
[----:B------:R-:W-:Y:S05]  /*10ed0*/  @P0 BRA `(.L_x_1374) ;  /* 0xffffffb000000947 */ /* 0x000fea000383ffff */
.L_x_1373:
        /* <DEDUP_REMOVED lines=25> */
.L_x_1375:
        /* <DEDUP_REMOVED lines=23> */
.L_x_1376:
        /* <DEDUP_REMOVED lines=10> */
.L_x_5165:


//--------------------- .text._Z35group_norm_nhwc_bwd_one_pass_kernelI11Fp16IOBf16WLi64ELi80ELi640EEv26Group_norm_nhwc_bwd_params --------------------------
	.section	.text._Z35group_norm_nhwc_bwd_one_pass_kernelI11Fp16IOBf16WLi64ELi80ELi640EEv26Group_norm_nhwc_bwd_params,"ax",@progbits
	.sectioninfo	@"SHI_REGISTERS=48"
	.align	128
        .global         _Z35group_norm_nhwc_bwd_one_pass_kernelI11Fp16IOBf16WLi64ELi80ELi640EEv26Group_norm_nhwc_bwd_params
        .type           _Z35group_norm_nhwc_bwd_one_pass_kernelI11Fp16IOBf16WLi64ELi80ELi640EEv26Group_norm_nhwc_bwd_params,@function
        .size           _Z35group_norm_nhwc_bwd_one_pass_kernelI11Fp16IOBf16WLi64ELi80ELi640EEv26Group_norm_nhwc_bwd_params,(.L_x_5166 - _Z35group_norm_nhwc_bwd_one_pass_kernelI11Fp16IOBf16WLi64ELi80ELi640EEv26Group_norm_nhwc_bwd_params)
        .other          _Z35group_norm_nhwc_bwd_one_pass_kernelI11Fp16IOBf16WLi64ELi80ELi640EEv26Group_norm_nhwc_bwd_params,@"STO_CUDA_ENTRY STV_DEFAULT"
_Z35group_norm_nhwc_bwd_one_pass_kernelI11Fp16IOBf16WLi64ELi80ELi640EEv26Group_norm_nhwc_bwd_params:
.text._Z35group_norm_nhwc_bwd_one_pass_kernelI11Fp16IOBf16WLi64ELi80ELi640EEv26Group_norm_nhwc_bwd_params:
        /* <DEDUP_REMOVED lines=43> */
.L_x_1412:
        /* <DEDUP_REMOVED lines=45> */
[----:B------:R-:W-:Y:S01]  /*0580*/  LEA.HI.X.SX32 R7, R14, R7, 0x1, P4 ;  /* 0x000000070e077211 */ /* 0x000fe200020f0eff */
[----:B------:R-:W-:Y:S01]  /*0590*/  IMAD R4, R4, c[0x0][0x1e8], RZ ;  /* 0x00007a0004047a24 */ /* 0x000fe200078e02ff */
[----:B------:R-:W-:-:S03]  /*05a0*/  ISETP.GT.U32.OR P0, PT, R0, 0x27f, P0 ;  /* 0x0000027f0000780c */ /* 0x000fc60000704470 */
[C---:B------:R-:W-:Y:S02]  /*05b0*/  IMAD R9, R5.reuse, c[0x0][0x1ec], R4 ;  /* 0x00007b0005097a24 */ /* 0x040fe400078e0204 */
[----:B------:R-:W-:-:S04]  /*05c0*/  IMAD.WIDE.U32 R6, R5, c[0x0][0x1e8], R6 ;  /* 0x00007a0005067a25 */ /* 0x000fc800078e0006 */
[----:B------:R-:W-:Y:S01]  /*05d0*/  @P1 IMAD R5, R45, c[0x0][0x1d8], RZ ;  /* 0x000076002d051a24 */ /* 0x000fe200078e02ff */
[----:B------:R-:W-:-:S03]  /*05e0*/  IADD3 R9, R7, R9, RZ ;  /* 0x0000000907097210 */ /* 0x000fc60007ffe0ff */
[----:B------:R-:W-:Y:S01]  /*05f0*/  @P1 IMAD R13, R24, c[0x0][0x1dc], R5 ;  /* 0x00007700180d1a24 */ /* 0x000fe200078e0205 */
[-C--:B------:R-:W-:Y:S01]  /*0600*/  @!P0 MOV R4, R6.reuse ;  /* 0x0000000600048202 */ /* 0x080fe20000000f00 */
[----:B------:R-:W-:Y:S01]  /*0610*/  @!P0 IMAD R11, R43, c[0x0][0x1d8], RZ ;  /* 0x000076002b0b8a24 */ /* 0x000fe200078e02ff */
[----:B------:R-:W-:Y:S02]  /*0620*/  @!P0 MOV R5, R9 ;  /* 0x0000000900058202 */ /* 0x000fe40000000f00 */
[----:B------:R-:W-:Y:S01]  /*0630*/  @P1 MOV R8, R6 ;  /* 0x0000000600081202 */ /* 0x000fe20000000f00 */
[C---:B------:R-:W-:Y:S02]  /*0640*/  @!P0 IMAD R19, R40.reuse, c[0x0][0x1dc], R11 ;  /* 0x0000770028138a24 */ /* 0x040fe400078e020b */
[----:B------:R-:W-:-:S04]  /*0650*/  @!P0 IMAD.WIDE.U32 R4, R40, c[0x0][0x1d8], R4 ;  /* 0x0000760028048a25 */ /* 0x000fc800078e0004 */
[----:B------:R-:W-:Y:S01]  /*0660*/  @P1 IMAD.WIDE.U32 R10, R24, c[0x0][0x1d8], R8 ;  /* 0x00007600180a1a25 */ /* 0x000fe200078e0008 */
[----:B------:R-:W-:-:S04]  /*0670*/  @!P0 IADD3 R19, R5, R19, RZ ;  /* 0x0000001305138210 */ /* 0x000fc80007ffe0ff */
[----:B------:R-:W-:Y:S02]  /*0680*/  @P1 IADD3 R11, R11, R13, RZ ;  /* 0x0000000d0b0b1210 */ /* 0x000fe40007ffe0ff */
[----:B------:R-:W-:Y:S02]  /*0690*/  @P1 SHF.L.U32 R5, R10, 0x1, RZ ;  /* 0x000000010a051819 */ /* 0x000fe400000006ff */
[C---:B------:R-:W-:Y:S02]  /*06a0*/  @!P0 SHF.L.U32 R20, R4.reuse, 0x1, RZ ;  /* 0x0000000104148819 */ /* 0x040fe400000006ff */
[----:B------:R-:W-:Y:S02]  /*06b0*/  @!P0 SHF.L.U64.HI R19, R4, 0x1, R19 ;  /* 0x0000000104138819 */ /* 0x000fe40000010213 */
[----:B------:R-:W-:Y:S02]  /*06c0*/  @P1 SHF.L.U64.HI R11, R10, 0x1, R11 ;  /* 0x000000010a0b1819 */ /* 0x000fe4000001020b */
[----:B------:R-:W-:-:S02]  /*06d0*/  @P1 IADD3 R4, P4, R5, c[0x0][0x180], RZ ;  /* 0x0000600005041a10 */ /* 0x000fc40007f9e0ff */
[----:B------:R-:W-:Y:S02]  /*06e0*/  MOV R33, RZ ;  /* 0x000000ff00217202 */ /* 0x000fe40000000f00 */
[----:B------:R-:W-:Y:S02]  /*06f0*/  @P1 IADD3 R10, P5, R5, c[0x0][0x178], RZ ;  /* 0x00005e00050a1a10 */ /* 0x000fe40007fbe0ff */
[----:B------:R-:W-:-:S05]  /*0700*/  @P1 IADD3.X R5, R11, c[0x0][0x184], RZ, P4, !PT ;  /* 0x000061000b051a10 */ /* 0x000fca00027fe4ff */
[----:B------:R0:W3:Y:S01]  /*0710*/  @P1 LDG.E R33, [R4.64] ;  /* 0x0000000e04211981 */ /* 0x0000e2000c1e1900 */
[----:B------:R-:W-:Y:S02]  /*0720*/  ISETP.GE.U32.AND P2, PT, R39, c[0x0][0x1e0], PT ;  /* 0x0000780027007a0c */ /* 0x000fe40003f46070 */
[----:B------:R-:W-:Y:S02]  /*0730*/  SHF.R.S32.HI R42, RZ, 0x1f, R39 ;  /* 0x0000001fff2a7819 */ /* 0x000fe40000011427 */
[----:B------:R-:W-:Y:S02]  /*0740*/  ISETP.GE.U32.AND P3, PT, R38, c[0x0][0x1e0], PT ;  /* 0x0000780026007a0c */ /* 0x000fe40003f66070 */
[----:B------:R-:W-:Y:S02]  /*0750*/  ISETP.GE.AND.EX P2, PT, R42, c[0x0][0x1e4], PT, P2 ;  /* 0x000079002a007a0c */ /* 0x000fe40003f46320 */
[----:B------:R-:W-:Y:S02]  /*0760*/  SHF.R.S32.HI R41, RZ, 0x1f, R38 ;  /* 0x0000001fff297819 */ /* 0x000fe40000011426 */
[----:B------:R-:W-:-:S02]  /*0770*/  ISETP.GT.U32.OR P2, PT, R0, 0x27f, P2 ;  /* 0x0000027f0000780c */ /* 0x000fc40001744470 */
[----:B------:R-:W-:-:S04]  /*0780*/  ISETP.GE.AND.EX P3, PT, R41, c[0x0][0x1e4], PT, P3 ;  /* 0x0000790029007a0c */ /* 0x000fc80003f66330 */
[----:B------:R-:W-:Y:S01]  /*0790*/  ISETP.GT.U32.OR P3, PT, R0, 0x27f, P3 ;  /* 0x0000027f0000780c */ /* 0x000fe20001f64470 */
[----:B------:R-:W-:Y:S01]  /*07a0*/  CS2R R30, SRZ ;  /* 0x00000000001e7805 */ /* 0x000fe2000001ff00 */
[----:B------:R-:W-:-:S05]  /*07b0*/  @P1 IADD3.X R11, R11, c[0x0][0x17c], RZ, P5, !PT ;  /* 0x00005f000b0b1a10 */ /* 0x000fca0002ffe4ff */
[----:B------:R-:W-:Y:S01]  /*07c0*/  @!P2 IMAD R12, R42, c[0x0][0x1d8], RZ ;  /* 0x000076002a0caa24 */ /* 0x000fe200078e02ff */
[-C--:B------:R-:W-:Y:S01]  /*07d0*/  @!P2 MOV R16, R6.reuse ;  /* 0x000000060010a202 */ /* 0x080fe20000000f00 */
[----:B------:R1:W5:Y:S01]  /*07e0*/  @P1 LDG.E R31, [R10.64] ;  /* 0x0000000e0a1f1981 */ /* 0x000362000c1e1900 */
[-C--:B------:R-:W-:Y:S01]  /*07f0*/  @!P2 MOV R17, R9.reuse ;  /* 0x000000090011a202 */ /* 0x080fe20000000f00 */
[----:B------:R-:W-:Y:S02]  /*0800*/  @!P2 IMAD R15, R39, c[0x0][0x1dc], R12 ;  /* 0x00007700270faa24 */ /* 0x000fe400078e020c */
[----:B------:R-:W-:Y:S01]  /*0810*/  @!P3 MOV R12, R6 ;  /* 0x00000006000cb202 */ /* 0x000fe20000000f00 */
[----:B------:R-:W-:Y:S01]  /*0820*/  @!P3 IMAD R21, R41, c[0x0][0x1d8], RZ ;  /* 0x000076002915ba24 */ /* 0x000fe200078e02ff */
[----:B------:R-:W-:Y:S01]  /*0830*/  @!P3 MOV R13, R9 ;  /* 0x00000009000db202 */ /* 0x000fe20000000f00 */
[----:B------:R-:W-:Y:S01]  /*0840*/  @!P2 IMAD.WIDE.U32 R16, R39, c[0x0][0x1d8], R16 ;  /* 0x000076002710aa25 */ /* 0x000fe200078e0010 */
[----:B0-----:R-:W-:-:S02]  /*0850*/  @!P0 IADD3 R4, P4, R20, c[0x0][0x180], RZ ;  /* 0x0000600014048a10 */ /* 0x001fc40007f9e0ff */
[----:B-1----:R-:W-:Y:S01]  /*0860*/  @!P0 IADD3 R10, P5, R20, c[0x0][0x178], RZ ;  /* 0x00005e00140a8a10 */ /* 0x002fe20007fbe0ff */
[C---:B------:R-:W-:Y:S01]  /*0870*/  @!P3 IMAD R21, R38.reuse, c[0x0][0x1dc], R21 ;  /* 0x000077002615ba24 */ /* 0x040fe200078e0215 */
[----:B------:R-:W-:Y:S01]  /*0880*/  @!P2 IADD3 R15, R17, R15, RZ ;  /* 0x0000000f110fa210 */ /* 0x000fe20007ffe0ff */
[----:B------:R-:W-:Y:S01]  /*0890*/  @!P3 IMAD.WIDE.U32 R12, R38, c[0x0][0x1d8], R12 ;  /* 0x00007600260cba25 */ /* 0x000fe200078e000c */
[C---:B------:R-:W-:Y:S01]  /*08a0*/  @!P2 SHF.L.U32 R18, R16.reuse, 0x1, RZ ;  /* 0x000000011012a819 */ /* 0x040fe200000006ff */
[----:B------:R-:W-:Y:S01]  /*08b0*/  CS2R R26, SRZ ;  /* 0x00000000001a7805 */ /* 0x000fe2000001ff00 */
[----:B------:R-:W-:Y:S02]  /*08c0*/  @!P2 SHF.L.U64.HI R16, R16, 0x1, R15 ;  /* 0x000000011010a819 */ /* 0x000fe4000001020f */
[C---:B------:R-:W-:Y:S02]  /*08d0*/  @!P0 IADD3.X R5, R19.reuse, c[0x0][0x184], RZ, P4, !PT ;  /* 0x0000610013058a10 */ /* 0x040fe400027fe4ff */
[----:B------:R-:W-:-:S02]  /*08e0*/  @!P0 IADD3.X R11, R19, c[0x0][0x17c], RZ, P5, !PT ;  /* 0x00005f00130b8a10 */ /* 0x000fc40002ffe4ff */
[----:B------:R-:W-:Y:S01]  /*08f0*/  @!P3 IADD3 R15, R13, R21, RZ ;  /* 0x000000150d0fb210 */ /* 0x000fe20007ffe0ff */
[----:B------:R0:W5:Y:S01]  /*0900*/  @!P0 LDG.E R27, [R4.64] ;  /* 0x0000000e041b8981 */ /* 0x000162000c1e1900 */
[C---:B------:R-:W-:Y:S02]  /*0910*/  @!P3 SHF.L.U32 R17, R12.reuse, 0x1, RZ ;  /* 0x000000010c11b819 */ /* 0x040fe400000006ff */
[----:B------:R-:W-:Y:S01]  /*0920*/  @!P3 SHF.L.U64.HI R15, R12, 0x1, R15 ;  /* 0x000000010c0fb819 */ /* 0x000fe2000001020f */
[----:B------:R1:W5:Y:S01]  /*0930*/  @!P0 LDG.E R30, [R10.64] ;  /* 0x0000000e0a1e8981 */ /* 0x000362000c1e1900 */
[C---:B------:R-:W-:Y:S02]  /*0940*/  @!P2 IADD3 R12, P6, R18.reuse, c[0x0][0x180], RZ ;  /* 0x00006000120caa10 */ /* 0x040fe40007fde0ff */
[----:B0-----:R-:W-:Y:S02]  /*0950*/  @!P2 IADD3 R4, P0, R18, c[0x0][0x178], RZ ;  /* 0x00005e001204aa10 */ /* 0x001fe40007f1e0ff */
[----:B------:R-:W-:-:S02]  /*0960*/  @!P2 IADD3.X R13, R16, c[0x0][0x184], RZ, P6, !PT ;  /* 0x00006100100daa10 */ /* 0x000fc400037fe4ff */
[----:B------:R-:W-:Y:S02]  /*0970*/  @!P2 IADD3.X R5, R16, c[0x0][0x17c], RZ, P0, !PT ;  /* 0x00005f001005aa10 */ /* 0x000fe400007fe4ff */
[----:B------:R-:W-:Y:S02]  /*0980*/  MOV R25, RZ ;  /* 0x000000ff00197202 */ /* 0x000fe40000000f00 */
[----:B-1----:R-:W-:-:S04]  /*0990*/  @!P3 IADD3 R10, P4, R17, c[0x0][0x180], RZ ;  /* 0x00006000110aba10 */ /* 0x002fc80007f9e0ff */
[----:B------:R0:W5:Y:S01]  /*09a0*/  @!P2 LDG.E R25, [R12.64] ;  /* 0x0000000e0c19a981 */ /* 0x000162000c1e1900 */
[----:B------:R-:W-:Y:S01]  /*09b0*/  CS2R R28, SRZ ;  /* 0x00000000001c7805 */ /* 0x000fe2000001ff00 */
[----:B------:R-:W-:Y:S01]  /*09c0*/  @!P3 IADD3.X R11, R15, c[0x0][0x184], RZ, P4, !PT ;  /* 0x000061000f0bba10 */ /* 0x000fe200027fe4ff */
[----:B------:R-:W-:Y:S01]  /*09d0*/  UMOV UR8, 0x3f800000 ;  /* 0x3f80000000087882 */ /* 0x000fe20000000000 */
[----:B------:R-:W-:Y:S03]  /*09e0*/  BSSY B0, `(.L_x_1378) ;  /* 0x0000026000007945 */ /* 0x000fe60003800000 */
[----:B------:R1:W5:Y:S01]  /*09f0*/  @!P2 LDG.E R29, [R4.64] ;  /* 0x0000000e041da981 */ /* 0x000362000c1e1900 */
[----:B--2---:R-:W2:Y:S01]  /*0a00*/  R2UR UR16, R2 ;  /* 0x00000000021073c2 */ /* 0x004ea200000e0000 */
[----:B0-----:R-:W-:Y:S02]  /*0a10*/  @!P3 IADD3 R12, P5, R17, c[0x0][0x178], RZ ;  /* 0x00005e00110cba10 */ /* 0x001fe40007fbe0ff */
[----:B------:R0:W5:Y:S01]  /*0a20*/  @!P3 LDG.E R26, [R10.64] ;  /* 0x0000000e0a1ab981 */ /* 0x000162000c1e1900 */
        /* <DEDUP_REMOVED lines=8> */
[----:B------:R-:W-:Y:S02]  /*0ab0*/  ISETP.GT.U32.AND P0, PT, R0, 0x27f, PT ;  /* 0x0000027f0000780c */ /* 0x000fe40003f04070 */
[----:B------:R-:W-:Y:S01]  /*0ac0*/  @!P3 IADD3.X R13, R15, c[0x0][0x17c], RZ, P5, !PT ;  /* 0x00005f000f0dba10 */ /* 0x000fe20002ffe4ff */
[----:B------:R-:W-:Y:S01]  /*0ad0*/  CS2R R2, SRZ ;  /* 0x0000000000027805 */ /* 0x000fe2000001ff00 */
[----:B-1----:R-:W-:-:S03]  /*0ae0*/  CS2R R4, SRZ ;  /* 0x0000000000047805 */ /* 0x002fc6000001ff00 */
[----:B------:R0:W5:Y:S01]  /*0af0*/  @!P3 LDG.E R28, [R12.64] ;  /* 0x0000000e0c1cb981 */ /* 0x000162000c1e1900 */
[----:B------:R-:W-:Y:S01]  /*0b00*/  ISETP.NE.AND P3, PT, RZ, UR13, PT ;  /* 0x0000000dff007c0c */ /* 0x000fe2000bf65270 */
[----:B--2---:R-:W-:Y:S01]  /*0b10*/  @UP0 UMOV UR8, UR4 ;  /* 0x0000000400080c82 */ /* 0x004fe20008000000 */
[--C-:B---3--:R-:W-:Y:S02]  /*0b20*/  HADD2.F32 R17, -RZ, R33.reuse.H0_H0 ;  /* 0x20000021ff117230 */ /* 0x108fe40000004100 */
[----:B------:R-:W-:Y:S01]  /*0b30*/  HADD2.F32 R15, -RZ, R33.H1_H1 ;  /* 0x30000021ff0f7230 */ /* 0x000fe20000004100 */
[----:B------:R-:W-:Y:S05]  /*0b40*/  @P0 BRA `(.L_x_1379) ;  /* 0x000000f000000947 */ /* 0x000fea0003800000 */
[----:B0-----:R-:W-:Y:S01]  /*0b50*/  ISETP.NE.AND P0, PT, RZ, UR13, PT ;  /* 0x0000000dff007c0c */ /* 0x001fe2000bf05270 */
        /* <DEDUP_REMOVED lines=14> */
.L_x_1379:
[----:B0-----:R-:W-:Y:S05]  /*0c40*/  BSYNC B0 ;  /* 0x0000000000007941 */ /* 0x001fea0003800000 */
.L_x_1378:
        /* <DEDUP_REMOVED lines=25> */
.L_x_1380:
[----:B------:R-:W-:Y:S01]  /*0de0*/  FMUL.FTZ R15, R11, R2 ;  /* 0x000000020b0f7220 */ /* 0x000fe20000410000 */
[--C-:B------:R-:W-:Y:S01]  /*0df0*/  HADD2.F32 R18, -RZ, R27.reuse.H0_H0 ;  /* 0x2000001bff127230 */ /* 0x100fe20000004100 */
[----:B------:R-:W-:Y:S01]  /*0e00*/  FMUL.FTZ R17, R14, R5 ;  /* 0x000000050e117220 */ /* 0x000fe20000410000 */
[----:B------:R-:W-:Y:S01]  /*0e10*/  HADD2.F32 R19, -RZ, R27.H1_H1 ;  /* 0x3000001bff137230 */ /* 0x000fe20000004100 */
[----:B------:R-:W-:-:S02]  /*0e20*/  FFMA.FTZ R16, R10, R15, RZ ;  /* 0x0000000f0a107223 */ /* 0x000fc400000100ff */
[----:B------:R-:W-:Y:S02]  /*0e30*/  FADD.FTZ R12, RZ, R15 ;  /* 0x0000000fff0c7221 */ /* 0x000fe40000010000 */
[----:B------:R-:W-:Y:S01]  /*0e40*/  FADD.FTZ R15, R18, -UR16 ;  /* 0x80000010120f7e21 */ /* 0x000fe20008010000 */
[--C-:B------:R-:W-:Y:S01]  /*0e50*/  HADD2.F32 R18, -RZ, R30.reuse.H0_H0 ;  /* 0x2000001eff127230 */ /* 0x100fe20000004100 */
[----:B------:R-:W-:Y:S02]  /*0e60*/  FADD.FTZ R20, R19, -UR16 ;  /* 0x8000001013147e21 */ /* 0x000fe40008010000 */
[----:B------:R-:W-:Y:S02]  /*0e70*/  FFMA.FTZ R16, R13, R17, R16 ;  /* 0x000000110d107223 */ /* 0x000fe40000010010 */
[----:B------:R-:W-:Y:S02]  /*0e80*/  FADD.FTZ R17, R17, R12 ;  /* 0x0000000c11117221 */ /* 0x000fe40000010000 */
[----:B------:R-:W-:Y:S01]  /*0e90*/  FMUL.FTZ R19, R15, UR8 ;  /* 0x000000080f137c20 */ /* 0x000fe20008410000 */
[----:B------:R-:W-:Y:S01]  /*0ea0*/  HADD2.F32 R15, -RZ, R30.H1_H1 ;  /* 0x3000001eff0f7230 */ /* 0x000fe20000004100 */
[----:B------:R-:W-:-:S02]  /*0eb0*/  FMUL.FTZ R12, R20, UR8 ;  /* 0x00000008140c7c20 */ /* 0x000fc40008410000 */
[----:B------:R-:W-:Y:S01]  /*0ec0*/  FFMA.FTZ R10, R10, R11, RZ ;  /* 0x0000000b0a0a7223 */ /* 0x000fe200000100ff */
        /* <DEDUP_REMOVED lines=19> */
.L_x_1381:
[----:B------:R-:W-:Y:S02]  /*1000*/  FADD.FTZ R11, RZ, R11 ;  /* 0x0000000bff0b7221 */ /* 0x000fe40000010000 */
[----:B------:R-:W-:Y:S02]  /*1010*/  FFMA.FTZ R13, R13, R14, RZ ;  /* 0x0000000e0d0d7223 */ /* 0x000fe400000100ff */
[----:B------:R-:W-:Y:S02]  /*1020*/  FMUL.FTZ R20, R18, R2 ;  /* 0x0000000212147220 */ /* 0x000fe40000410000 */
[----:B------:R-:W-:Y:S02]  /*1030*/  FADD.FTZ R14, RZ, R14 ;  /* 0x0000000eff0e7221 */ /* 0x000fe40000010000 */
[----:B------:R-:W-:Y:S02]  /*1040*/  FFMA.FTZ R10, R19, R18, R10 ;  /* 0x00000012130a7223 */ /* 0x000fe4000001000a */
[----:B------:R-:W-:-:S02]  /*1050*/  FADD.FTZ R11, R11, R18 ;  /* 0x000000120b0b7221 */ /* 0x000fc40000010000 */
[----:B------:R-:W-:Y:S02]  /*1060*/  FFMA.FTZ R19, R19, R20, R16 ;  /* 0x0000001413137223 */ /* 0x000fe40000010010 */
[----:B------:R-:W-:Y:S01]  /*1070*/  FADD.FTZ R17, R17, R20 ;  /* 0x0000001411117221 */ /* 0x000fe20000010000 */
[--C-:B------:R-:W-:Y:S01]  /*1080*/  HADD2.F32 R20, -RZ, R25.reuse.H0_H0 ;  /* 0x20000019ff147230 */ /* 0x100fe20000004100 */
[----:B------:R-:W-:Y:S02]  /*1090*/  FFMA.FTZ R13, R12, R15, R13 ;  /* 0x0000000f0c0d7223 */ /* 0x000fe4000001000d */
[----:B------:R-:W-:Y:S02]  /*10a0*/  FADD.FTZ R14, R14, R15 ;  /* 0x0000000f0e0e7221 */ /* 0x000fe40000010000 */
[----:B------:R-:W-:Y:S01]  /*10b0*/  FMUL.FTZ R18, R15, R5 ;  /* 0x000000050f127220 */ /* 0x000fe20000410000 */
[----:B------:R-:W-:-:S03]  /*10c0*/  HADD2.F32 R15, -RZ, R25.H1_H1 ;  /* 0x30000019ff0f7230 */ /* 0x000fc60000004100 */
[----:B------:R-:W-:Y:S01]  /*10d0*/  FFMA.FTZ R16, R12, R18, R19 ;  /* 0x000000120c107223 */ /* 0x000fe20000010013 */
[--C-:B------:R-:W-:Y:S01]  /*10e0*/  HADD2.F32 R12, -RZ, R29.reuse.H1_H1 ;  /* 0x3000001dff0c7230 */ /* 0x100fe20000004100 */
[----:B------:R-:W-:Y:S02]  /*10f0*/  FADD.FTZ R19, R20, -UR16 ;  /* 0x8000001014137e21 */ /* 0x000fe40008010000 */
[----:B------:R-:W-:Y:S02]  /*1100*/  FADD.FTZ R15, R15, -UR16 ;  /* 0x800000100f0f7e21 */ /* 0x000fe40008010000 */
[----:B------:R-:W-:Y:S01]  /*1110*/  FADD.FTZ R17, R18, R17 ;  /* 0x0000001112117221 */ /* 0x000fe20000010000 */
[----:B------:R-:W-:Y:S01]  /*1120*/  HADD2.F32 R18, -RZ, R29.H0_H0 ;  /* 0x2000001dff127230 */ /* 0x000fe20000004100 */
        /* <DEDUP_REMOVED lines=21> */
.L_x_1382:
[----:B------:R-:W-:Y:S02]  /*1280*/  FMUL.FTZ R20, R18, R2 ;  /* 0x0000000212147220 */ /* 0x000fe40000410000 */
[----:B------:R-:W-:Y:S02]  /*1290*/  FADD.FTZ R11, R11, R18 ;  /* 0x000000120b0b7221 */ /* 0x000fe40000010000 */
[C---:B------:R-:W-:Y:S02]  /*12a0*/  FFMA.FTZ R10, R19.reuse, R18, R10 ;  /* 0x00000012130a7223 */ /* 0x040fe4000001000a */
[----:B------:R-:W-:Y:S01]  /*12b0*/  FFMA.FTZ R18, R19, R20, R16 ;  /* 0x0000001413127223 */ /* 0x000fe20000010010 */
[--C-:B------:R-:W-:Y:S01]  /*12c0*/  HADD2.F32 R19, -RZ, R26.reuse.H0_H0 ;  /* 0x2000001aff137230 */ /* 0x100fe20000004100 */
[----:B------:R-:W-:Y:S01]  /*12d0*/  FADD.FTZ R17, R17, R20 ;  /* 0x0000001411117221 */ /* 0x000fe20000010000 */
[----:B------:R-:W-:Y:S01]  /*12e0*/  HADD2.F32 R20, -RZ, R26.H1_H1 ;  /* 0x3000001aff147230 */ /* 0x000fe20000004100 */
[----:B------:R-:W-:-:S02]  /*12f0*/  FADD.FTZ R16, R14, R12 ;  /* 0x0000000c0e107221 */ /* 0x000fc40000010000 */
[----:B------:R-:W-:Y:S02]  /*1300*/  FMUL.FTZ R14, R12, R5 ;  /* 0x000000050c0e7220 */ /* 0x000fe40000410000 */
[----:B------:R-:W-:Y:S02]  /*1310*/  FADD.FTZ R19, R19, -UR16 ;  /* 0x8000001013137e21 */ /* 0x000fe40008010000 */
[----:B------:R-:W-:Y:S02]  /*1320*/  FADD.FTZ R20, R20, -UR16 ;  /* 0x8000001014147e21 */ /* 0x000fe40008010000 */
[C---:B------:R-:W-:Y:S02]  /*1330*/  FFMA.FTZ R13, R15.reuse, R12, R13 ;  /* 0x0000000c0f0d7223 */ /* 0x040fe4000001000d */
[----:B------:R-:W-:Y:S01]  /*1340*/  FFMA.FTZ R12, R15, R14, R18 ;  /* 0x0000000e0f0c7223 */ /* 0x000fe20000010012 */
[--C-:B------:R-:W-:Y:S01]  /*1350*/  HADD2.F32 R15, -RZ, R28.reuse.H0_H0 ;  /* 0x2000001cff0f7230 */ /* 0x100fe20000004100 */
        /* <DEDUP_REMOVED lines=23> */
.L_x_1383:
[----:B------:R-:W-:Y:S01]  /*14d0*/  FMUL.FTZ R20, R15, R2 ;  /* 0x000000020f147220 */ /* 0x000fe20000410000 */
[----:B------:R-:W0:Y:S01]  /*14e0*/  S2R R23, SR_LANEID ;  /* 0x0000000000177919 */ /* 0x000e220000000000 */
[----:B------:R-:W-:Y:S01]  /*14f0*/  FFMA.FTZ R13, R14, R18, R13 ;  /* 0x000000120e0d7223 */ /* 0x000fe2000001000d */
[----:B------:R-:W-:Y:S01]  /*1500*/  BSSY B0, `(.L_x_1384) ;  /* 0x000005d000007945 */ /* 0x000fe20003800000 */
[----:B------:R-:W-:Y:S01]  /*1510*/  FFMA.FTZ R21, R19, R20, R12 ;  /* 0x0000001413157223 */ /* 0x000fe2000001000c */
[----:B------:R-:W-:Y:S01]  /*1520*/  ISETP.GT.U32.AND P5, PT, R0, 0x27, PT ;  /* 0x000000270000780c */ /* 0x000fe20003fa4070 */
[----:B------:R-:W-:Y:S02]  /*1530*/  FADD.FTZ R12, R17, R20 ;  /* 0x00000014110c7221 */ /* 0x000fe40000010000 */
[----:B------:R-:W-:-:S04]  /*1540*/  FMUL.FTZ R17, R18, R5 ;  /* 0x0000000512117220 */ /* 0x000fc80000410000 */
[----:B------:R-:W-:Y:S02]  /*1550*/  FFMA.FTZ R20, R14, R17, R21 ;  /* 0x000000110e147223 */ /* 0x000fe40000010015 */
[----:B------:R-:W-:Y:S02]  /*1560*/  FADD.FTZ R17, R17, R12 ;  /* 0x0000000c11117221 */ /* 0x000fe40000010000 */
[----:B------:R-:W-:Y:S01]  /*1570*/  FADD.FTZ R14, R11, R15 ;  /* 0x0000000f0b0e7221 */ /* 0x000fe20000010000 */
[----:B------:R-:W1:Y:S04]  /*1580*/  SHFL.DOWN PT, R21, R20, 0x1, 0x1f ;  /* 0x08201f0014157f89 */ /* 0x000e6800000e0000 */
[----:B------:R-:W2:Y:S01]  /*1590*/  SHFL.DOWN PT, R12, R17, 0x1, 0x1f ;  /* 0x08201f00110c7f89 */ /* 0x000ea200000e0000 */
[----:B0-----:R-:W-:-:S02]  /*15a0*/  ISETP.GT.AND P0, PT, R23, 0x1e, PT ;  /* 0x0000001e1700780c */ /* 0x001fc40003f04270 */
[C---:B------:R-:W-:Y:S02]  /*15b0*/  ISETP.GT.AND P2, PT, R23.reuse, 0xf, PT ;  /* 0x0000000f1700780c */ /* 0x040fe40003f44270 */
        /* <DEDUP_REMOVED lines=19> */
[----:B------:R-:W-:Y:S01]  /*16f0*/  FFMA.FTZ R12, R19, R15, R10 ;  /* 0x0000000f130c7223 */ /* 0x000fe2000001000a */
[----:B------:R-:W-:Y:S01]  /*1700*/  MOV R10, 0x2 ;  /* 0x00000002000a7802 */ /* 0x000fe20000000f00 */
[----:B------:R-:W-:Y:S01]  /*1710*/  FADD.FTZ R15, R16, R18 ;  /* 0x00000012100f7221 */ /* 0x000fe20000010000 */
[----:B------:R-:W1:Y:S02]  /*1720*/  SHFL.DOWN PT, R22, R17, 0x10, 0x1f ;  /* 0x0a001f0011167f89 */ /* 0x000e6400000e0000 */
[----:B------:R-:W-:Y:S02]  /*1730*/  ISETP.LE.U32.AND P0, PT, R10, c[0x0][0xc], PT ;  /* 0x000003000a007a0c */ /* 0x000fe40003f03070 */
[----:B------:R2:W-:Y:S01]  /*1740*/  STS.128 [R0.X16+0xd0], R12 ;  /* 0x0000d00c00007388 */ /* 0x0005e2000000cc00 */
[----:B0-----:R-:W-:Y:S02]  /*1750*/  @!P2 FADD.FTZ R20, R20, R21 ;  /* 0x000000151414a221 */ /* 0x001fe40000010000 */
[----:B-1----:R-:W-:Y:S01]  /*1760*/  @!P2 FADD.FTZ R17, R17, R22 ;  /* 0x000000161111a221 */ /* 0x002fe20000010000 */
[----:B------:R-:W-:-:S02]  /*1770*/  ISETP.NE.AND P2, PT, R0, RZ, PT ;  /* 0x000000ff0000720c */ /* 0x000fc40003f45270 */
[----:B------:R-:W-:Y:S02]  /*1780*/  MOV R10, R20 ;  /* 0x00000014000a7202 */ /* 0x000fe40000000f00 */
[----:B------:R-:W-:-:S05]  /*1790*/  MOV R11, R17 ;  /* 0x00000011000b7202 */ /* 0x000fca0000000f00 */
[----:B------:R2:W-:Y:S04]  /*17a0*/  @!P4 STS.64 [R44.X8+0x18], R10 ;  /* 0x0000180a2c00c388 */ /* 0x0005e80000008a00 */
[----:B------:R-:W-:Y:S06]  /*17b0*/  BAR.SYNC.DEFER_BLOCKING 0x0 ;  /* 0x0000000000007b1d */ /* 0x000fec0000010000 */
[----:B------:R-:W-:Y:S05]  /*17c0*/  @P2 BRA `(.L_x_1385) ;  /* 0x0000030000002947 */ /* 0x000fea0003800000 */
[----:B------:R-:W0:Y:S04]  /*17d0*/  LDS.128 R16, [0x20] ;  /* 0x00002000ff107984 */ /* 0x000e280000000c00 */
[----:B------:R-:W1:Y:S01]  /*17e0*/  LDS.128 R20, [0x30] ;  /* 0x00003000ff147984 */ /* 0x000e620000000c00 */
[----:B0-----:R-:W-:-:S02]  /*17f0*/  FADD.FTZ R16, R10, R16 ;  /* 0x000000100a107221 */ /* 0x001fc40000010000 */
[----:B--2---:R-:W-:Y:S02]  /*1800*/  FADD.FTZ R10, R11, R17 ;  /* 0x000000110b0a7221 */ /* 0x004fe40000010000 */
[----:B------:R-:W-:Y:S02]  /*1810*/  FADD.FTZ R11, R16, R18 ;  /* 0x00000012100b7221 */ /* 0x000fe40000010000 */
[----:B------:R-:W-:Y:S02]  /*1820*/  FADD.FTZ R10, R10, R19 ;  /* 0x000000130a0a7221 */ /* 0x000fe40000010000 */
[----:B------:R-:W0:Y:S01]  /*1830*/  LDS.128 R16, [0x40] ;  /* 0x00004000ff107984 */ /* 0x000e220000000c00 */
[----:B-1----:R-:W-:Y:S02]  /*1840*/  FADD.FTZ R11, R11, R20 ;  /* 0x000000140b0b7221 */ /* 0x002fe40000010000 */
        /* <DEDUP_REMOVED lines=40> */
.L_x_1385:
[----:B------:R-:W-:Y:S05]  /*1ad0*/  BSYNC B0 ;  /* 0x0000000000007941 */ /* 0x000fea0003800000 */
.L_x_1384:
[----:B------:R-:W-:Y:S01]  /*1ae0*/  BAR.SYNC.DEFER_BLOCKING 0x0 ;  /* 0x0000000000007b1d */ /* 0x000fe20000010000 */
[----:B------:R-:W-:-:S05]  /*1af0*/  SHF.L.U32 R32, R0, 0x4, RZ ;  /* 0x0000000400207819 */ /* 0x000fca00000006ff */
[----:B------:R-:W-:Y:S01]  /*1b00*/  BSSY B0, `(.L_x_1386) ;  /* 0x000004d000007945 */ /* 0x000fe20003800000 */
[----:B------:R-:W-:Y:S05]  /*1b10*/  @P5 BRA `(.L_x_1387) ;  /* 0x000004b000005947 */ /* 0x000fea0003800000 */
[----:B------:R-:W0:Y:S04]  /*1b20*/  LDS.128 R16, [R32+0x350] ;  /* 0x0003500020107984 */ /* 0x000e280000000c00 */
[----:B------:R-:W1:Y:S01]  /*1b30*/  LDS.128 R20, [R32+0x5d0] ;  /* 0x0005d00020147984 */ /* 0x000e620000000c00 */
[----:B0-----:R-:W-:Y:S02]  /*1b40*/  FADD.FTZ R16, R12, R16 ;  /* 0x000000100c107221 */ /* 0x001fe40000010000 */
[----:B------:R-:W-:Y:S02]  /*1b50*/  FADD.FTZ R17, R13, R17 ;  /* 0x000000110d117221 */ /* 0x000fe40000010000 */
[----:B------:R-:W-:-:S02]  /*1b60*/  FADD.FTZ R18, R14, R18 ;  /* 0x000000120e127221 */ /* 0x000fc40000010000 */
[----:B------:R-:W-:Y:S02]  /*1b70*/  FADD.FTZ R19, R15, R19 ;  /* 0x000000130f137221 */ /* 0x000fe40000010000 */
[----:B--2---:R-:W0:Y:S01]  /*1b80*/  LDS.128 R12, [R32+0x850] ;  /* 0x00085000200c7984 */ /* 0x004e220000000c00 */
[----:B-1----:R-:W-:Y:S02]  /*1b90*/  FADD.FTZ R16, R16, R20 ;  /* 0x0000001410107221 */ /* 0x002fe40000010000 */
[----:B------:R-:W-:Y:S02]  /*1ba0*/  FADD.FTZ R17, R17, R21 ;  /* 0x0000001511117221 */ /* 0x000fe40000010000 */
[----:B------:R-:W-:Y:S02]  /*1bb0*/  FADD.FTZ R18, R18, R22 ;  /* 0x0000001612127221 */ /* 0x000fe40000010000 */
        /* <DEDUP_REMOVED lines=58> */
[----:B------:R-:W0:Y:S01]  /*1f60*/  LDS.128 R12, [R32+0x2650] ;  /* 0x00265000200c7984 */ /* 0x000e220000000c00 */
[----:B------:R-:W-:-:S02]  /*1f70*/  FADD.FTZ R17, R20, R18 ;  /* 0x0000001214117221 */ /* 0x000fc40000010000 */
[----:B------:R-:W-:Y:S02]  /*1f80*/  FADD.FTZ R18, R23, R19 ;  /* 0x0000001317127221 */ /* 0x000fe40000010000 */
[----:B0-----:R-:W-:Y:S02]  /*1f90*/  FADD.FTZ R12, R21, R12 ;  /* 0x0000000c150c7221 */ /* 0x001fe40000010000 */
[----:B------:R-:W-:Y:S02]  /*1fa0*/  FADD.FTZ R13, R16, R13 ;  /* 0x0000000d100d7221 */ /* 0x000fe40000010000 */
[----:B------:R-:W-:Y:S02]  /*1fb0*/  FADD.FTZ R14, R17, R14 ;  /* 0x0000000e110e7221 */ /* 0x000fe40000010000 */
[----:B------:R-:W-:Y:S02]  /*1fc0*/  FADD.FTZ R15, R18, R15 ;  /* 0x0000000f120f7221 */ /* 0x000fe40000010000 */
.L_x_1387:
[----:B------:R-:W-:Y:S05]  /*1fd0*/  BSYNC B0 ;  /* 0x0000000000007941 */ /* 0x000fea0003800000 */
.L_x_1386:
        /* <DEDUP_REMOVED lines=19> */
.L_x_1389:
[----:B------:R-:W-:Y:S05]  /*2110*/  BSYNC B0 ;  /* 0x0000000000007941 */ /* 0x000fea0003800000 */
.L_x_1388:
[----:B------:R-:W-:Y:S05]  /*2120*/  @!P0 BRA `(.L_x_1390) ;  /* 0x0000124000008947 */ /* 0x000fea0003800000 */
[----:B0-2---:R-:W0:Y:S01]  /*2130*/  S2R R12, SR_CTAID.Y ;  /* 0x00000000000c7919 */ /* 0x005e220000002600 */
[----:B------:R-:W-:-:S05]  /*2140*/  LOP3.LUT R13, R35, 0x1, RZ, 0xc0, !PT ;  /* 0x00000001230d7812 */ /* 0x000fca00078ec0ff */
[----:B------:R-:W-:-:S04]  /*2150*/  IMAD R13, R13, c[0x0][0x10], RZ ;  /* 0x000004000d0d7a24 */ /* 0x000fc800078e02ff */
[----:B------:R-:W-:-:S05]  /*2160*/  IMAD R14, R13, c[0x0][0xc], RZ ;  /* 0x000003000d0e7a24 */ /* 0x000fca00078e02ff */
[----:B------:R-:W-:-:S05]  /*2170*/  SHF.L.U32 R15, R14, 0x1, RZ ;  /* 0x000000010e0f7819 */ /* 0x000fca00000006ff */
[----:B------:R-:W-:Y:S01]  /*2180*/  IMAD.WIDE R14, R15, R20, c[0x0][0x1b0] ;  /* 0x00006c000f0e7625 */ /* 0x000fe200078e0214 */
[----:B0-----:R-:W-:-:S05]  /*2190*/  IADD3 R17, R13, R12, RZ ;  /* 0x0000000c0d117210 */ /* 0x001fca0007ffe0ff */
        /* <DEDUP_REMOVED lines=12> */
[----:B-1----:R-:W-:Y:S01]  /*2260*/  SEL R18, RZ, c[0x0][0xc], P0 ;  /* 0x00000300ff127a07 */ /* 0x002fe20000000000 */
[----:B------:R-:W-:-:S00]  /*2270*/  ERRBAR ;  /* 0x00000000000079ab */ /* 0x000fc00000000000 */
[----:B------:R-:W-:Y:S02]  /*2280*/  SEL R13, R13, 0xffffffff, !P0 ;  /* 0xffffffff0d0d7807 */ /* 0x000fe40004000000 */
[----:B0-----:R-:W-:-:S02]  /*2290*/  ISETP.EQ.U32.AND P4, PT, R20, UR5, PT ;  /* 0x0000000514007c0c */ /* 0x001fc4000bf82070 */
[----:B------:R-:W-:Y:S01]  /*22a0*/  ISETP.NE.AND P0, PT, R18, -0x1, PT ;  /* 0xffffffff1200780c */ /* 0x000fe20003f05270 */
[----:B------:R-:W-:-:S10]  /*22b0*/  IMAD R13, R13, UR4, RZ ;  /* 0x000000040d0d7c24 */ /* 0x000fd4000f8e02ff */
[----:B------:R0:W-:Y:S02]  /*22c0*/  @P4 RED.E.ADD.S32.STRONG.GPU [R16.64], R13 ;  /* 0x0000000d1000498e */ /* 0x0001e4000c10e38e */
[----:B------:R-:W-:Y:S05]  /*22d0*/  @!P0 BRA `(.L_x_1391) ;  /* 0x0000005000008947 */ /* 0x000fea0003800000 */
.L_x_1392:
[----:B0-----:R-:W2:Y:S01]  /*22e0*/  LDG.E.STRONG.GPU R13, [R16.64] ;  /* 0x0000000e100d7981 */ /* 0x001ea2000c1ef900 */
[----:B------:R-:W-:Y:S01]  /*22f0*/  YIELD ;  /* 0x0000000000007946 */ /* 0x000fe20003800000 */
[----:B--2---:R-:W-:Y:S01]  /*2300*/  ISETP.NE.AND P0, PT, R13, R18, PT ;  /* 0x000000120d00720c */ /* 0x004fe20003f05270 */
[----:B------:R-:W-:-:S12]  /*2310*/  CCTL.IVALL ;  /* 0x00000000ff00798f */ /* 0x000fd80002000000 */
[----:B------:R-:W-:Y:S05]  /*2320*/  @P0 BRA `(.L_x_1392) ;  /* 0xffffffb000000947 */ /* 0x000fea000383ffff */
.L_x_1391:
[----:B------:R-:W-:Y:S01]  /*2330*/  ISETP.NE.AND P0, PT, RZ, c[0x0][0xc], PT ;  /* 0x00000300ff007a0c */ /* 0x000fe20003f05270 */
[----:B------:R-:W-:Y:S01]  /*2340*/  WARPSYNC 0xffffffff ;  /* 0xffffffff00007948 */ /* 0x000fe20003800000 */
[----:B------:R-:W-:Y:S11]  /*2350*/  BAR.SYNC.DEFER_BLOCKING 0x0 ;  /* 0x0000000000007b1d */ /* 0x000ff60000010000 */
[----:B------:R-:W-:Y:S05]  /*2360*/  @!P0 BRA `(.L_x_1390) ;  /* 0x0000100000008947 */ /* 0x000fea0003800000 */
[----:B0-----:R-:W-:-:S10]  /*2370*/  HFMA2.MMA R13, -RZ, RZ, 0, 5.9604644775390625e-08 ;  /* 0x00000001ff0d7435 */ /* 0x001fd400000001ff */
        /* <DEDUP_REMOVED lines=15> */
.L_x_1396:
        /* <DEDUP_REMOVED lines=116> */
.L_x_1395:
        /* <DEDUP_REMOVED lines=62> */
.L_x_1397:
[----:B------:R-:W-:-:S13]  /*2f90*/  ISETP.NE.OR P0, PT, RZ, UR4, P0 ;  /* 0x00000004ff007c0c */ /* 0x000fda0008705670 */
[----:B------:R-:W-:Y:S05]  /*2fa0*/  @!P0 BRA `(.L_x_1393) ;  /* 0x000001f000008947 */ /* 0x000fea0003800000 */
.L_x_1394:
        /* <DEDUP_REMOVED lines=31> */
.L_x_1393:
        /* <DEDUP_REMOVED lines=10> */
[----:B--2---:R-:W-:Y:S02]  /*3240*/  FADD.FTZ R10, R10, R16 ;  /* 0x000000100a0a7221 */ /* 0x004fe40000010000 */
[----:B------:R-:W-:Y:S02]  /*3250*/  FADD.FTZ R11, R11, R17 ;  /* 0x000000110b0b7221 */ /* 0x000fe40000010000 */
.L_x_1399:
[----:B------:R-:W-:Y:S05]  /*3260*/  BSYNC B0 ;  /* 0x0000000000007941 */ /* 0x000fea0003800000 */
.L_x_1398:
        /* <DEDUP_REMOVED lines=16> */
.L_x_1390:
[----:B------:R-:W-:Y:S01]  /*3370*/  @!P2 STS.64 [0xc0], R10 ;  /* 0x0000c00aff00a388 */ /* 0x000fe20000000a00 */
[----:B0-2---:R-:W-:-:S03]  /*3380*/  HADD2.F32 R12, -RZ, R33.H0_H0 ;  /* 0x20000021ff0c7230 */ /* 0x005fc60000004100 */
        /* <DEDUP_REMOVED lines=8> */
[----:B------:R-:W-:Y:S01]  /*3410*/  FMUL.FTZ R13, R12, UR8 ;  /* 0x000000080c0d7c20 */ /* 0x000fe20008410000 */
[----:B------:R-:W-:Y:S01]  /*3420*/  ISETP.GE.U32.AND P0, PT, R38, c[0x0][0x1e0], PT ;  /* 0x0000780026007a0c */ /* 0x000fe20003f06070 */
[----:B------:R-:W-:Y:S01]  /*3430*/  HADD2.F32 R27, -RZ, R27.H1_H1 ;  /* 0x3000001bff1b7230 */ /* 0x000fe20000004100 */
[----:B------:R-:W-:Y:S01]  /*3440*/  ISETP.GT.U32.OR P4, PT, R0, 0x27f, P4 ;  /* 0x0000027f0000780c */ /* 0x000fe20002784470 */
[----:B------:R-:W-:Y:S01]  /*3450*/  FMUL.FTZ R12, R33, UR8 ;  /* 0x00000008210c7c20 */ /* 0x000fe20008410000 */
[----:B------:R-:W0:Y:S02]  /*3460*/  LDS.64 R10, [0xc0] ;  /* 0x0000c000ff0a7984 */ /* 0x000e240000000a00 */
[----:B0-----:R-:W-:Y:S01]  /*3470*/  FMUL.FTZ R14, R10, c[0x0][0x20c] ;  /* 0x000083000a0e7a20 */ /* 0x001fe20000410000 */
[--C-:B------:R-:W-:Y:S01]  /*3480*/  HADD2.F32 R10, -RZ, R31.reuse.H1_H1 ;  /* 0x3000001fff0a7230 */ /* 0x100fe20000004100 */
[----:B------:R-:W-:Y:S01]  /*3490*/  FMUL.FTZ R15, R11, c[0x0][0x20c] ;  /* 0x000083000b0f7a20 */ /* 0x000fe20000410000 */
[----:B------:R-:W-:Y:S01]  /*34a0*/  HADD2.F32 R11, -RZ, R31.H0_H0 ;  /* 0x2000001fff0b7230 */ /* 0x000fe20000004100 */
        /* <DEDUP_REMOVED lines=19> */
.L_x_1400:
        /* <DEDUP_REMOVED lines=15> */
[----:B------:R-:W-:Y:S02]  /*36d0*/  F2FP.PACK_AB R17, R17, R18 ;  /* 0x000000121111723e */ /* 0x000fe400000000ff */
[----:B------:R-:W-:-:S05]  /*36e0*/  LEA.HI.X R13, R10, c[0x0][0x164], R19, 0x1, P5 ;  /* 0x000059000a0d7a11 */ /* 0x000fca00028f0c13 */
[----:B------:R0:W-:Y:S02]  /*36f0*/  STG.E [R12.64], R17 ;  /* 0x000000110c007986 */ /* 0x0001e4000c10190e */
.L_x_1402:
[----:B------:R-:W-:Y:S05]  /*3700*/  BSYNC B0 ;  /* 0x0000000000007941 */ /* 0x000fea0003800000 */
.L_x_1401:
        /* <DEDUP_REMOVED lines=25> */
.L_x_1403:
        /* <DEDUP_REMOVED lines=18> */
.L_x_1405:
[----:B------:R-:W-:Y:S05]  /*39c0*/  BSYNC B0 ;  /* 0x0000000000007941 */ /* 0x000fea0003800000 */
.L_x_1404:
        /* <DEDUP_REMOVED lines=33> */
.L_x_1406:
        /* <DEDUP_REMOVED lines=18> */
.L_x_1408:
[----:B------:R-:W-:Y:S05]  /*3d00*/  BSYNC B0 ;  /* 0x0000000000007941 */ /* 0x000fea0003800000 */
.L_x_1407:
        /* <DEDUP_REMOVED lines=10> */
[----:B0-----:R-:W-:-:S04]  /*3db0*/  FMUL.FTZ R13, R4, -1.4426950216293334961 ;  /* 0xbfb8aa3b040d7820 */ /* 0x001fc80000410000 */
        /* <DEDUP_REMOVED lines=14> */
.L_x_1409:
        /* <DEDUP_REMOVED lines=17> */
.L_x_1411:
[----:B------:R-:W-:Y:S05]  /*3fb0*/  BSYNC B0 ;  /* 0x0000000000007941 */ /* 0x000fea0003800000 */
.L_x_1410:
[----:B------:R-:W-:Y:S01]  /*3fc0*/  ULDC UR4, c[0x0][0x10] ;  /* 0x0000040000047ab9 */ /* 0x000fe20000000800 */
[----:B------:R-:W-:Y:S01]  /*3fd0*/  IADD3 R35, R35, 0x1, RZ ;  /* 0x0000000123237810 */ /* 0x000fe20007ffe0ff */
[----:B------:R-:W-:-:S04]  /*3fe0*/  UIADD3 UR7, UR7, UR4, URZ ;  /* 0x0000000407077290 */ /* 0x000fc8000fffe03f */
[----:B------:R-:W-:-:S06]  /*3ff0*/  UISETP.GE.AND UP0, UPT, UR7, UR6, UPT ;  /* 0x000000060700728c */ /* 0x000fcc000bf06270 */
[----:B------:R-:W-:-:S13]  /*4000*/  PLOP3.LUT P0, PT, PT, PT, UP0, 0x80, 0x0 ;  /* 0x000000000000781c */ /* 0x000fda0003f0f008 */
[----:B------:R-:W-:Y:S01]  /*4010*/  @P0 CALL.REL.NOINC `(.L_x_1377) ;  /* 0x0000001000000944 */ /* 0x000fe20003c00000 */
[----:B------:R-:W-:Y:S05]  /*4020*/  BRA `(.L_x_1412) ;  /* 0xffffc28000007947 */ /* 0x000fea000383ffff */
.L_x_1377:
        /* <DEDUP_REMOVED lines=18> */
.L_x_1414:
[----:B------:R-:W-:Y:S05]  /*4150*/  BSYNC B0 ;  /* 0x0000000000007941 */ /* 0x000fea0003800000 */
.L_x_1413:
        /* <DEDUP_REMOVED lines=11> */
.L_x_1416:
[----:B------:R-:W2:Y:S01]  /*4210*/  LDG.E.STRONG.GPU R5, [R2.64] ;  /* 0x0000000e02057981 */ /* 0x000ea2000c1ef900 */
[----:B------:R-:W-:Y:S01]  /*4220*/  YIELD ;  /* 0x0000000000007946 */ /* 0x000fe20003800000 */
[----:B--2---:R-:W-:Y:S01]  /*4230*/  ISETP.NE.AND P0, PT, R5, R4, PT ;  /* 0x000000040500720c */ /* 0x004fe20003f05270 */
[----:B------:R-:W-:-:S12]  /*4240*/  CCTL.IVALL ;  /* 0x00000000ff00798f */ /* 0x000fd80002000000 */
[----:B------:R-:W-:Y:S05]  /*4250*/  @P0 BRA `(.L_x_1416) ;  /* 0xffffffb000000947 */ /* 0x000fea000383ffff */
.L_x_1415:
        /* <DEDUP_REMOVED lines=25> */
.L_x_1417:
        /* <DEDUP_REMOVED lines=26> */
.L_x_1418:
        /* <DEDUP_REMOVED lines=15> */
.L_x_5166:


//--------------------- .text._Z35group_norm_nhwc_bwd_one_pass_kernelI11Fp16IOBf16WLi128ELi80ELi640EEv26Group_norm_nhwc_bwd_params --------------------------
	.section	.text._Z35group_norm_nhwc_bwd_one_pass_kernelI11Fp16IOBf16WLi128ELi80ELi640EEv26Group_norm_nhwc_bwd_params,"ax",@progbits
	.sectioninfo	@"SHI_REGISTERS=74"
	.align	128
        .global         _Z35group_norm_nhwc_bwd_one_pass_kernelI11Fp16IOBf16WLi128ELi80ELi640EEv26Group_norm_nhwc_bwd_params
        .type           _Z35group_norm_nhwc_bwd_one_pass_kernelI11Fp16IOBf16WLi128ELi80ELi640EEv26Group_norm_nhwc_bwd_params,@function
        .size           _Z35group_norm_nhwc_bwd_one_pass_kernelI11Fp16IOBf16WLi128ELi80ELi640EEv26Group_norm_nhwc_bwd_params,(.L_x_5167 - _Z35group_norm_nhwc_bwd_one_pass_kernelI11Fp16IOBf16WLi128ELi80ELi640EEv26Group_norm_nhwc_bwd_params)
        .other          _Z35group_norm_nhwc_bwd_one_pass_kernelI11Fp16IOBf16WLi128ELi80ELi640EEv26Group_norm_nhwc_bwd_params,@"STO_CUDA_ENTRY STV_DEFAULT"
_Z35group_norm_nhwc_bwd_one_pass_kernelI11Fp16IOBf16WLi128ELi80ELi640EEv26Group_norm_nhwc_bwd_params:
.text._Z35group_norm_nhwc_bwd_one_pass_kernelI11Fp16IOBf16WLi128ELi80ELi640EEv26Group_norm_nhwc_bwd_params:
        /* <DEDUP_REMOVED lines=47> */
.L_x_1470:
        /* <DEDUP_REMOVED lines=87> */
[----:B------:R2:W3:Y:S01]  /*0860*/  @P1 LDG.E R46, [R20.64] ;  /* 0x00000008142e1981 */ /* 0x0004e2000c1e1900 */
        /* <DEDUP_REMOVED lines=73> */
[----:B------:R-:W-:-:S03]  /*0d00*/  @!P5 IADD3 R22, P0, R32, c[0x0][0x180], RZ ;  /* 0x000060002016da10 */ /* 0x000fc60007f1e0ff */
        /* <DEDUP_REMOVED lines=10> */
[----:B------:R0:W5:Y:S04]  /*0db0*/  @!P5 LDG.E R38, [R22.64] ;  /* 0x000000081626d981 */ /* 0x000168000c1e1900 */
[----:B------:R1:W5:Y:S01]  /*0dc0*/  @!P5 LDG.E R37, [R24.64] ;  /* 0x000000081825d981 */ /* 0x000362000c1e1900 */
[----:B------:R-:W-:-:S03]  /*0dd0*/  @!P2 IADD3 R30, P5, R61, c[0x0][0x180], RZ ;  /* 0x000060003d1eaa10 */ /* 0x000fc60007fbe0ff */
[----:B------:R2:W5:Y:S01]  /*0de0*/  @!P3 LDG.E R39, [R32.64] ;  /* 0x000000082027b981 */ /* 0x000562000c1e1900 */
[----:B0-----:R-:W-:-:S03]  /*0df0*/  @!P6 IADD3 R22, P4, R35, c[0x0][0x178], RZ ;  /* 0x00005e002316ea10 */ /* 0x001fc60007f9e0ff */
[----:B------:R0:W5:Y:S01]  /*0e00*/  @!P3 LDG.E R36, [R28.64] ;  /* 0x000000081c24b981 */ /* 0x000162000c1e1900 */
[----:B-1----:R-:W-:Y:S01]  /*0e10*/  @!P6 IADD3 R24, P3, R35, c[0x0][0x180], RZ ;  /* 0x000060002318ea10 */ /* 0x002fe20007f7e0ff */
[----:B----4-:R-:W-:Y:S01]  /*0e20*/  CS2R R16, SRZ ;  /* 0x0000000000107805 */ /* 0x010fe2000001ff00 */
[----:B------:R-:W-:Y:S01]  /*0e30*/  CS2R R18, SRZ ;  /* 0x0000000000127805 */ /* 0x000fe2000001ff00 */
[----:B------:R-:W-:Y:S02]  /*0e40*/  @!P2 IADD3.X R31, R62, c[0x0][0x184], RZ, P5, !PT ;  /* 0x000061003e1faa10 */ /* 0x000fe40002ffe4ff */
[C---:B------:R-:W-:Y:S02]  /*0e50*/  @!P6 IADD3.X R25, R60.reuse, c[0x0][0x184], RZ, P3, !PT ;  /* 0x000061003c19ea10 */ /* 0x040fe40001ffe4ff */
[----:B------:R-:W-:Y:S01]  /*0e60*/  @!P6 IADD3.X R23, R60, c[0x0][0x17c], RZ, P4, !PT ;  /* 0x00005f003c17ea10 */ /* 0x000fe200027fe4ff */
[----:B------:R1:W5:Y:S04]  /*0e70*/  @!P2 LDG.E R16, [R30.64] ;  /* 0x000000081e10a981 */ /* 0x000368000c1e1900 */
[----:B------:R1:W5:Y:S04]  /*0e80*/  @!P6 LDG.E R19, [R24.64] ;  /* 0x000000081813e981 */ /* 0x000368000c1e1900 */
[----:B------:R1:W5:Y:S01]  /*0e90*/  @!P6 LDG.E R18, [R22.64] ;  /* 0x000000081612e981 */ /* 0x000362000c1e1900 */
[----:B------:R-:W-:-:S04]  /*0ea0*/  @!P2 IADD3 R26, P0, R61, c[0x0][0x178], RZ ;  /* 0x00005e003d1aaa10 */ /* 0x000fc80007f1e0ff */
[----:B------:R-:W-:Y:S02]  /*0eb0*/  @!P2 IADD3.X R27, R62, c[0x0][0x17c], RZ, P0, !PT ;  /* 0x00005f003e1baa10 */ /* 0x000fe400007fe4ff */
[----:B------:R-:W-:Y:S01]  /*0ec0*/  MOV R63, 0x3f800000 ;  /* 0x3f800000003f7802 */ /* 0x000fe20000000f00 */
[----:B------:R-:W-:Y:S01]  /*0ed0*/  BSSY B0, `(.L_x_1420) ;  /* 0x000001d000007945 */ /* 0x000fe20003800000 */
[----:B------:R-:W-:Y:S01]  /*0ee0*/  ISETP.NE.AND P5, PT, RZ, UR7, PT ;  /* 0x00000007ff007c0c */ /* 0x000fe2000bfa5270 */
[----:B------:R3:W5:Y:S01]  /*0ef0*/  @!P2 LDG.E R17, [R26.64] ;  /* 0x000000081a11a981 */ /* 0x000762000c1e1900 */
[----:B------:R-:W-:Y:S01]  /*0f00*/  MOV R62, RZ ;  /* 0x000000ff003e7202 */ /* 0x000fe20000000f00 */
[----:B------:R-:W-:Y:S01]  /*0f10*/  CS2R R60, SRZ ;  /* 0x00000000003c7805 */ /* 0x000fe2000001ff00 */
[--C-:B---3--:R-:W-:Y:S02]  /*0f20*/  HADD2.F32 R27, -RZ, R46.reuse.H0_H0 ;  /* 0x2000002eff1b7230 */ /* 0x108fe40000004100 */
[----:B0-----:R-:W-:Y:S01]  /*0f30*/  HADD2.F32 R29, -RZ, R46.H1_H1 ;  /* 0x3000002eff1d7230 */ /* 0x001fe20000004100 */
[----:B--2---:R-:W-:-:S05]  /*0f40*/  FFMA.FTZ R21, -R20, R20, R21 ;  /* 0x0000001414157223 */ /* 0x004fca0000010115 */
[----:B------:R-:W-:-:S13]  /*0f50*/  FSETP.GTU.FTZ.AND P0, PT, R21, RZ, PT ;  /* 0x000000ff1500720b */ /* 0x000fda0003f1c000 */
[----:B------:R-:W-:-:S04]  /*0f60*/  @P0 FADD.FTZ R28, R21, c[0x0][0x1a0] ;  /* 0x00006800151c0621 */ /* 0x000fc80000010000 */
        /* <DEDUP_REMOVED lines=19> */
.L_x_1421:
[----:B-1----:R-:W-:Y:S05]  /*10a0*/  BSYNC B0 ;  /* 0x0000000000007941 */ /* 0x002fea0003800000 */
.L_x_1420:
[C---:B------:R-:W-:Y:S01]  /*10b0*/  FADD.FTZ R22, -R20.reuse, R27 ;  /* 0x0000001b14167221 */ /* 0x040fe20000010100 */
        /* <DEDUP_REMOVED lines=24> */
.L_x_1422:
[----:B------:R-:W-:Y:S02]  /*1240*/  FMUL.FTZ R24, R25, R62 ;  /* 0x0000003e19187220 */ /* 0x000fe40000410000 */
[----:B------:R-:W-:Y:S02]  /*1250*/  FMUL.FTZ R26, R23, R21 ;  /* 0x00000015171a7220 */ /* 0x000fe40000410000 */
[----:B------:R-:W-:Y:S02]  /*1260*/  FADD.FTZ R29, RZ, R24 ;  /* 0x00000018ff1d7221 */ /* 0x000fe40000010000 */
[----:B------:R-:W-:Y:S02]  /*1270*/  FFMA.FTZ R27, R32, R24, RZ ;  /* 0x00000018201b7223 */ /* 0x000fe400000100ff */
        /* <DEDUP_REMOVED lines=30> */
.L_x_1423:
[----:B------:R-:W-:Y:S02]  /*1460*/  FADD.FTZ R28, RZ, R25 ;  /* 0x00000019ff1c7221 */ /* 0x000fe40000010000 */
[----:B------:R-:W-:Y:S02]  /*1470*/  FMUL.FTZ R29, R27, R62 ;  /* 0x0000003e1b1d7220 */ /* 0x000fe40000410000 */
[C---:B------:R-:W-:Y:S02]  /*1480*/  FFMA.FTZ R24, R33.reuse, R27, R32 ;  /* 0x0000001b21187223 */ /* 0x040fe40000010020 */
[----:B------:R-:W-:Y:S02]  /*1490*/  FADD.FTZ R25, R28, R27 ;  /* 0x0000001b1c197221 */ /* 0x000fe40000010000 */
[----:B------:R-:W-:Y:S02]  /*14a0*/  FFMA.FTZ R31, R22, R23, RZ ;  /* 0x00000017161f7223 */ /* 0x000fe400000100ff */
[----:B------:R-:W-:-:S02]  /*14b0*/  FFMA.FTZ R27, R33, R29, R34 ;  /* 0x0000001d211b7223 */ /* 0x000fc40000010022 */
[----:B------:R-:W-:Y:S02]  /*14c0*/  FMUL.FTZ R28, R26, R21 ;  /* 0x000000151a1c7220 */ /* 0x000fe40000410000 */
[----:B------:R-:W-:Y:S02]  /*14d0*/  FADD.FTZ R29, R64, R29 ;  /* 0x0000001d401d7221 */ /* 0x000fe40000010000 */
[C---:B------:R-:W-:Y:S02]  /*14e0*/  FFMA.FTZ R22, R35.reuse, R26, R31 ;  /* 0x0000001a23167223 */ /* 0x040fe4000001001f */
[----:B------:R-:W-:Y:S01]  /*14f0*/  FFMA.FTZ R35, R35, R28, R27 ;  /* 0x0000001c23237223 */ /* 0x000fe2000001001b */
[--C-:B------:R-:W-:Y:S01]  /*1500*/  HADD2.F32 R27, -RZ, R42.reuse.H0_H0 ;  /* 0x2000002aff1b7230 */ /* 0x100fe20000004100 */
[----:B------:R-:W-:Y:S02]  /*1510*/  FADD.FTZ R23, RZ, R23 ;  /* 0x00000017ff177221 */ /* 0x000fe40000010000 */
[----:B------:R-:W-:Y:S01]  /*1520*/  FADD.FTZ R33, R28, R29 ;  /* 0x0000001d1c217221 */ /* 0x000fe20000010000 */
[----:B------:R-:W-:Y:S01]  /*1530*/  HADD2.F32 R29, -RZ, R42.H1_H1 ;  /* 0x3000002aff1d7230 */ /* 0x000fe20000004100 */
[----:B------:R-:W-:-:S02]  /*1540*/  FADD.FTZ R23, R23, R26 ;  /* 0x0000001a17177221 */ /* 0x000fc40000010000 */
        /* <DEDUP_REMOVED lines=25> */
.L_x_1424:
        /* <DEDUP_REMOVED lines=8> */
[--C-:B------:R-:W-:Y:S01]  /*1760*/  HADD2.F32 R27, -RZ, R43.reuse.H0_H0 ;  /* 0x2000002bff1b7230 */ /* 0x100fe20000004100 */
[----:B------:R-:W-:Y:S01]  /*1770*/  FADD.FTZ R33, R28, R29 ;  /* 0x0000001d1c217221 */ /* 0x000fe20000010000 */
[----:B------:R-:W-:Y:S01]  /*1780*/  HADD2.F32 R29, -RZ, R43.H1_H1 ;  /* 0x3000002bff1d7230 */ /* 0x000fe20000004100 */
[----:B------:R-:W-:Y:S02]  /*1790*/  FADD.FTZ R23, R23, R26 ;  /* 0x0000001a17177221 */ /* 0x000fe40000010000 */
        /* <DEDUP_REMOVED lines=25> */
.L_x_1425:
        /* <DEDUP_REMOVED lines=37> */
.L_x_1426:
        /* <DEDUP_REMOVED lines=37> */
.L_x_1427:
[----:B------:R-:W-:Y:S02]  /*1dd0*/  FMUL.FTZ R28, R27, R62 ;  /* 0x0000003e1b1c7220 */ /* 0x000fe40000410000 */
[----:B------:R-:W-:Y:S02]  /*1de0*/  FADD.FTZ R25, R25, R27 ;  /* 0x0000001b19197221 */ /* 0x000fe40000010000 */
[C---:B------:R-:W-:Y:S02]  /*1df0*/  FFMA.FTZ R24, R34.reuse, R27, R24 ;  /* 0x0000001b22187223 */ /* 0x040fe40000010018 */
[----:B------:R-:W-:Y:S02]  /*1e00*/  FFMA.FTZ R27, R34, R28, R71 ;  /* 0x0000001c221b7223 */ /* 0x000fe40000010047 */
[----:B------:R-:W-:Y:S02]  /*1e10*/  FADD.FTZ R29, R33, R28 ;  /* 0x0000001c211d7221 */ /* 0x000fe40000010000 */
[----:B------:R-:W-:-:S02]  /*1e20*/  FMUL.FTZ R28, R26, R21 ;  /* 0x000000151a1c7220 */ /* 0x000fc40000410000 */
[----:B------:R-:W-:Y:S02]  /*1e30*/  FADD.FTZ R23, R23, R26 ;  /* 0x0000001a17177221 */ /* 0x000fe40000010000 */
[----:B------:R-:W-:Y:S01]  /*1e40*/  FADD.FTZ R64, R28, R29 ;  /* 0x0000001d1c407221 */ /* 0x000fe20000010000 */
[--C-:B------:R-:W-:Y:S01]  /*1e50*/  HADD2.F32 R29, -RZ, R16.reuse.H1_H1 ;  /* 0x30000010ff1d7230 */ /* 0x100fe20000004100 */
[C---:B------:R-:W-:Y:S01]  /*1e60*/  FFMA.FTZ R34, R35.reuse, R28, R27 ;  /* 0x0000001c23227223 */ /* 0x040fe2000001001b */
[----:B------:R-:W-:Y:S01]  /*1e70*/  HADD2.F32 R27, -RZ, R16.H0_H0 ;  /* 0x20000010ff1b7230 */ /* 0x000fe20000004100 */
[----:B------:R-:W-:Y:S02]  /*1e80*/  FFMA.FTZ R22, R35, R26, R22 ;  /* 0x0000001a23167223 */ /* 0x000fe40000010016 */
        /* <DEDUP_REMOVED lines=25> */
.L_x_1428:
[----:B------:R-:W-:Y:S02]  /*2020*/  FMUL.FTZ R29, R27, R62 ;  /* 0x0000003e1b1d7220 */ /* 0x000fe40000410000 */
[----:B------:R-:W-:Y:S02]  /*2030*/  FADD.FTZ R26, R25, R27 ;  /* 0x0000001b191a7221 */ /* 0x000fe40000010000 */
[C---:B------:R-:W-:Y:S02]  /*2040*/  FFMA.FTZ R30, R33.reuse, R29, R34 ;  /* 0x0000001d211e7223 */ /* 0x040fe40000010022 */
[----:B------:R-:W-:Y:S02]  /*2050*/  FADD.FTZ R32, R64, R29 ;  /* 0x0000001d40207221 */ /* 0x000fe40000010000 */
[----:B------:R-:W-:Y:S02]  /*2060*/  FMUL.FTZ R29, R28, R21 ;  /* 0x000000151c1d7220 */ /* 0x000fe40000410000 */
[----:B------:R-:W-:-:S02]  /*2070*/  FFMA.FTZ R24, R33, R27, R24 ;  /* 0x0000001b21187223 */ /* 0x000fc40000010018 */
[----:B------:R-:W-:Y:S01]  /*2080*/  FADD.FTZ R27, R23, R28 ;  /* 0x0000001c171b7221 */ /* 0x000fe20000010000 */
[--C-:B------:R-:W-:Y:S01]  /*2090*/  HADD2.F32 R23, -RZ, R19.reuse.H0_H0 ;  /* 0x20000013ff177230 */ /* 0x100fe20000004100 */
[C---:B------:R-:W-:Y:S02]  /*20a0*/  FFMA.FTZ R25, R35.reuse, R28, R22 ;  /* 0x0000001c23197223 */ /* 0x040fe40000010016 */
        /* <DEDUP_REMOVED lines=28> */
.L_x_1429:
        /* <DEDUP_REMOVED lines=95> */
.L_x_1431:
[----:B------:R-:W-:Y:S05]  /*2860*/  BSYNC B0 ;  /* 0x0000000000007941 */ /* 0x000fea0003800000 */
.L_x_1430:
        /* <DEDUP_REMOVED lines=79> */
.L_x_1433:
[----:B------:R-:W-:Y:S05]  /*2d60*/  BSYNC B0 ;  /* 0x0000000000007941 */ /* 0x000fea0003800000 */
.L_x_1432:
        /* <DEDUP_REMOVED lines=17> */
.L_x_1435:
[----:B------:R-:W-:Y:S05]  /*2e80*/  BSYNC B0 ;  /* 0x0000000000007941 */ /* 0x000fea0003800000 */
.L_x_1434:
        /* <DEDUP_REMOVED lines=28> */
.L_x_1438:
[----:B------:R-:W2:Y:S01]  /*3050*/  LDG.E.STRONG.GPU R26, [R24.64] ;  /* 0x00000008181a7981 */ /* 0x000ea2000c1ef900 */
[----:B------:R-:W-:Y:S01]  /*3060*/  YIELD ;  /* 0x0000000000007946 */ /* 0x000fe20003800000 */
[----:B--2---:R-:W-:Y:S01]  /*3070*/  ISETP.NE.AND P0, PT, R26, R29, PT ;  /* 0x0000001d1a00720c */ /* 0x004fe20003f05270 */
[----:B------:R-:W-:-:S12]  /*3080*/  CCTL.IVALL ;  /* 0x00000000ff00798f */ /* 0x000fd80002000000 */
[----:B------:R-:W-:Y:S05]  /*3090*/  @P0 BRA `(.L_x_1438) ;  /* 0xffffffb000000947 */ /* 0x000fea000383ffff */
.L_x_1437:
        /* <DEDUP_REMOVED lines=20> */
.L_x_1442:
        /* <DEDUP_REMOVED lines=115> */
.L_x_1441:
        /* <DEDUP_REMOVED lines=61> */
.L_x_1443:
[----:B------:R-:W-:-:S13]  /*3ce0*/  ISETP.NE.OR P0, PT, R30, RZ, P0 ;  /* 0x000000ff1e00720c */ /* 0x000fda0000705670 */
[----:B------:R-:W-:Y:S05]  /*3cf0*/  @!P0 BRA `(.L_x_1439) ;  /* 0x000001f000008947 */ /* 0x000fea0003800000 */
.L_x_1440:
        /* <DEDUP_REMOVED lines=31> */
.L_x_1439:
        /* <DEDUP_REMOVED lines=12> */
.L_x_1445:
[----:B------:R-:W-:Y:S05]  /*3fb0*/  BSYNC B0 ;  /* 0x0000000000007941 */ /* 0x000fea0003800000 */
.L_x_1444:
        /* <DEDUP_REMOVED lines=16> */
.L_x_1436:
[----:B------:R2:W-:Y:S01]  /*40c0*/  @!P2 STS.64 [0xc0], R22 ;  /* 0x0000c016ff00a388 */ /* 0x0005e20000000a00 */
[----:B-1----:R-:W-:-:S03]  /*40d0*/  HADD2.F32 R29, -RZ, R46.H0_H0 ;  /* 0x2000002eff1d7230 */ /* 0x002fc60000004100 */
[----:B------:R-:W-:Y:S01]  /*40e0*/  BAR.SYNC.DEFER_BLOCKING 0x0 ;  /* 0x0000000000007b1d */ /* 0x000fe20000010000 */
[----:B------:R-:W-:Y:S01]  /*40f0*/  HADD2.F32 R31, -RZ, R46.H1_H1 ;  /* 0x3000002eff1f7230 */ /* 0x000fe20000004100 */
[----:B------:R-:W-:Y:S02]  /*4100*/  ISETP.GE.U32.AND P0, PT, R55, c[0x0][0x1e0], PT ;  /* 0x0000780037007a0c */ /* 0x000fe40003f06070 */
[----:B------:R-:W-:Y:S02]  /*4110*/  ISETP.GE.U32.AND P2, PT, R54, c[0x0][0x1e0], PT ;  /* 0x0000780036007a0c */ /* 0x000fe40003f46070 */
[----:B------:R-:W-:Y:S01]  /*4120*/  FADD.FTZ R28, -R20, R31 ;  /* 0x0000001f141c7221 */ /* 0x000fe20000010100 */
[--C-:B0-2---:R-:W-:Y:S01]  /*4130*/  HADD2.F32 R23, -RZ, R45.reuse.H0_H0 ;  /* 0x2000002dff177230 */ /* 0x105fe20000004100 */
[----:B------:R-:W-:Y:S01]  /*4140*/  ISETP.GE.AND.EX P0, PT, R9, c[0x0][0x1e4], PT, P0 ;  /* 0x0000790009007a0c */ /* 0x000fe20003f06300 */
[----:B------:R-:W-:Y:S01]  /*4150*/  HADD2.F32 R22, -RZ, R45.H1_H1 ;  /* 0x3000002dff167230 */ /* 0x000fe20000004100 */
[----:B------:R-:W-:Y:S01]  /*4160*/  FMUL.FTZ R45, R28, R63 ;  /* 0x0000003f1c2d7220 */ /* 0x000fe20000410000 */
[----:B------:R-:W0:Y:S02]  /*4170*/  LDS.64 R24, [0xc0] ;  /* 0x0000c000ff187984 */ /* 0x000e240000000a00 */
[----:B0-----:R-:W-:-:S02]  /*4180*/  FMUL.FTZ R26, R24, c[0x0][0x20c] ;  /* 0x00008300181a7a20 */ /* 0x001fc40000410000 */
[----:B------:R-:W-:Y:S02]  /*4190*/  FADD.FTZ R24, -R20, R29 ;  /* 0x0000001d14187221 */ /* 0x000fe40000010100 */
[----:B------:R-:W-:Y:S02]  /*41a0*/  FMUL.FTZ R27, R25, c[0x0][0x20c] ;  /* 0x00008300191b7a20 */ /* 0x000fe40000410000 */
        /* <DEDUP_REMOVED lines=20> */
.L_x_1446:
        /* <DEDUP_REMOVED lines=18> */
.L_x_1448:
[----:B------:R-:W-:Y:S05]  /*4410*/  BSYNC B0 ;  /* 0x0000000000007941 */ /* 0x000fea0003800000 */
.L_x_1447:
        /* <DEDUP_REMOVED lines=30> */
.L_x_1449:
        /* <DEDUP_REMOVED lines=18> */
.L_x_1451:
[----:B------:R-:W-:Y:S05]  /*4720*/  BSYNC B0 ;  /* 0x0000000000007941 */ /* 0x000fea0003800000 */
.L_x_1450:
        /* <DEDUP_REMOVED lines=29> */
.L_x_1452:
        /* <DEDUP_REMOVED lines=18> */
.L_x_1454:
[----:B------:R-:W-:Y:S05]  /*4a20*/  BSYNC B0 ;  /* 0x0000000000007941 */ /* 0x000fea0003800000 */
.L_x_1453:
        /* <DEDUP_REMOVED lines=56> */
.L_x_1455:
        /* <DEDUP_REMOVED lines=18> */
.L_x_1457:
[----:B------:R-:W-:Y:S05]  /*4ed0*/  BSYNC B0 ;  /* 0x0000000000007941 */ /* 0x000fea0003800000 */
.L_x_1456:
        /* <DEDUP_REMOVED lines=23> */
.L_x_1458:
        /* <DEDUP_REMOVED lines=15> */
[----:B------:R-:W-:Y:S02]  /*5140*/  F2FP.PACK_AB R9, R9, R12 ;  /* 0x0000000c0909723e */ /* 0x000fe400000000ff */
[----:B------:R-:W-:-:S05]  /*5150*/  LEA.HI.X R23, R10, c[0x0][0x164], R23, 0x1, P0 ;  /* 0x000059000a177a11 */ /* 0x000fca00000f0c17 */
[----:B------:R0:W-:Y:S04]  /*5160*/  STG.E [R22.64], R9 ;  /* 0x0000000916007986 */ /* 0x0001e8000c101908 */
.L_x_1460:
[----:B------:R-:W-:Y:S05]  /*5170*/  BSYNC B0 ;  /* 0x0000000000007941 */ /* 0x000fea0003800000 */
.L_x_1459:
        /* <DEDUP_REMOVED lines=23> */
.L_x_1461:
        /* <DEDUP_REMOVED lines=18> */
.L_x_1463:
[----:B------:R-:W-:Y:S05]  /*5410*/  BSYNC B0 ;  /* 0x0000000000007941 */ /* 0x000fea0003800000 */
.L_x_1462:
        /* <DEDUP_REMOVED lines=23> */
.L_x_1464:
        /* <DEDUP_REMOVED lines=18> */
.L_x_1466:
[----:B------:R-:W-:Y:S05]  /*56b0*/  BSYNC B0 ;  /* 0x0000000000007941 */ /* 0x000fea0003800000 */
.L_x_1465:
        /* <DEDUP_REMOVED lines=23> */
.L_x_1467:
        /* <DEDUP_REMOVED lines=17> */
.L_x_1469:
[----:B------:R-:W-:Y:S05]  /*5940*/  BSYNC B0 ;  /* 0x0000000000007941 */ /* 0x000fea0003800000 */
.L_x_1468:
[----:B------:R-:W-:Y:S02]  /*5950*/  IADD3 R57, R57, c[0x0][0x10], RZ ;  /* 0x0000040039397a10 */ /* 0x000fe40007ffe0ff */
[----:B------:R-:W-:Y:S02]  /*5960*/  IADD3 R48, R48, 0x1, RZ ;  /* 0x0000000130307810 */ /* 0x000fe40007ffe0ff */
[----:B------:R-:W-:-:S13]  /*5970*/  ISETP.GE.AND P0, PT, R57, UR4, PT ;  /* 0x0000000439007c0c */ /* 0x000fda000bf06270 */
[----:B------:R-:W-:Y:S01]  /*5980*/  @P0 CALL.REL.NOINC `(.L_x_1419) ;  /* 0x0000001000000944 */ /* 0x000fe20003c00000 */
[----:B------:R-:W-:Y:S05]  /*5990*/  BRA `(.L_x_1470) ;  /* 0xffffa95000007947 */ /* 0x000fea000383ffff */
.L_x_1419:
        /* <DEDUP_REMOVED lines=18> */
.L_x_1472:
[----:B------:R-:W-:Y:S05]  /*5ac0*/  BSYNC B0 ;  /* 0x0000000000007941 */ /* 0x000fea0003800000 */
.L_x_1471:
        /* <DEDUP_REMOVED lines=11> */
.L_x_1474:
[----:B------:R-:W2:Y:S01]  /*5b80*/  LDG.E.STRONG.GPU R5, [R2.64] ;  /* 0x0000000802057981 */ /* 0x000ea2000c1ef900 */
[----:B------:R-:W-:Y:S01]  /*5b90*/  YIELD ;  /* 0x0000000000007946 */ /* 0x000fe20003800000 */
[----:B--2---:R-:W-:Y:S01]  /*5ba0*/  ISETP.NE.AND P0, PT, R5, R0, PT ;  /* 0x000000000500720c */ /* 0x004fe20003f05270 */
[----:B------:R-:W-:-:S12]  /*5bb0*/  CCTL.IVALL ;  /* 0x00000000ff00798f */ /* 0x000fd80002000000 */
[----:B------:R-:W-:Y:S05]  /*5bc0*/  @P0 BRA `(.L_x_1474) ;  /* 0xffffffb000000947 */ /* 0x000fea000383ffff */
.L_x_1473:
        /* <DEDUP_REMOVED lines=25> */
.L_x_1475:
        /* <DEDUP_REMOVED lines=26> */
.L_x_1476:
        /* <DEDUP_REMOVED lines=16> */
.L_x_5167:


//--------------------- .text._Z35group_norm_nhwc_bwd_one_pass_kernelI11Fp16IOBf16WLi256ELi80ELi640EEv26Group_norm_nhwc_bwd_params --------------------------
	.section	.text._Z35group_norm_nhwc_bwd_one_pass_kernelI11Fp16IOBf16WLi256ELi80ELi640EEv26Group_norm_nhwc_bwd_params,"ax",@progbits
	.sectioninfo	@"SHI_REGISTERS=96"
	.align	128
        .global         _Z35group_norm_nhwc_bwd_one_pass_kernelI11Fp16IOBf16WLi256ELi80ELi640EEv26Group_norm_nhwc_bwd_params
        .type           _Z35group_norm_nhwc_bwd_one_pass_kernelI11Fp16IOBf16WLi256ELi80ELi640EEv26Group_norm_nhwc_bwd_params,@function
        .size           _Z35group_norm_nhwc_bwd_one_pass_kernelI11Fp16IOBf16WLi256ELi80ELi640EEv26Group_norm_nhwc_bwd_params,(.L_x_5168 - _Z35group_norm_nhwc_bwd_one_pass_kernelI11Fp16IOBf16WLi256ELi80ELi640EEv26Group_norm_nhwc_bwd_params)
        .other          _Z35group_norm_nhwc_bwd_one_pass_kernelI11Fp16IOBf16WLi256ELi80ELi640EEv26Group_norm_nhwc_bwd_params,@"STO_CUDA_ENTRY STV_DEFAULT"
_Z35group_norm_nhwc_bwd_one_pass_kernelI11Fp16IOBf16WLi256ELi80ELi640EEv26Group_norm_nhwc_bwd_params:
.text._Z35group_norm_nhwc_bwd_one_pass_kernelI11Fp16IOBf16WLi256ELi80ELi640EEv26Group_norm_nhwc_bwd_params:
        /* <DEDUP_REMOVED lines=55> */
.L_x_1560:
        /* <DEDUP_REMOVED lines=108> */
[C---:B------:R-:W-:Y:S01]  /*0a30*/  @!P3 IADD3.X R9, R13.reuse, c[0x0][0x184], RZ, P6, !PT ;  /* 0x000061000d09ba10 */ /* 0x040fe200037fe4ff */
[----:B------:R-:W-:Y:S01]  /*0a40*/  CS2R R52, SRZ ;  /* 0x0000000000347805 */ /* 0x000fe2000001ff00 */
        /* <DEDUP_REMOVED lines=9> */
[C---:B0-----:R-:W-:Y:S01]  /*0ae0*/  @!P4 IADD3 R6, P3, R3.reuse, c[0x0][0x180], RZ ;  /* 0x000060000306ca10 */ /* 0x041fe20007f7e0ff */
[----:B------:R-:W-:Y:S01]  /*0af0*/  CS2R R50, SRZ ;  /* 0x0000000000327805 */ /* 0x000fe2000001ff00 */
[----:B-1----:R-:W-:Y:S01]  /*0b00*/  @!P4 IADD3 R10, P6, R3, c[0x0][0x178], RZ ;  /* 0x00005e00030aca10 */ /* 0x002fe20007fde0ff */
[----:B------:R0:W5:Y:S01]  /*0b10*/  @!P5 LDG.E R38, [R14.64] ;  /* 0x0000000e0e26d981 */ /* 0x000162000c1e1900 */
[----:B------:R-:W-:Y:S02]  /*0b20*/  MOV R3, RZ ;  /* 0x000000ff00037202 */ /* 0x000fe40000000f00 */
[----:B------:R-:W-:Y:S02]  /*0b30*/  @!P5 IADD3.X R5, R24, c[0x0][0x17c], RZ, P0, !PT ;  /* 0x00005f001805da10 */ /* 0x000fe400007fe4ff */
[C---:B------:R-:W-:Y:S02]  /*0b40*/  @!P4 IADD3.X R7, R22.reuse, c[0x0][0x184], RZ, P3, !PT ;  /* 0x000061001607ca10 */ /* 0x040fe40001ffe4ff */
[----:B------:R-:W-:Y:S01]  /*0b50*/  @!P4 IADD3.X R11, R22, c[0x0][0x17c], RZ, P6, !PT ;  /* 0x00005f00160bca10 */ /* 0x000fe200037fe4ff */
[----:B------:R1:W5:Y:S01]  /*0b60*/  @!P5 LDG.E R52, [R4.64] ;  /* 0x0000000e0434d981 */ /* 0x000362000c1e1900 */
[----:B------:R-:W-:-:S02]  /*0b70*/  ISETP.GE.U32.AND P5, PT, R71, c[0x0][0x1e0], PT ;  /* 0x0000780047007a0c */ /* 0x000fc40003fa6070 */
[----:B------:R-:W-:Y:S01]  /*0b80*/  SHF.R.S32.HI R86, RZ, 0x1f, R71 ;  /* 0x0000001fff567819 */ /* 0x000fe20000011447 */
[----:B------:R4:W5:Y:S01]  /*0b90*/  @!P4 LDG.E R3, [R6.64] ;  /* 0x0000000e0603c981 */ /* 0x000962000c1e1900 */
[----:B------:R-:W-:-:S03]  /*0ba0*/  SHF.R.S32.HI R88, RZ, 0x1f, R70 ;  /* 0x0000001fff587819 */ /* 0x000fc60000011446 */
[----:B------:R0:W5:Y:S01]  /*0bb0*/  @!P4 LDG.E R51, [R10.64] ;  /* 0x0000000e0a33c981 */ /* 0x000162000c1e1900 */
[----:B------:R-:W-:Y:S02]  /*0bc0*/  ISETP.GE.U32.AND P4, PT, R70, c[0x0][0x1e0], PT ;  /* 0x0000780046007a0c */ /* 0x000fe40003f86070 */
[----:B------:R-:W-:Y:S02]  /*0bd0*/  ISETP.GE.AND.EX P5, PT, R86, c[0x0][0x1e4], PT, P5 ;  /* 0x0000790056007a0c */ /* 0x000fe40003fa6350 */
[----:B------:R-:W-:Y:S02]  /*0be0*/  ISETP.GE.AND.EX P4, PT, R88, c[0x0][0x1e4], PT, P4 ;  /* 0x0000790058007a0c */ /* 0x000fe40003f86340 */
[----:B------:R-:W-:Y:S02]  /*0bf0*/  ISETP.GE.U32.AND P3, PT, R69, c[0x0][0x1e0], PT ;  /* 0x0000780045007a0c */ /* 0x000fe40003f66070 */
[----:B------:R-:W-:Y:S01]  /*0c00*/  SHF.R.S32.HI R89, RZ, 0x1f, R69 ;  /* 0x0000001fff597819 */ /* 0x000fe20000011445 */
[----:B--2---:R-:W-:Y:S01]  /*0c10*/  @P1 IMAD R9, R93, c[0x0][0x1d8], RZ ;  /* 0x000076005d091a24 */ /* 0x004fe200078e02ff */
[----:B0-----:R-:W-:-:S02]  /*0c20*/  @P1 MOV R14, R18 ;  /* 0x00000012000e1202 */ /* 0x001fc40000000f00 */
[----:B------:R-:W-:Y:S02]  /*0c30*/  @P1 MOV R15, R21 ;  /* 0x00000015000f1202 */ /* 0x000fe40000000f00 */
[C---:B------:R-:W-:Y:S02]  /*0c40*/  ISETP.GT.U32.OR P5, PT, R0.reuse, 0x27f, P5 ;  /* 0x0000027f0000780c */ /* 0x040fe40002fa4470 */
[----:B------:R-:W-:Y:S02]  /*0c50*/  ISETP.GT.U32.OR P4, PT, R0, 0x27f, P4 ;  /* 0x0000027f0000780c */ /* 0x000fe40002784470 */
[----:B------:R-:W-:Y:S01]  /*0c60*/  ISETP.GE.AND.EX P3, PT, R89, c[0x0][0x1e4], PT, P3 ;  /* 0x0000790059007a0c */ /* 0x000fe20003f66330 */
[----:B------:R-:W-:Y:S01]  /*0c70*/  @P1 IMAD R9, R2, c[0x0][0x1dc], R9 ;  /* 0x0000770002091a24 */ /* 0x000fe200078e0209 */
[----:B-1----:R-:W-:Y:S01]  /*0c80*/  @!P2 IADD3 R4, P6, R16, c[0x0][0x180], RZ ;  /* 0x000060001004aa10 */ /* 0x002fe20007fde0ff */
[----:B------:R-:W-:Y:S01]  /*0c90*/  @P1 IMAD.WIDE.U32 R14, R2, c[0x0][0x1d8], R14 ;  /* 0x00007600020e1a25 */ /* 0x000fe200078e000e */
[----:B------:R-:W-:-:S02]  /*0ca0*/  ISETP.GT.U32.OR P3, PT, R0, 0x27f, P3 ;  /* 0x0000027f0000780c */ /* 0x000fc40001f64470 */
[----:B------:R-:W-:Y:S02]  /*0cb0*/  @!P2 IADD3.X R5, R17, c[0x0][0x184], RZ, P6, !PT ;  /* 0x000061001105aa10 */ /* 0x000fe400037fe4ff */
[----:B------:R-:W-:Y:S02]  /*0cc0*/  ISETP.GE.U32.AND P6, PT, R68, c[0x0][0x1e0], PT ;  /* 0x0000780044007a0c */ /* 0x000fe40003fc6070 */
[----:B------:R-:W-:Y:S01]  /*0cd0*/  SHF.R.S32.HI R90, RZ, 0x1f, R68 ;  /* 0x0000001fff5a7819 */ /* 0x000fe20000011444 */
[----:B------:R-:W-:Y:S01]  /*0ce0*/  @!P5 IMAD R8, R86, c[0x0][0x1d8], RZ ;  /* 0x000076005608da24 */ /* 0x000fe200078e02ff */
[----:B------:R-:W-:Y:S01]  /*0cf0*/  @P1 IADD3 R9, R15, R9, RZ ;  /* 0x000000090f091210 */ /* 0x000fe20007ffe0ff */
[----:B------:R0:W5:Y:S01]  /*0d00*/  @!P2 LDG.E R36, [R4.64] ;  /* 0x0000000e0424a981 */ /* 0x000162000c1e1900 */
[----:B------:R-:W-:Y:S02]  /*0d10*/  @P1 SHF.L.U32 R15, R14, 0x1, RZ ;  /* 0x000000010e0f1819 */ /* 0x000fe400000006ff */
[----:B------:R-:W-:-:S02]  /*0d20*/  ISETP.GE.AND.EX P6, PT, R90, c[0x0][0x1e4], PT, P6 ;  /* 0x000079005a007a0c */ /* 0x000fc40003fc6360 */
[----:B----4-:R-:W-:Y:S02]  /*0d30*/  @!P2 IADD3 R6, P0, R16, c[0x0][0x178], RZ ;  /* 0x00005e001006aa10 */ /* 0x010fe40007f1e0ff */
[----:B------:R-:W-:Y:S01]  /*0d40*/  @P1 SHF.L.U64.HI R14, R14, 0x1, R9 ;  /* 0x000000010e0e1819 */ /* 0x000fe20000010209 */
[----:B------:R-:W-:Y:S01]  /*0d50*/  @!P4 IMAD R9, R88, c[0x0][0x1d8], RZ ;  /* 0x000076005809ca24 */ /* 0x000fe200078e02ff */
[----:B------:R-:W-:Y:S01]  /*0d60*/  ISETP.GT.U32.OR P6, PT, R0, 0x27f, P6 ;  /* 0x0000027f0000780c */ /* 0x000fe200037c4470 */
[----:B------:R-:W-:Y:S01]  /*0d70*/  @!P5 IMAD R27, R71, c[0x0][0x1dc], R8 ;  /* 0x00007700471bda24 */ /* 0x000fe200078e0208 */
[----:B------:R-:W-:Y:S01]  /*0d80*/  @!P2 IADD3.X R7, R17, c[0x0][0x17c], RZ, P0, !PT ;  /* 0x00005f001107aa10 */ /* 0x000fe200007fe4ff */
[----:B------:R-:W-:Y:S01]  /*0d90*/  @!P4 IMAD R17, R70, c[0x0][0x1dc], R9 ;  /* 0x000077004611ca24 */ /* 0x000fe200078e0209 */
[-C--:B---3--:R-:W-:Y:S02]  /*0da0*/  @!P5 MOV R12, R18.reuse ;  /* 0x00000012000cd202 */ /* 0x088fe40000000f00 */
[-C--:B------:R-:W-:Y:S01]  /*0db0*/  @!P5 MOV R13, R21.reuse ;  /* 0x00000015000dd202 */ /* 0x080fe20000000f00 */
[----:B------:R-:W-:Y:S01]  /*0dc0*/  @!P3 IMAD R10, R89, c[0x0][0x1d8], RZ ;  /* 0x00007600590aba24 */ /* 0x000fe200078e02ff */
[----:B------:R-:W-:Y:S01]  /*0dd0*/  @!P3 MOV R8, R18 ;  /* 0x000000120008b202 */ /* 0x000fe20000000f00 */
[----:B------:R1:W5:Y:S01]  /*0de0*/  @!P2 LDG.E R50, [R6.64] ;  /* 0x0000000e0632a981 */ /* 0x000362000c1e1900 */
[----:B------:R-:W-:-:S02]  /*0df0*/  @!P3 MOV R9, R21 ;  /* 0x000000150009b202 */ /* 0x000fc40000000f00 */
        /* <DEDUP_REMOVED lines=15> */
[----:B------:R-:W-:-:S03]  /*0ef0*/  @!P5 SHF.L.U32 R22, R12, 0x1, RZ ;  /* 0x000000010c16d819 */ /* 0x000fc600000006ff */
[C---:B------:R-:W-:Y:S02]  /*0f00*/  @!P6 IMAD R9, R68.reuse, c[0x0][0x1dc], R9 ;  /* 0x000077004409ea24 */ /* 0x040fe400078e0209 */
[----:B------:R-:W-:Y:S01]  /*0f10*/  @!P6 IMAD.WIDE.U32 R4, R68, c[0x0][0x1d8], R4 ;  /* 0x000076004404ea25 */ /* 0x000fe200078e0004 */
[----:B------:R-:W-:Y:S02]  /*0f20*/  @!P4 IADD3 R11, R11, R17, RZ ;  /* 0x000000110b0bc210 */ /* 0x000fe40007ffe0ff */
[----:B------:R-:W-:Y:S02]  /*0f30*/  @!P5 SHF.L.U64.HI R27, R12, 0x1, R27 ;  /* 0x000000010c1bd819 */ /* 0x000fe4000001021b */
[----:B------:R-:W-:Y:S02]  /*0f40*/  @!P6 IADD3 R9, R5, R9, RZ ;  /* 0x000000090509e210 */ /* 0x000fe40007ffe0ff */
[C---:B------:R-:W-:Y:S02]  /*0f50*/  @!P4 SHF.L.U32 R25, R10.reuse, 0x1, RZ ;  /* 0x000000010a19c819 */ /* 0x040fe400000006ff */
[----:B------:R-:W-:-:S02]  /*0f60*/  @!P4 SHF.L.U64.HI R16, R10, 0x1, R11 ;  /* 0x000000010a10c819 */ /* 0x000fc4000001020b */
[C---:B------:R-:W-:Y:S02]  /*0f70*/  @!P3 SHF.L.U32 R12, R8.reuse, 0x1, RZ ;  /* 0x00000001080cb819 */ /* 0x040fe400000006ff */
[----:B------:R-:W-:Y:S01]  /*0f80*/  @!P3 SHF.L.U64.HI R13, R8, 0x1, R13 ;  /* 0x00000001080db819 */ /* 0x000fe2000001020d */
[----:B------:R-:W-:Y:S01]  /*0f90*/  @!P0 IMAD R8, R91, c[0x0][0x1d8], RZ ;  /* 0x000076005b088a24 */ /* 0x000fe200078e02ff */
[----:B------:R-:W-:Y:S02]  /*0fa0*/  @!P0 MOV R10, R18 ;  /* 0x00000012000a8202 */ /* 0x000fe40000000f00 */
[----:B------:R-:W-:Y:S02]  /*0fb0*/  @!P0 MOV R11, R21 ;  /* 0x00000015000b8202 */ /* 0x000fe40000000f00 */
[----:B-1----:R-:W-:Y:S02]  /*0fc0*/  @!P5 IADD3 R6, P2, R22, c[0x0][0x180], RZ ;  /* 0x000060001606da10 */ /* 0x002fe40007f5e0ff */
[----:B------:R-:W-:-:S02]  /*0fd0*/  @!P6 SHF.L.U32 R17, R4, 0x1, RZ ;  /* 0x000000010411e819 */ /* 0x000fc400000006ff */
[----:B------:R-:W-:Y:S01]  /*0fe0*/  @!P6 SHF.L.U64.HI R24, R4, 0x1, R9 ;  /* 0x000000010418e819 */ /* 0x000fe20000010209 */
[----:B------:R-:W-:Y:S01]  /*0ff0*/  @!P0 IMAD R23, R67, c[0x0][0x1dc], R8 ;  /* 0x0000770043178a24 */ /* 0x000fe200078e0208 */
[----:B------:R-:W-:Y:S01]  /*1000*/  CS2R R4, SRZ ;  /* 0x0000000000047805 */ /* 0x000fe2000001ff00 */
[----:B------:R-:W-:Y:S01]  /*1010*/  @!P5 IADD3.X R7, R27, c[0x0][0x184], RZ, P2, !PT ;  /* 0x000061001b07da10 */ /* 0x000fe200017fe4ff */
[----:B------:R-:W-:Y:S01]  /*1020*/  @!P0 IMAD.WIDE.U32 R10, R67, c[0x0][0x1d8], R10 ;  /* 0x00007600430a8a25 */ /* 0x000fe200078e000a */
[----:B------:R-:W-:Y:S01]  /*1030*/  @!P5 IADD3 R8, P2, R22, c[0x0][0x178], RZ ;  /* 0x00005e001608da10 */ /* 0x000fe20007f5e0ff */
[----:B------:R-:W-:Y:S02]  /*1040*/  CS2R R48, SRZ ;  /* 0x0000000000307805 */ /* 0x000fe4000001ff00 */
[----:B------:R0:W5:Y:S01]  /*1050*/  @!P5 LDG.E R4, [R6.64] ;  /* 0x0000000e0604d981 */ /* 0x000162000c1e1900 */
[----:B------:R-:W-:Y:S02]  /*1060*/  @!P5 IADD3.X R9, R27, c[0x0][0x17c], RZ, P2, !PT ;  /* 0x00005f001b09da10 */ /* 0x000fe400017fe4ff */
[----:B------:R-:W-:-:S02]  /*1070*/  @!P0 IADD3 R23, R11, R23, RZ ;  /* 0x000000170b178210 */ /* 0x000fc40007ffe0ff */
[C---:B------:R-:W-:Y:S01]  /*1080*/  @!P0 SHF.L.U32 R22, R10.reuse, 0x1, RZ ;  /* 0x000000010a168819 */ /* 0x040fe200000006ff */
[----:B------:R1:W5:Y:S01]  /*1090*/  @!P5 LDG.E R49, [R8.64] ;  /* 0x0000000e0831d981 */ /* 0x000362000c1e1900 */
[C---:B0-----:R-:W-:Y:S02]  /*10a0*/  @!P4 IADD3 R6, P2, R25.reuse, c[0x0][0x180], RZ ;  /* 0x000060001906ca10 */ /* 0x041fe40007f5e0ff */
[----:B------:R-:W-:Y:S02]  /*10b0*/  @!P0 SHF.L.U64.HI R23, R10, 0x1, R23 ;  /* 0x000000010a178819 */ /* 0x000fe40000010217 */
[----:B------:R-:W-:Y:S02]  /*10c0*/  @!P4 IADD3.X R7, R16, c[0x0][0x184], RZ, P2, !PT ;  /* 0x000061001007ca10 */ /* 0x000fe400017fe4ff */
[----:B------:R-:W-:Y:S02]  /*10d0*/  @!P4 IADD3 R10, P5, R25, c[0x0][0x178], RZ ;  /* 0x00005e00190aca10 */ /* 0x000fe40007fbe0ff */
[----:B-1----:R-:W-:Y:S01]  /*10e0*/  @!P3 IADD3 R8, P2, R12, c[0x0][0x180], RZ ;  /* 0x000060000c08ba10 */ /* 0x002fe20007f5e0ff */
[----:B------:R0:W5:Y:S01]  /*10f0*/  @!P4 LDG.E R5, [R6.64] ;  /* 0x0000000e0605c981 */ /* 0x000162000c1e1900 */
[----:B------:R-:W-:-:S02]  /*1100*/  @!P4 IADD3.X R11, R16, c[0x0][0x17c], RZ, P5, !PT ;  /* 0x00005f00100bca10 */ /* 0x000fc40002ffe4ff */
        /* <DEDUP_REMOVED lines=108> */
[----:B------:R-:W-:Y:S02]  /*17d0*/  @!P5 IADD3.X R23, R33, c[0x0][0x17c], RZ, P0, !PT ;  /* 0x00005f002117da10 */ /* 0x000fe400007fe4ff */
[----:B------:R-:W-:-:S03]  /*17e0*/  @!P3 IADD3 R24, P6, R27, c[0x0][0x180], RZ ;  /* 0x000060001b18ba10 */ /* 0x000fc60007fde0ff */
[----:B------:R2:W5:Y:S01]  /*17f0*/  @!P5 LDG.E R43, [R22.64] ;  /* 0x0000000e162bd981 */ /* 0x000562000c1e1900 */
[----:B-1----:R-:W-:Y:S01]  /*1800*/  @!P4 IADD3 R16, P0, R32, c[0x0][0x180], RZ ;  /* 0x000060002010ca10 */ /* 0x002fe20007f1e0ff */
[----:B0-----:R-:W-:Y:S01]  /*1810*/  CS2R R12, SRZ ;  /* 0x00000000000c7805 */ /* 0x001fe2000001ff00 */
[----:B------:R-:W-:Y:S02]  /*1820*/  @!P3 IADD3.X R25, R28, c[0x0][0x184], RZ, P6, !PT ;  /* 0x000061001c19ba10 */ /* 0x000fe400037fe4ff */
[----:B------:R-:W-:-:S03]  /*1830*/  @!P4 IADD3.X R17, R30, c[0x0][0x184], RZ, P0, !PT ;  /* 0x000061001e11ca10 */ /* 0x000fc600007fe4ff */
[----:B------:R0:W5:Y:S01]  /*1840*/  @!P3 LDG.E R12, [R24.64] ;  /* 0x0000000e180cb981 */ /* 0x000162000c1e1900 */
[----:B--2---:R-:W-:-:S03]  /*1850*/  @!P4 IADD3 R22, P5, R32, c[0x0][0x178], RZ ;  /* 0x00005e002016ca10 */ /* 0x004fc60007fbe0ff */
[----:B------:R1:W5:Y:S01]  /*1860*/  @!P4 LDG.E R11, [R16.64] ;  /* 0x0000000e100bc981 */ /* 0x000362000c1e1900 */
[----:B------:R-:W-:Y:S01]  /*1870*/  @!P4 IADD3.X R23, R30, c[0x0][0x17c], RZ, P5, !PT ;  /* 0x00005f001e17ca10 */ /* 0x000fe20002ffe4ff */
[----:B------:R-:W-:-:S04]  /*1880*/  CS2R R40, SRZ ;  /* 0x0000000000287805 */ /* 0x000fc8000001ff00 */
[----:B------:R2:W5:Y:S01]  /*1890*/  @!P4 LDG.E R42, [R22.64] ;  /* 0x0000000e162ac981 */ /* 0x000562000c1e1900 */
[----:B0-----:R-:W-:-:S04]  /*18a0*/  @!P2 IADD3 R24, P5, R31, c[0x0][0x178], RZ ;  /* 0x00005e001f18aa10 */ /* 0x001fc80007fbe0ff */
[----:B------:R-:W-:Y:S02]  /*18b0*/  @!P2 IADD3.X R25, R29, c[0x0][0x17c], RZ, P5, !PT ;  /* 0x00005f001d19aa10 */ /* 0x000fe40002ffe4ff */
[----:B--2---:R-:W-:-:S03]  /*18c0*/  @!P2 IADD3 R22, P4, R31, c[0x0][0x180], RZ ;  /* 0x000060001f16aa10 */ /* 0x004fc60007f9e0ff */
[----:B------:R0:W5:Y:S01]  /*18d0*/  @!P2 LDG.E R40, [R24.64] ;  /* 0x0000000e1828a981 */ /* 0x000162000c1e1900 */
[----:B------:R-:W-:-:S05]  /*18e0*/  @!P2 IADD3.X R23, R29, c[0x0][0x184], RZ, P4, !PT ;  /* 0x000061001d17aa10 */ /* 0x000fca00027fe4ff */
[----:B------:R0:W5:Y:S01]  /*18f0*/  @!P2 LDG.E R13, [R22.64] ;  /* 0x0000000e160da981 */ /* 0x000162000c1e1900 */
[----:B-1----:R-:W-:-:S04]  /*1900*/  @!P3 IADD3 R16, P0, R27, c[0x0][0x178], RZ ;  /* 0x00005e001b10ba10 */ /* 0x002fc80007f1e0ff */
[----:B------:R-:W-:Y:S01]  /*1910*/  @!P3 IADD3.X R17, R28, c[0x0][0x17c], RZ, P0, !PT ;  /* 0x00005f001c11ba10 */ /* 0x000fe200007fe4ff */
[----:B------:R-:W-:Y:S01]  /*1920*/  UMOV UR12, 0x3f800000 ;  /* 0x3f800000000c7882 */ /* 0x000fe20000000000 */
[----:B------:R-:W-:Y:S01]  /*1930*/  BSSY B0, `(.L_x_1478) ;  /* 0x0000022000007945 */ /* 0x000fe20003800000 */
[----:B------:R-:W-:Y:S02]  /*1940*/  ISETP.NE.AND P4, PT, RZ, UR13, PT ;  /* 0x0000000dff007c0c */ /* 0x000fe4000bf85270 */
[----:B------:R1:W5:Y:S01]  /*1950*/  @!P3 LDG.E R41, [R16.64] ;  /* 0x0000000e1029b981 */ /* 0x000362000c1e1900 */
[----:B---3--:R-:W2:Y:S02]  /*1960*/  R2UR UR16, R14 ;  /* 0x000000000e1073c2 */ /* 0x008ea400000e0000 */
        /* <DEDUP_REMOVED lines=11> */
[----:B--2---:R-:W-:Y:S01]  /*1a20*/  @UP0 UMOV UR12, UR4 ;  /* 0x00000004000c0c82 */ /* 0x004fe20008000000 */
[--C-:B----4-:R-:W-:Y:S02]  /*1a30*/  HADD2.F32 R29, -RZ, R56.reuse.H0_H0 ;  /* 0x20000038ff1d7230 */ /* 0x110fe40000004100 */
[----:B------:R-:W-:-:S07]  /*1a40*/  HADD2.F32 R27, -RZ, R56.H1_H1 ;  /* 0x30000038ff1b7230 */ /* 0x000fce0000004100 */
        /* <DEDUP_REMOVED lines=16> */
.L_x_1479:
[----:B0-----:R-:W-:Y:S05]  /*1b50*/  BSYNC B0 ;  /* 0x0000000000007941 */ /* 0x001fea0003800000 */
.L_x_1478:
        /* <DEDUP_REMOVED lines=25> */
.L_x_1480:
[----:B------:R-:W-:Y:S01]  /*1cf0*/  FMUL.FTZ R23, R27, R14 ;  /* 0x0000000e1b177220 */ /* 0x000fe20000410000 */
[----:B------:R-:W-:Y:S01]  /*1d00*/  HADD2.F32 R31, -RZ, R54.H0_H0 ;  /* 0x20000036ff1f7230 */ /* 0x000fe20000004100 */
[----:B------:R-:W-:Y:S02]  /*1d10*/  FMUL.FTZ R28, R25, R17 ;  /* 0x00000011191c7220 */ /* 0x000fe40000410000 */
[----:B------:R-:W-:Y:S02]  /*1d20*/  FFMA.FTZ R29, R22, R23, RZ ;  /* 0x00000017161d7223 */ /* 0x000fe400000100ff */
[----:B------:R-:W-:Y:S02]  /*1d30*/  FADD.FTZ R23, RZ, R23 ;  /* 0x00000017ff177221 */ /* 0x000fe40000010000 */
[----:B------:R-:W-:Y:S01]  /*1d40*/  FFMA.FTZ R26, R24, R28, R29 ;  /* 0x0000001c181a7223 */ /* 0x000fe2000001001d */
[--C-:B------:R-:W-:Y:S01]  /*1d50*/  HADD2.F32 R29, -RZ, R39.reuse.H1_H1 ;  /* 0x30000027ff1d7230 */ /* 0x100fe20000004100 */
[----:B------:R-:W-:Y:S01]  /*1d60*/  FADD.FTZ R28, R28, R23 ;  /* 0x000000171c1c7221 */ /* 0x000fe20000010000 */
[----:B------:R-:W-:Y:S01]  /*1d70*/  HADD2.F32 R23, -RZ, R39.H0_H0 ;  /* 0x20000027ff177230 */ /* 0x000fe20000004100 */
[----:B------:R-:W-:-:S02]  /*1d80*/  FFMA.FTZ R22, R22, R27, RZ ;  /* 0x0000001b16167223 */ /* 0x000fc400000100ff */
[----:B------:R-:W-:Y:S02]  /*1d90*/  FADD.FTZ R30, R29, -UR16 ;  /* 0x800000101d1e7e21 */ /* 0x000fe40008010000 */
        /* <DEDUP_REMOVED lines=23> */
.L_x_1481:
[----:B------:R-:W-:Y:S02]  /*1f10*/  FMUL.FTZ R33, R31, R14 ;  /* 0x0000000e1f217220 */ /* 0x000fe40000410000 */
[----:B------:R-:W-:Y:S02]  /*1f20*/  FFMA.FTZ R24, R24, R25, RZ ;  /* 0x0000001918187223 */ /* 0x000fe400000100ff */
[----:B------:R-:W-:Y:S02]  /*1f30*/  FFMA.FTZ R26, R29, R33, R26 ;  /* 0x000000211d1a7223 */ /* 0x000fe4000001001a */
[----:B------:R-:W-:Y:S02]  /*1f40*/  FADD.FTZ R33, R28, R33 ;  /* 0x000000211c217221 */ /* 0x000fe40000010000 */
[----:B------:R-:W-:Y:S02]  /*1f50*/  FMUL.FTZ R28, R30, R17 ;  /* 0x000000111e1c7220 */ /* 0x000fe40000410000 */
[----:B------:R-:W-:-:S02]  /*1f60*/  FADD.FTZ R25, RZ, R25 ;  /* 0x00000019ff197221 */ /* 0x000fc40000010000 */
[C---:B------:R-:W-:Y:S02]  /*1f70*/  FFMA.FTZ R24, R23.reuse, R30, R24 ;  /* 0x0000001e17187223 */ /* 0x040fe40000010018 */
[----:B------:R-:W-:Y:S01]  /*1f80*/  FFMA.FTZ R26, R23, R28, R26 ;  /* 0x0000001c171a7223 */ /* 0x000fe2000001001a */
[--C-:B------:R-:W-:Y:S01]  /*1f90*/  HADD2.F32 R23, -RZ, R37.reuse.H0_H0 ;  /* 0x20000025ff177230 */ /* 0x100fe20000004100 */
[----:B------:R-:W-:Y:S01]  /*1fa0*/  FADD.FTZ R30, R25, R30 ;  /* 0x0000001e191e7221 */ /* 0x000fe20000010000 */
[----:B------:R-:W-:Y:S01]  /*1fb0*/  HADD2.F32 R25, -RZ, R37.H1_H1 ;  /* 0x30000025ff197230 */ /* 0x000fe20000004100 */
[----:B------:R-:W-:Y:S02]  /*1fc0*/  FADD.FTZ R32, RZ, R27 ;  /* 0x0000001bff207221 */ /* 0x000fe40000010000 */
[----:B------:R-:W-:Y:S02]  /*1fd0*/  FADD.FTZ R23, R23, -UR16 ;  /* 0x8000001017177e21 */ /* 0x000fe40008010000 */
[----:B------:R-:W-:-:S02]  /*1fe0*/  FADD.FTZ R25, R25, -UR16 ;  /* 0x8000001019197e21 */ /* 0x000fc40008010000 */
[----:B------:R-:W-:Y:S02]  /*1ff0*/  FFMA.FTZ R22, R29, R31, R22 ;  /* 0x0000001f1d167223 */ /* 0x000fe40000010016 */
[----:B------:R-:W-:Y:S02]  /*2000*/  FMUL.FTZ R29, R23, UR12 ;  /* 0x0000000c171d7c20 */ /* 0x000fe40008410000 */
[----:B------:R-:W-:Y:S01]  /*2010*/  FADD.FTZ R27, R32, R31 ;  /* 0x0000001f201b7221 */ /* 0x000fe20000010000 */
[--C-:B------:R-:W-:Y:S01]  /*2020*/  HADD2.F32 R31, -RZ, R53.reuse.H0_H0 ;  /* 0x20000035ff1f7230 */ /* 0x100fe20000004100 */
[----:B------:R-:W-:Y:S01]  /*2030*/  FMUL.FTZ R23, R25, UR12 ;  /* 0x0000000c19177c20 */ /* 0x000fe20008410000 */
[----:B------:R-:W-:Y:S01]  /*2040*/  HADD2.F32 R25, -RZ, R53.H1_H1 ;  /* 0x30000035ff197230 */ /* 0x000fe20000004100 */
        /* <DEDUP_REMOVED lines=20> */
.L_x_1482:
[----:B------:R-:W-:Y:S02]  /*2190*/  FMUL.FTZ R33, R31, R14 ;  /* 0x0000000e1f217220 */ /* 0x000fe40000410000 */
[----:B------:R-:W-:Y:S02]  /*21a0*/  FFMA.FTZ R24, R23, R25, R24 ;  /* 0x0000001917187223 */ /* 0x000fe40000010018 */
[----:B------:R-:W-:Y:S02]  /*21b0*/  FFMA.FTZ R26, R29, R33, R26 ;  /* 0x000000211d1a7223 */ /* 0x000fe4000001001a */
[----:B------:R-:W-:Y:S02]  /*21c0*/  FADD.FTZ R33, R28, R33 ;  /* 0x000000211c217221 */ /* 0x000fe40000010000 */
[----:B------:R-:W-:Y:S02]  /*21d0*/  FMUL.FTZ R28, R25, R17 ;  /* 0x00000011191c7220 */ /* 0x000fe40000410000 */
[----:B------:R-:W-:Y:S01]  /*21e0*/  FADD.FTZ R30, R30, R25 ;  /* 0x000000191e1e7221 */ /* 0x000fe20000010000 */
[--C-:B------:R-:W-:Y:S01]  /*21f0*/  HADD2.F32 R25, -RZ, R38.reuse.H1_H1 ;  /* 0x30000026ff197230 */ /* 0x100fe20000004100 */
[----:B------:R-:W-:Y:S01]  /*2200*/  FFMA.FTZ R26, R23, R28, R26 ;  /* 0x0000001c171a7223 */ /* 0x000fe2000001001a */
[----:B------:R-:W-:Y:S01]  /*2210*/  HADD2.F32 R23, -RZ, R38.H0_H0 ;  /* 0x20000026ff177230 */ /* 0x000fe20000004100 */
[----:B------:R-:W-:-:S02]  /*2220*/  FFMA.FTZ R22, R29, R31, R22 ;  /* 0x0000001f1d167223 */ /* 0x000fc40000010016 */
[----:B------:R-:W-:Y:S02]  /*2230*/  FADD.FTZ R25, R25, -UR16 ;  /* 0x8000001019197e21 */ /* 0x000fe40008010000 */
[----:B------:R-:W-:Y:S02]  /*2240*/  FADD.FTZ R23, R23, -UR16 ;  /* 0x8000001017177e21 */ /* 0x000fe40008010000 */
[----:B------:R-:W-:Y:S01]  /*2250*/  FADD.FTZ R27, R27, R31 ;  /* 0x0000001f1b1b7221 */ /* 0x000fe20000010000 */
[--C-:B------:R-:W-:Y:S01]  /*2260*/  HADD2.F32 R31, -RZ, R52.reuse.H0_H0 ;  /* 0x20000034ff1f7230 */ /* 0x100fe20000004100 */
[----:B------:R-:W-:Y:S02]  /*2270*/  FMUL.FTZ R29, R23, UR12 ;  /* 0x0000000c171d7c20 */ /* 0x000fe40008410000 */
        /* <DEDUP_REMOVED lines=22> */
.L_x_1483:
        /* <DEDUP_REMOVED lines=37> */
.L_x_1484:
        /* <DEDUP_REMOVED lines=37> */
.L_x_1485:
        /* <DEDUP_REMOVED lines=37> */
.L_x_1486:
        /* <DEDUP_REMOVED lines=37> */
.L_x_1487:
        /* <DEDUP_REMOVED lines=37> */
.L_x_1488:
        /* <DEDUP_REMOVED lines=37> */
.L_x_1489:
        /* <DEDUP_REMOVED lines=37> */
.L_x_1490:
        /* <DEDUP_REMOVED lines=37> */
.L_x_1491:
        /* <DEDUP_REMOVED lines=37> */
.L_x_1492:
[----:B------:R-:W-:Y:S02]  /*38b0*/  FMUL.FTZ R33, R31, R14 ;  /* 0x0000000e1f217220 */ /* 0x000fe40000410000 */
[C---:B------:R-:W-:Y:S02]  /*38c0*/  FFMA.FTZ R22, R29.reuse, R31, R22 ;  /* 0x0000001f1d167223 */ /* 0x040fe40000010016 */
[----:B------:R-:W-:Y:S02]  /*38d0*/  FFMA.FTZ R26, R29, R33, R26 ;  /* 0x000000211d1a7223 */ /* 0x000fe4000001001a */
[----:B------:R-:W-:Y:S02]  /*38e0*/  FMUL.FTZ R29, R25, R17 ;  /* 0x00000011191d7220 */ /* 0x000fe40000410000 */
[----:B------:R-:W-:Y:S02]  /*38f0*/  FADD.FTZ R32, R28, R33 ;  /* 0x000000211c207221 */ /* 0x000fe40000010000 */
        /* <DEDUP_REMOVED lines=32> */
.L_x_1493:
[----:B------:R-:W-:Y:S01]  /*3b00*/  FMUL.FTZ R34, R32, R14 ;  /* 0x0000000e20227220 */ /* 0x000fe20000410000 */
[--C-:B------:R-:W-:Y:S01]  /*3b10*/  HADD2.F32 R33, -RZ, R41.reuse.H0_H0 ;  /* 0x20000029ff217230 */ /* 0x100fe20000004100 */
[----:B------:R-:W-:Y:S02]  /*3b20*/  FADD.FTZ R26, R27, R32 ;  /* 0x000000201b1a7221 */ /* 0x000fe40000010000 */
[----:B------:R-:W-:Y:S02]  /*3b30*/  FFMA.FTZ R28, R31, R34, R28 ;  /* 0x000000221f1c7223 */ /* 0x000fe4000001001c */
[----:B------:R-:W-:Y:S02]  /*3b40*/  FADD.FTZ R34, R29, R34 ;  /* 0x000000221d227221 */ /* 0x000fe40000010000 */
[----:B------:R-:W-:Y:S02]  /*3b50*/  FMUL.FTZ R29, R25, R17 ;  /* 0x00000011191d7220 */ /* 0x000fe40000410000 */
[----:B------:R-:W-:Y:S01]  /*3b60*/  FADD.FTZ R27, R30, R25 ;  /* 0x000000191e1b7221 */ /* 0x000fe20000010000 */
[----:B------:R-:W-:Y:S01]  /*3b70*/  HADD2.F32 R30, -RZ, R41.H1_H1 ;  /* 0x30000029ff1e7230 */ /* 0x000fe20000004100 */
[C---:B------:R-:W-:Y:S01]  /*3b80*/  FFMA.FTZ R25, R23.reuse, R25, R24 ;  /* 0x0000001917197223 */ /* 0x040fe20000010018 */
[--C-:B------:R-:W-:Y:S01]  /*3b90*/  HADD2.F32 R24, -RZ, R12.reuse.H0_H0 ;  /* 0x2000000cff187230 */ /* 0x100fe20000004100 */
[----:B------:R-:W-:Y:S01]  /*3ba0*/  FFMA.FTZ R23, R23, R29, R28 ;  /* 0x0000001d17177223 */ /* 0x000fe2000001001c */
[----:B------:R-:W-:Y:S01]  /*3bb0*/  HADD2.F32 R28, -RZ, R12.H1_H1 ;  /* 0x3000000cff1c7230 */ /* 0x000fe20000004100 */
[----:B------:R-:W-:-:S02]  /*3bc0*/  FFMA.FTZ R22, R31, R32, R22 ;  /* 0x000000201f167223 */ /* 0x000fc40000010016 */
[----:B------:R-:W-:Y:S02]  /*3bd0*/  FADD.FTZ R24, R24, -UR16 ;  /* 0x8000001018187e21 */ /* 0x000fe40008010000 */
[----:B------:R-:W-:Y:S02]  /*3be0*/  FADD.FTZ R28, R28, -UR16 ;  /* 0x800000101c1c7e21 */ /* 0x000fe40008010000 */
        /* <DEDUP_REMOVED lines=22> */
.L_x_1494:
[----:B------:R-:W-:Y:S02]  /*3d50*/  FMUL.FTZ R32, R33, R14 ;  /* 0x0000000e21207220 */ /* 0x000fe40000410000 */
[C---:B------:R-:W-:Y:S02]  /*3d60*/  FFMA.FTZ R24, R31.reuse, R33, R22 ;  /* 0x000000211f187223 */ /* 0x040fe40000010016 */
[----:B------:R-:W-:Y:S01]  /*3d70*/  FFMA.FTZ R23, R31, R32, R23 ;  /* 0x000000201f177223 */ /* 0x000fe20000010017 */
[----:B------:R-:W-:Y:S01]  /*3d80*/  HADD2.F32 R31, -RZ, R40.H0_H0 ;  /* 0x20000028ff1f7230 */ /* 0x000fe20000004100 */
        /* <DEDUP_REMOVED lines=33> */
.L_x_1495:
        /* <DEDUP_REMOVED lines=94> */
.L_x_1497:
[----:B------:R-:W-:Y:S05]  /*4580*/  BSYNC B0 ;  /* 0x0000000000007941 */ /* 0x000fea0003800000 */
.L_x_1496:
        /* <DEDUP_REMOVED lines=79> */
.L_x_1499:
[----:B------:R-:W-:Y:S05]  /*4a80*/  BSYNC B0 ;  /* 0x0000000000007941 */ /* 0x000fea0003800000 */
.L_x_1498:
        /* <DEDUP_REMOVED lines=19> */
.L_x_1501:
[----:B------:R-:W-:Y:S05]  /*4bc0*/  BSYNC B0 ;  /* 0x0000000000007941 */ /* 0x000fea0003800000 */
.L_x_1500:
        /* <DEDUP_REMOVED lines=28> */
.L_x_1504:
[----:B------:R-:W2:Y:S01]  /*4d90*/  LDG.E.STRONG.GPU R28, [R24.64] ;  /* 0x0000000e181c7981 */ /* 0x000ea2000c1ef900 */
[----:B------:R-:W-:Y:S01]  /*4da0*/  YIELD ;  /* 0x0000000000007946 */ /* 0x000fe20003800000 */
[----:B--2---:R-:W-:Y:S01]  /*4db0*/  ISETP.NE.AND P0, PT, R28, R31, PT ;  /* 0x0000001f1c00720c */ /* 0x004fe20003f05270 */
[----:B------:R-:W-:-:S12]  /*4dc0*/  CCTL.IVALL ;  /* 0x00000000ff00798f */ /* 0x000fd80002000000 */
[----:B------:R-:W-:Y:S05]  /*4dd0*/  @P0 BRA `(.L_x_1504) ;  /* 0xffffffb000000947 */ /* 0x000fea000383ffff */
.L_x_1503:
        /* <DEDUP_REMOVED lines=20> */
.L_x_1508:
        /* <DEDUP_REMOVED lines=115> */
.L_x_1507:
        /* <DEDUP_REMOVED lines=61> */
.L_x_1509:
[----:B------:R-:W-:-:S13]  /*5a20*/  ISETP.NE.OR P0, PT, R25, RZ, P0 ;  /* 0x000000ff1900720c */ /* 0x000fda0000705670 */
[----:B------:R-:W-:Y:S05]  /*5a30*/  @!P0 BRA `(.L_x_1505) ;  /* 0x000001f000008947 */ /* 0x000fea0003800000 */
.L_x_1506:
        /* <DEDUP_REMOVED lines=31> */
.L_x_1505:
        /* <DEDUP_REMOVED lines=12> */
.L_x_1511:
[----:B------:R-:W-:Y:S05]  /*5cf0*/  BSYNC B0 ;  /* 0x0000000000007941 */ /* 0x000fea0003800000 */
.L_x_1510:
        /* <DEDUP_REMOVED lines=16> */
.L_x_1502:
        /* <DEDUP_REMOVED lines=8> */
[----:B------:R-:W-:Y:S01]  /*5e80*/  HADD2.F32 R39, -RZ, R39.H1_H1 ;  /* 0x30000027ff277230 */ /* 0x000fe20000004100 */
[----:B------:R-:W-:Y:S01]  /*5e90*/  ISETP.GE.AND.EX P0, PT, R77, c[0x0][0x1e4], PT, P0 ;  /* 0x000079004d007a0c */ /* 0x000fe20003f06300 */
[----:B------:R-:W-:Y:S01]  /*5ea0*/  FMUL.FTZ R29, R24, UR12 ;  /* 0x0000000c181d7c20 */ /* 0x000fe20008410000 */
[----:B------:R-:W-:Y:S02]  /*5eb0*/  ISETP.GE.U32.AND P2, PT, R74, c[0x0][0x1e0], PT ;  /* 0x000078004a007a0c */ /* 0x000fe40003f46070 */
[----:B------:R-:W-:Y:S01]  /*5ec0*/  ISETP.GT.U32.OR P0, PT, R0, 0x27f, P0 ;  /* 0x0000027f0000780c */ /* 0x000fe20000704470 */
[----:B0-----:R-:W0:Y:S02]  /*5ed0*/  LDS.64 R22, [0xc0] ;  /* 0x0000c000ff167984 */ /* 0x001e240000000a00 */
[----:B0-----:R-:W-:Y:S01]  /*5ee0*/  FMUL.FTZ R25, R22, c[0x0][0x20c] ;  /* 0x0000830016197a20 */ /* 0x001fe20000410000 */
[--C-:B------:R-:W-:Y:S01]  /*5ef0*/  HADD2.F32 R22, -RZ, R55.reuse.H1_H1 ;  /* 0x30000037ff167230 */ /* 0x100fe20000004100 */
[----:B------:R-:W-:Y:S01]  /*5f00*/  FMUL.FTZ R26, R23, c[0x0][0x20c] ;  /* 0x00008300171a7a20 */ /* 0x000fe20000410000 */
[----:B------:R-:W-:Y:S01]  /*5f10*/  HADD2.F32 R23, -RZ, R55.H0_H0 ;  /* 0x20000037ff177230 */ /* 0x000fe20000004100 */
[----:B------:R0:W1:Y:S02]  /*5f20*/  R2UR UR4, R25 ;  /* 0x00000000190473c2 */ /* 0x00006400000e0000 */
[----:B0-----:R-:W-:-:S04]  /*5f30*/  FADD.FTZ R25, R56, -UR16 ;  /* 0x8000001038197e21 */ /* 0x001fc80008010000 */
[----:B------:R-:W-:Y:S01]  /*5f40*/  FMUL.FTZ R25, R25, UR12 ;  /* 0x0000000c19197c20 */ /* 0x000fe20008410000 */
[----:B------:R-:W-:Y:S05]  /*5f50*/  @!P4 BRA `(.L_x_1512) ;  /* 0x000001200000c947 */ /* 0x000fea0003800000 */
        /* <DEDUP_REMOVED lines=10> */
[----:B0-----:R-:W-:Y:S02]  /*6000*/  FMUL.FTZ R22, R22, R35 ;  /* 0x0000002316167220 */ /* 0x001fe40000410000 */
[----:B------:R-:W-:-:S04]  /*6010*/  FADD.FTZ R35, -R35, 1 ;  /* 0x3f80000023237421 */ /* 0x000fc80000010100 */
[----:B------:R-:W-:Y:S02]  /*6020*/  FFMA.FTZ R35, R24, R35, 1 ;  /* 0x3f80000018237423 */ /* 0x000fe40000010023 */
[----:B--2---:R-:W-:Y:S02]  /*6030*/  FADD.FTZ R55, -R32, 1 ;  /* 0x3f80000020377421 */ /* 0x004fe40000010100 */
[----:B------:R-:W-:Y:S02]  /*6040*/  FMUL.FTZ R23, R23, R32 ;  /* 0x0000002017177220 */ /* 0x000fe40000410000 */
[----:B------:R-:W-:Y:S02]  /*6050*/  FFMA.FTZ R28, R28, R55, 1 ;  /* 0x3f8000001c1c7423 */ /* 0x000fe40000010037 */
[----:B------:R-:W-:Y:S02]  /*6060*/  FMUL.FTZ R22, R22, R35 ;  /* 0x0000002316167220 */ /* 0x000fe40000410000 */
[----:B------:R-:W-:-:S02]  /*6070*/  FMUL.FTZ R23, R23, R28 ;  /* 0x0000001c17177220 */ /* 0x000fc40000410000 */
.L_x_1512:
[----:B------:R-:W-:Y:S01]  /*6080*/  BSSY B0, `(.L_x_1513) ;  /* 0x0000012000007945 */ /* 0x000fe20003800000 */
[----:B------:R-:W-:Y:S05]  /*6090*/  @!P1 BRA `(.L_x_1514) ;  /* 0x0000010000009947 */ /* 0x000fea0003800000 */
[--C-:B-1----:R-:W-:Y:S02]  /*60a0*/  FFMA.FTZ R29, R29, UR4, R26.reuse ;  /* 0x000000041d1d7c23 */ /* 0x102fe4000801001a */
        /* <DEDUP_REMOVED lines=15> */
.L_x_1514:
[----:B------:R-:W-:Y:S05]  /*61a0*/  BSYNC B0 ;  /* 0x0000000000007941 */ /* 0x000fea0003800000 */
.L_x_1513:
        /* <DEDUP_REMOVED lines=25> */
.L_x_1515:
        /* <DEDUP_REMOVED lines=18> */
.L_x_1517:
[----:B------:R-:W-:Y:S05]  /*6460*/  BSYNC B0 ;  /* 0x0000000000007941 */ /* 0x000fea0003800000 */
.L_x_1516:
        /* <DEDUP_REMOVED lines=35> */
.L_x_1518:
        /* <DEDUP_REMOVED lines=18> */
.L_x_1520:
[----:B------:R-:W-:Y:S05]  /*67c0*/  BSYNC B0 ;  /* 0x0000000000007941 */ /* 0x000fea0003800000 */
.L_x_1519:
        /* <DEDUP_REMOVED lines=25> */
.L_x_1521:
[----:B------:R-:W-:Y:S01]  /*6960*/  BSSY B0, `(.L_x_1522) ;  /* 0x0000012000007945 */ /* 0x000fe20003800000 */
[----:B------:R-:W-:Y:S05]  /*6970*/  @P5 BRA `(.L_x_1523) ;  /* 0x0000010000005947 */ /* 0x000fea0003800000 */
[--C-:B-1----:R-:W-:Y:S02]  /*6980*/  FFMA.FTZ R22, R37, UR4, R26.reuse ;  /* 0x0000000425167c23 */ /* 0x102fe4000801001a */
[----:B------:R-:W-:Y:S02]  /*6990*/  FFMA.FTZ R25, R39, UR4, R26 ;  /* 0x0000000427197c23 */ /* 0x000fe4000801001a */
        /* <DEDUP_REMOVED lines=14> */
.L_x_1523:
[----:B------:R-:W-:Y:S05]  /*6a80*/  BSYNC B0 ;  /* 0x0000000000007941 */ /* 0x000fea0003800000 */
.L_x_1522:
        /* <DEDUP_REMOVED lines=8> */
[--C-:B------:R-:W-:Y:S01]  /*6b10*/  HADD2.F32 R3, -RZ, R36.reuse.H0_H0 ;  /* 0x20000024ff037230 */ /* 0x100fe20000004100 */
[----:B------:R-:W-:Y:S01]  /*6b20*/  ISETP.GE.U32.AND P0, PT, R70, c[0x0][0x1e0], PT ;  /* 0x0000780046007a0c */ /* 0x000fe20003f06070 */
[----:B------:R-:W-:Y:S01]  /*6b30*/  HADD2.F32 R22, -RZ, R51.H1_H1 ;  /* 0x30000033ff167230 */ /* 0x000fe20000004100 */
        /* <DEDUP_REMOVED lines=24> */
.L_x_1524:
        /* <DEDUP_REMOVED lines=18> */
.L_x_1526:
[----:B------:R-:W-:Y:S05]  /*6de0*/  BSYNC B0 ;  /* 0x0000000000007941 */ /* 0x000fea0003800000 */
.L_x_1525:
        /* <DEDUP_REMOVED lines=25> */
.L_x_1527:
        /* <DEDUP_REMOVED lines=18> */
.L_x_1529:
[----:B------:R-:W-:Y:S05]  /*70a0*/  BSYNC B0 ;  /* 0x0000000000007941 */ /* 0x000fea0003800000 */
.L_x_1528:
        /* <DEDUP_REMOVED lines=35> */
.L_x_1530:
        /* <DEDUP_REMOVED lines=18> */
.L_x_1532:
[----:B------:R-:W-:Y:S05]  /*7400*/  BSYNC B0 ;  /* 0x0000000000007941 */ /* 0x000fea0003800000 */
.L_x_1531:
        /* <DEDUP_REMOVED lines=25> */
.L_x_1533:
        /* <DEDUP_REMOVED lines=18> */
.L_x_1535:
[----:B------:R-:W-:Y:S05]  /*76c0*/  BSYNC B0 ;  /* 0x0000000000007941 */ /* 0x000fea0003800000 */
.L_x_1534:
        /* <DEDUP_REMOVED lines=35> */
.L_x_1536:
        /* <DEDUP_REMOVED lines=18> */
.L_x_1538:
[----:B------:R-:W-:Y:S05]  /*7a20*/  BSYNC B0 ;  /* 0x0000000000007941 */ /* 0x000fea0003800000 */
.L_x_1537:
        /* <DEDUP_REMOVED lines=25> */
.L_x_1539:
        /* <DEDUP_REMOVED lines=18> */
.L_x_1541:
[----:B------:R-:W-:Y:S05]  /*7ce0*/  BSYNC B0 ;  /* 0x0000000000007941 */ /* 0x000fea0003800000 */
.L_x_1540:
        /* <DEDUP_REMOVED lines=35> */
.L_x_1542:
        /* <DEDUP_REMOVED lines=18> */
.L_x_1544:
[----:B------:R-:W-:Y:S05]  /*8040*/  BSYNC B0 ;  /* 0x0000000000007941 */ /* 0x000fea0003800000 */
.L_x_1543:
        /* <DEDUP_REMOVED lines=25> */
.L_x_1545:
        /* <DEDUP_REMOVED lines=18> */
.L_x_1547:
[----:B------:R-:W-:Y:S05]  /*8300*/  BSYNC B0 ;  /* 0x0000000000007941 */ /* 0x000fea0003800000 */
.L_x_1546:
        /* <DEDUP_REMOVED lines=35> */
.L_x_1548:
        /* <DEDUP_REMOVED lines=18> */
.L_x_1550:
[----:B------:R-:W-:Y:S05]  /*8660*/  BSYNC B0 ;  /* 0x0000000000007941 */ /* 0x000fea0003800000 */
.L_x_1549:
        /* <DEDUP_REMOVED lines=25> */
.L_x_1551:
        /* <DEDUP_REMOVED lines=18> */
.L_x_1553:
[----:B------:R-:W-:Y:S05]  /*8920*/  BSYNC B0 ;  /* 0x0000000000007941 */ /* 0x000fea0003800000 */
.L_x_1552:
[--C-:B0-----:R-:W-:Y:S01]  /*8930*/  HADD2.F32 R5, -RZ, R12.reuse.H0_H0 ;  /* 0x2000000cff057230 */ /* 0x101fe20000004100 */
[----:B------:R-:W-:Y:S01]  /*8940*/  ISETP.GE.AND.EX P3, PT, R83, c[0x0][0x1e4], PT, P3 ;  /* 0x0000790053007a0c */ /* 0x000fe20003f66330 */
[----:B------:R-:W-:Y:S01]  /*8950*/  HADD2.F32 R12, -RZ, R12.H1_H1 ;  /* 0x3000000cff0c7230 */ /* 0x000fe20000004100 */
[----:B------:R-:W-:Y:S01]  /*8960*/  ISETP.GE.AND.EX P0, PT, R82, c[0x0][0x1e4], PT, P0 ;  /* 0x0000790052007a0c */ /* 0x000fe20003f06300 */
[--C-:B------:R-:W-:Y:S01]  /*8970*/  HADD2.F32 R3, -RZ, R41.reuse.H0_H0 ;  /* 0x20000029ff037230 */ /* 0x100fe20000004100 */
[----:B------:R-:W-:Y:S01]  /*8980*/  FADD.FTZ R5, R5, -UR16 ;  /* 0x8000001005057e21 */ /* 0x000fe20008010000 */
[----:B------:R-:W-:Y:S01]  /*8990*/  ISETP.GT.U32.OR P3, PT, R0, 0x27f, P3 ;  /* 0x0000027f0000780c */ /* 0x000fe20001f64470 */
[----:B------:R-:W-:Y:S01]  /*89a0*/  FADD.FTZ R12, R12, -UR16 ;  /* 0x800000100c0c7e21 */ /* 0x000fe20008010000 */
[----:B------:R-:W-:Y:S01]  /*89b0*/  ISETP.GT.U32.OR P0, PT, R0, 0x27f, P0 ;  /* 0x0000027f0000780c */ /* 0x000fe20000704470 */
[----:B------:R-:W-:Y:S01]  /*89c0*/  HADD2.F32 R4, -RZ, R41.H1_H1 ;  /* 0x30000029ff047230 */ /* 0x000fe20000004100 */
[----:B------:R-:W-:Y:S01]  /*89d0*/  FMUL.FTZ R23, R5, UR12 ;  /* 0x0000000c05177c20 */ /* 0x000fe20008410000 */
[--C-:B------:R-:W-:Y:S01]  /*89e0*/  HADD2.F32 R22, -RZ, R13.reuse.H0_H0 ;  /* 0x2000000dff167230 */ /* 0x100fe20000004100 */
[----:B------:R-:W-:Y:S01]  /*89f0*/  FMUL.FTZ R25, R12, UR12 ;  /* 0x0000000c0c197c20 */ /* 0x000fe20008410000 */
[----:B------:R-:W-:Y:S01]  /*8a00*/  HADD2.F32 R24, -RZ, R13.H1_H1 ;  /* 0x3000000dff187230 */ /* 0x000fe20000004100 */
        /* <DEDUP_REMOVED lines=19> */
.L_x_1554:
        /* <DEDUP_REMOVED lines=18> */
.L_x_1556:
[----:B------:R-:W-:Y:S05]  /*8c60*/  BSYNC B0 ;  /* 0x0000000000007941 */ /* 0x000fea0003800000 */
.L_x_1555:
        /* <DEDUP_REMOVED lines=25> */
.L_x_1557:
        /* <DEDUP_REMOVED lines=17> */
.L_x_1559:
[----:B------:R-:W-:Y:S05]  /*8f10*/  BSYNC B0 ;  /* 0x0000000000007941 */ /* 0x000fea0003800000 */
.L_x_1558:
[----:B-1----:R-:W-:Y:S01]  /*8f20*/  ULDC UR4, c[0x0][0x10] ;  /* 0x0000040000047ab9 */ /* 0x002fe20000000800 */
[----:B------:R-:W-:Y:S01]  /*8f30*/  IADD3 R59, R59, 0x1, RZ ;  /* 0x000000013b3b7810 */ /* 0x000fe20007ffe0ff */
[----:B------:R-:W-:-:S04]  /*8f40*/  UIADD3 UR7, UR7, UR4, URZ ;  /* 0x0000000407077290 */ /* 0x000fc8000fffe03f */
[----:B------:R-:W-:-:S06]  /*8f50*/  UISETP.GE.AND UP0, UPT, UR7, UR6, UPT ;  /* 0x000000060700728c */ /* 0x000fcc000bf06270 */
[----:B------:R-:W-:-:S13]  /*8f60*/  PLOP3.LUT P0, PT, PT, PT, UP0, 0x80, 0x0 ;  /* 0x000000000000781c */ /* 0x000fda0003f0f008 */
[----:B------:R-:W-:Y:S01]  /*8f70*/  @P0 CALL.REL.NOINC `(.L_x_1477) ;  /* 0x0000001000000944 */ /* 0x000fe20003c00000 */
[----:B------:R-:W-:Y:S05]  /*8f80*/  BRA `(.L_x_1560) ;  /* 0xffff73e000007947 */ /* 0x000fea000383ffff */
.L_x_1477:
        /* <DEDUP_REMOVED lines=18> */
.L_x_1562:
[----:B------:R-:W-:Y:S05]  /*90b0*/  BSYNC B0 ;  /* 0x0000000000007941 */ /* 0x000fea0003800000 */
.L_x_1561:
        /* <DEDUP_REMOVED lines=11> */
.L_x_1564:
[----:B------:R-:W2:Y:S01]  /*9170*/  LDG.E.STRONG.GPU R5, [R2.64] ;  /* 0x0000000e02057981 */ /* 0x000ea2000c1ef900 */
[----:B------:R-:W-:Y:S01]  /*9180*/  YIELD ;  /* 0x0000000000007946 */ /* 0x000fe20003800000 */
[----:B--2---:R-:W-:Y:S01]  /*9190*/  ISETP.NE.AND P0, PT, R5, R4, PT ;  /* 0x000000040500720c */ /* 0x004fe20003f05270 */
[----:B------:R-:W-:-:S12]  /*91a0*/  CCTL.IVALL ;  /* 0x00000000ff00798f */ /* 0x000fd80002000000 */
[----:B------:R-:W-:Y:S05]  /*91b0*/  @P0 BRA `(.L_x_1564) ;  /* 0xffffffb000000947 */ /* 0x000fea000383ffff */
.L_x_1563:
        /* <DEDUP_REMOVED lines=25> */
.L_x_1565:
        /* <DEDUP_REMOVED lines=26> */
.L_x_1566:
        /* <DEDUP_REMOVED lines=9> */
.L_x_5168:


//--------------------- .text._Z35group_norm_nhwc_bwd_one_pass_kernelI11Fp16IOBf16WLi512ELi80ELi640EEv26Group_norm_nhwc_bwd_params --------------------------
	.section	.text._Z35group_norm_nhwc_bwd_one_pass_kernelI11Fp16IOBf16WLi512ELi80ELi640EEv26Group_norm_nhwc_bwd_params,"ax",@progbits
	.sectioninfo	@"SHI_REGISTERS=96"
	.align	128
        .global         _Z35group_norm_nhwc_bwd_one_pass_kernelI11Fp16IOBf16WLi512ELi80ELi640EEv26Group_norm_nhwc_bwd_params
        .type           _Z35group_norm_nhwc_bwd_one_pass_kernelI11Fp16IOBf16WLi512ELi80ELi640EEv26Group_norm_nhwc_bwd_params,@function
        .size           _Z35group_norm_nhwc_bwd_one_pass_kernelI11Fp16IOBf16WLi512ELi80ELi640EEv26Group_norm_nhwc_bwd_params,(.L_x_5169 - _Z35group_norm_nhwc_bwd_one_pass_kernelI11Fp16IOBf16WLi512ELi80ELi640EEv26Group_norm_nhwc_bwd_params)
        .other          _Z35group_norm_nhwc_bwd_one_pass_kernelI11Fp16IOBf16WLi512ELi80ELi640EEv26Group_norm_nhwc_bwd_params,@"STO_CUDA_ENTRY STV_DEFAULT"
_Z35group_norm_nhwc_bwd_one_pass_kernelI11Fp16IOBf16WLi512ELi80ELi640EEv26Group_norm_nhwc_bwd_params:
.text._Z35group_norm_nhwc_bwd_one_pass_kernelI11Fp16IOBf16WLi512ELi80ELi640EEv26Group_norm_nhwc_bwd_params:
        /* <DEDUP_REMOVED lines=74> */
.L_x_1714:
[----:B------:R-:W-:Y:S01]  /*04a0*/  IABS R5, c[0x0][0x1f0] ;  /* 0x00007c0000057a13 */ /* 0x000fe20000000000 */
[----:B-1----:R-:W-:Y:S01]  /*04b0*/  UMOV UR6, URZ ;  /* 0x0000003f00067c82 */ /* 0x002fe20008000000 */
[----:B0-----:R-:W-:Y:S01]  /*04c0*/  IABS R6, UR9 ;  /* 0x0000000900067c13 */ /* 0x001fe20008000000 */
[----:B------:R-:W-:Y:S01]  /*04d0*/  UISETP.GE.AND UP1, UPT, UR9, URZ, UPT ;  /* 0x0000003f0900728c */ /* 0x000fe2000bf26270 */
[----:B------:R-:W0:Y:S01]  /*04e0*/  R2UR UR16, R5 ;  /* 0x00000000051073c2 */ /* 0x000e2200000e0000 */
[C---:B------:R-:W-:Y:S01]  /*04f0*/  IADD3 R7, R2.reuse, 0x10, RZ ;  /* 0x0000001002077810 */ /* 0x040fe20007ffe0ff */
[----:B------:R-:W-:Y:S01]  /*0500*/  CS2R R50, SRZ ;  /* 0x0000000000327805 */ /* 0x000fe2000001ff00 */
        /* <DEDUP_REMOVED lines=335> */
[----:B0-----:R-:W-:Y:S01]  /*1a00*/  @!P4 IADD3 R8, P0, R16, c[0x0][0x178], RZ ;  /* 0x00005e001008ca10 */ /* 0x001fe20007f1e0ff */
[----:B------:R-:W-:-:S04]  /*1a10*/  CS2R R36, SRZ ;  /* 0x0000000000247805 */ /* 0x000fc8000001ff00 */
        /* <DEDUP_REMOVED lines=8> */
[----:B--2---:R-:W-:Y:S01]  /*1aa0*/  @!P6 IADD3 R8, P5, R14, c[0x0][0x180], RZ ;  /* 0x000060000e08ea10 */ /* 0x004fe20007fbe0ff */
[----:B------:R-:W-:Y:S01]  /*1ab0*/  CS2R R82, SRZ ;  /* 0x0000000000527805 */ /* 0x000fe2000001ff00 */
[----:B-1----:R-:W-:Y:S01]  /*1ac0*/  @!P3 IADD3 R6, P4, R12, c[0x0][0x178], RZ ;  /* 0x00005e000c06ba10 */ /* 0x002fe20007f9e0ff */
[----:B------:R0:W5:Y:S01]  /*1ad0*/  @!P3 LDG.E R37, [R4.64] ;  /* 0x000000120425b981 */ /* 0x000162000c1e1900 */
[----:B------:R-:W-:Y:S02]  /*1ae0*/  @!P6 IADD3.X R9, R15, c[0x0][0x184], RZ, P5, !PT ;  /* 0x000061000f09ea10 */ /* 0x000fe40002ffe4ff */
[----:B------:R-:W-:Y:S02]  /*1af0*/  ISETP.GE.U32.AND P5, PT, R29, c[0x0][0x1e0], PT ;  /* 0x000078001d007a0c */ /* 0x000fe40003fa6070 */
[----:B------:R-:W-:Y:S01]  /*1b00*/  @!P3 IADD3.X R7, R3, c[0x0][0x17c], RZ, P4, !PT ;  /* 0x00005f000307ba10 */ /* 0x000fe200027fe4ff */
[----:B------:R1:W5:Y:S01]  /*1b10*/  @!P6 LDG.E R38, [R8.64] ;  /* 0x000000120826e981 */ /* 0x000362000c1e1900 */
[----:B------:R-:W-:-:S02]  /*1b20*/  IADD3 R28, R2, 0x120, RZ ;  /* 0x00000120021c7810 */ /* 0x000fc40007ffe0ff */
[----:B------:R-:W-:Y:S01]  /*1b30*/  ISETP.GE.AND.EX P5, PT, R32, c[0x0][0x1e4], PT, P5 ;  /* 0x0000790020007a0c */ /* 0x000fe20003fa6350 */
[----:B------:R2:W5:Y:S01]  /*1b40*/  @!P3 LDG.E R83, [R6.64] ;  /* 0x000000120653b981 */ /* 0x000562000c1e1900 */
[----:B0-----:R-:W-:Y:S02]  /*1b50*/  @!P6 IADD3 R4, P0, R14, c[0x0][0x178], RZ ;  /* 0x00005e000e04ea10 */ /* 0x001fe40007f1e0ff */
[----:B------:R-:W-:Y:S02]  /*1b60*/  IADD3 R27, R2, 0x130, RZ ;  /* 0x00000130021b7810 */ /* 0x000fe40007ffe0ff */
[----:B------:R-:W-:Y:S02]  /*1b70*/  ISETP.GE.U32.AND P4, PT, R28, c[0x0][0x1e0], PT ;  /* 0x000078001c007a0c */ /* 0x000fe40003f86070 */
[----:B------:R-:W-:Y:S02]  /*1b80*/  @!P6 IADD3.X R5, R15, c[0x0][0x17c], RZ, P0, !PT ;  /* 0x00005f000f05ea10 */ /* 0x000fe400007fe4ff */
[----:B------:R-:W-:-:S02]  /*1b90*/  SHF.R.S32.HI R31, RZ, 0x1f, R28 ;  /* 0x0000001fff1f7819 */ /* 0x000fc4000001141c */
[----:B------:R-:W-:Y:S01]  /*1ba0*/  ISETP.GT.U32.OR P5, PT, R0, 0x27f, P5 ;  /* 0x0000027f0000780c */ /* 0x000fe20002fa4470 */
[----:B------:R0:W5:Y:S01]  /*1bb0*/  @!P6 LDG.E R82, [R4.64] ;  /* 0x000000120452e981 */ /* 0x000162000c1e1900 */
[----:B------:R-:W-:Y:S02]  /*1bc0*/  ISETP.GE.U32.AND P3, PT, R27, c[0x0][0x1e0], PT ;  /* 0x000078001b007a0c */ /* 0x000fe40003f66070 */
[----:B------:R-:W-:Y:S02]  /*1bd0*/  SHF.R.S32.HI R30, RZ, 0x1f, R27 ;  /* 0x0000001fff1e7819 */ /* 0x000fe4000001141b */
[----:B--2---:R-:W-:Y:S02]  /*1be0*/  @!P2 IADD3 R6, P0, R11, c[0x0][0x180], RZ ;  /* 0x000060000b06aa10 */ /* 0x004fe40007f1e0ff */
[----:B------:R-:W-:Y:S02]  /*1bf0*/  IADD3 R24, R2, 0x140, RZ ;  /* 0x0000014002187810 */ /* 0x000fe40007ffe0ff */
[----:B------:R-:W-:-:S02]  /*1c00*/  ISETP.GE.AND.EX P4, PT, R31, c[0x0][0x1e4], PT, P4 ;  /* 0x000079001f007a0c */ /* 0x000fc40003f86340 */
[----:B------:R-:W-:Y:S02]  /*1c10*/  ISETP.GE.AND.EX P3, PT, R30, c[0x0][0x1e4], PT, P3 ;  /* 0x000079001e007a0c */ /* 0x000fe40003f66330 */
[----:B------:R-:W-:Y:S02]  /*1c20*/  @!P2 IADD3.X R7, R10, c[0x0][0x184], RZ, P0, !PT ;  /* 0x000061000a07aa10 */ /* 0x000fe400007fe4ff */
[----:B------:R-:W-:Y:S02]  /*1c30*/  ISETP.GE.U32.AND P0, PT, R24, c[0x0][0x1e0], PT ;  /* 0x0000780018007a0c */ /* 0x000fe40003f06070 */
[----:B------:R-:W-:Y:S02]  /*1c40*/  SHF.R.S32.HI R26, RZ, 0x1f, R24 ;  /* 0x0000001fff1a7819 */ /* 0x000fe40000011418 */
[----:B------:R-:W-:Y:S02]  /*1c50*/  ISETP.GT.U32.OR P4, PT, R0, 0x27f, P4 ;  /* 0x0000027f0000780c */ /* 0x000fe40002784470 */
[----:B0-----:R-:W-:-:S02]  /*1c60*/  @!P2 IADD3 R4, P6, R11, c[0x0][0x178], RZ ;  /* 0x00005e000b04aa10 */ /* 0x001fc40007fde0ff */
[----:B------:R-:W-:Y:S02]  /*1c70*/  ISETP.GT.U32.OR P3, PT, R0, 0x27f, P3 ;  /* 0x0000027f0000780c */ /* 0x000fe40001f64470 */
[----:B------:R-:W-:Y:S02]  /*1c80*/  ISETP.GE.AND.EX P0, PT, R26, c[0x0][0x1e4], PT, P0 ;  /* 0x000079001a007a0c */ /* 0x000fe40003f06300 */
[----:B------:R-:W-:Y:S02]  /*1c90*/  IADD3 R19, R2, 0x150, RZ ;  /* 0x0000015002137810 */ /* 0x000fe40007ffe0ff */
[----:B------:R-:W-:Y:S01]  /*1ca0*/  @!P2 IADD3.X R5, R10, c[0x0][0x17c], RZ, P6, !PT ;  /* 0x00005f000a05aa10 */ /* 0x000fe200037fe4ff */
[----:B------:R-:W-:Y:S01]  /*1cb0*/  @!P5 IMAD R14, R32, c[0x0][0x1d8], RZ ;  /* 0x00007600200eda24 */ /* 0x000fe200078e02ff */
[----:B------:R-:W-:Y:S02]  /*1cc0*/  @!P5 MOV R10, R20 ;  /* 0x00000014000ad202 */ /* 0x000fe40000000f00 */
[----:B------:R-:W-:-:S02]  /*1cd0*/  @!P5 MOV R11, R23 ;  /* 0x00000017000bd202 */ /* 0x000fc40000000f00 */
[----:B------:R-:W-:Y:S02]  /*1ce0*/  ISETP.GT.U32.OR P0, PT, R0, 0x27f, P0 ;  /* 0x0000027f0000780c */ /* 0x000fe40000704470 */
[----:B------:R-:W-:Y:S02]  /*1cf0*/  ISETP.GE.U32.AND P6, PT, R19, c[0x0][0x1e0], PT ;  /* 0x0000780013007a0c */ /* 0x000fe40003fc6070 */
[----:B------:R-:W-:Y:S01]  /*1d00*/  SHF.R.S32.HI R25, RZ, 0x1f, R19 ;  /* 0x0000001fff197819 */ /* 0x000fe20000011413 */
[C---:B------:R-:W-:Y:S02]  /*1d10*/  @!P5 IMAD R14, R29.reuse, c[0x0][0x1dc], R14 ;  /* 0x000077001d0eda24 */ /* 0x040fe400078e020e */
[----:B------:R-:W-:Y:S01]  /*1d20*/  @!P5 IMAD.WIDE.U32 R10, R29, c[0x0][0x1d8], R10 ;  /* 0x000076001d0ada25 */ /* 0x000fe200078e000a */
[----:B------:R-:W-:Y:S01]  /*1d30*/  ISETP.GE.AND.EX P6, PT, R25, c[0x0][0x1e4], PT, P6 ;  /* 0x0000790019007a0c */ /* 0x000fe20003fc6360 */
[----:B------:R-:W-:Y:S01]  /*1d40*/  CS2R R34, SRZ ;  /* 0x0000000000227805 */ /* 0x000fe2000001ff00 */
[-C--:B------:R-:W-:Y:S01]  /*1d50*/  @!P4 MOV R12, R20.reuse ;  /* 0x00000014000cc202 */ /* 0x080fe20000000f00 */
[----:B------:R-:W-:Y:S01]  /*1d60*/  @!P4 IMAD R15, R31, c[0x0][0x1d8], RZ ;  /* 0x000076001f0fca24 */ /* 0x000fe200078e02ff */
[----:B------:R-:W-:Y:S01]  /*1d70*/  @!P4 MOV R13, R23 ;  /* 0x00000017000dc202 */ /* 0x000fe20000000f00 */
[----:B------:R-:W-:Y:S01]  /*1d80*/  @!P3 IMAD R3, R30, c[0x0][0x1d8], RZ ;  /* 0x000076001e03ba24 */ /* 0x000fe200078e02ff */
[----:B-1----:R-:W-:-:S02]  /*1d90*/  @!P3 MOV R8, R20 ;  /* 0x000000140008b202 */ /* 0x002fc40000000f00 */
[----:B------:R-:W-:Y:S02]  /*1da0*/  @!P3 MOV R9, R23 ;  /* 0x000000170009b202 */ /* 0x000fe40000000f00 */
[----:B------:R-:W-:Y:S02]  /*1db0*/  @!P5 IADD3 R14, R11, R14, RZ ;  /* 0x0000000e0b0ed210 */ /* 0x000fe40007ffe0ff */
[----:B------:R-:W-:Y:S01]  /*1dc0*/  ISETP.GT.U32.OR P6, PT, R0, 0x27f, P6 ;  /* 0x0000027f0000780c */ /* 0x000fe200037c4470 */
[C---:B------:R-:W-:Y:S01]  /*1dd0*/  @!P4 IMAD R15, R28.reuse, c[0x0][0x1dc], R15 ;  /* 0x000077001c0fca24 */ /* 0x040fe200078e020f */
[----:B------:R0:W5:Y:S01]  /*1de0*/  @!P2 LDG.E R35, [R6.64] ;  /* 0x000000120623a981 */ /* 0x000162000c1e1900 */
[----:B------:R-:W-:Y:S01]  /*1df0*/  @!P4 IMAD.WIDE.U32 R12, R28, c[0x0][0x1d8], R12 ;  /* 0x000076001c0cca25 */ /* 0x000fe200078e000c */
[----:B------:R-:W-:-:S03]  /*1e00*/  @!P5 SHF.L.U64.HI R17, R10, 0x1, R14 ;  /* 0x000000010a11d819 */ /* 0x000fc6000001020e */
[C---:B------:R-:W-:Y:S02]  /*1e10*/  @!P3 IMAD R3, R27.reuse, c[0x0][0x1dc], R3 ;  /* 0x000077001b03ba24 */ /* 0x040fe400078e0203 */
[----:B------:R-:W-:Y:S01]  /*1e20*/  @!P3 IMAD.WIDE.U32 R8, R27, c[0x0][0x1d8], R8 ;  /* 0x000076001b08ba25 */ /* 0x000fe200078e0008 */
[----:B0-----:R-:W-:-:S03]  /*1e30*/  @!P0 MOV R6, R20 ;  /* 0x0000001400068202 */ /* 0x001fc60000000f00 */
[----:B------:R-:W-:Y:S01]  /*1e40*/  @!P0 IMAD R14, R26, c[0x0][0x1d8], RZ ;  /* 0x000076001a0e8a24 */ /* 0x000fe200078e02ff */
[----:B------:R-:W-:Y:S01]  /*1e50*/  @!P0 MOV R7, R23 ;  /* 0x0000001700078202 */ /* 0x000fe20000000f00 */
[----:B------:R-:W-:Y:S01]  /*1e60*/  CS2R R78, SRZ ;  /* 0x00000000004e7805 */ /* 0x000fe2000001ff00 */
[----:B------:R-:W-:Y:S01]  /*1e70*/  @!P4 IADD3 R13, R13, R15, RZ ;  /* 0x0000000f0d0dc210 */ /* 0x000fe20007ffe0ff */
[C---:B------:R-:W-:Y:S01]  /*1e80*/  @!P0 IMAD R14, R24.reuse, c[0x0][0x1dc], R14 ;  /* 0x00007700180e8a24 */ /* 0x040fe200078e020e */
[----:B------:R-:W-:Y:S01]  /*1e90*/  @!P3 IADD3 R3, R9, R3, RZ ;  /* 0x000000030903b210 */ /* 0x000fe20007ffe0ff */
[----:B------:R-:W-:Y:S01]  /*1ea0*/  @!P0 IMAD.WIDE.U32 R6, R24, c[0x0][0x1d8], R6 ;  /* 0x0000760018068a25 */ /* 0x000fe200078e0006 */
[----:B------:R-:W-:Y:S01]  /*1eb0*/  @!P5 SHF.L.U32 R11, R10, 0x1, RZ ;  /* 0x000000010a0bd819 */ /* 0x000fe200000006ff */
[----:B------:R0:W5:Y:S01]  /*1ec0*/  @!P2 LDG.E R79, [R4.64] ;  /* 0x00000012044fa981 */ /* 0x000162000c1e1900 */
[C---:B------:R-:W-:Y:S02]  /*1ed0*/  @!P4 SHF.L.U32 R15, R12.reuse, 0x1, RZ ;  /* 0x000000010c0fc819 */ /* 0x040fe400000006ff */
[----:B------:R-:W-:-:S02]  /*1ee0*/  @!P4 SHF.L.U64.HI R13, R12, 0x1, R13 ;  /* 0x000000010c0dc819 */ /* 0x000fc4000001020d */
[C---:B------:R-:W-:Y:S02]  /*1ef0*/  @!P3 SHF.L.U32 R12, R8.reuse, 0x1, RZ ;  /* 0x00000001080cb819 */ /* 0x040fe400000006ff */
[----:B------:R-:W-:Y:S01]  /*1f00*/  @!P3 SHF.L.U64.HI R3, R8, 0x1, R3 ;  /* 0x000000010803b819 */ /* 0x000fe20000010203 */
[----:B------:R-:W-:Y:S01]  /*1f10*/  @!P6 IMAD R10, R25, c[0x0][0x1d8], RZ ;  /* 0x00007600190aea24 */ /* 0x000fe200078e02ff */
[----:B------:R-:W-:Y:S02]  /*1f20*/  @!P6 MOV R8, R20 ;  /* 0x000000140008e202 */ /* 0x000fe40000000f00 */
[----:B------:R-:W-:Y:S02]  /*1f30*/  @!P6 MOV R9, R23 ;  /* 0x000000170009e202 */ /* 0x000fe40000000f00 */
[----:B------:R-:W-:Y:S02]  /*1f40*/  @!P0 IADD3 R14, R7, R14, RZ ;  /* 0x0000000e070e8210 */ /* 0x000fe40007ffe0ff */
[----:B0-----:R-:W-:Y:S01]  /*1f50*/  @!P5 IADD3 R4, P2, R11, c[0x0][0x180], RZ ;  /* 0x000060000b04da10 */ /* 0x001fe20007f5e0ff */
[C---:B------:R-:W-:Y:S01]  /*1f60*/  @!P6 IMAD R10, R19.reuse, c[0x0][0x1dc], R10 ;  /* 0x00007700130aea24 */ /* 0x040fe200078e020a */
[C---:B------:R-:W-:Y:S01]  /*1f70*/  @!P0 SHF.L.U32 R16, R6.reuse, 0x1, RZ ;  /* 0x0000000106108819 */ /* 0x040fe200000006ff */
[----:B------:R-:W-:Y:S01]  /*1f80*/  @!P6 IMAD.WIDE.U32 R8, R19, c[0x0][0x1d8], R8 ;  /* 0x000076001308ea25 */ /* 0x000fe200078e0008 */
[----:B------:R-:W-:-:S02]  /*1f90*/  @!P0 SHF.L.U64.HI R14, R6, 0x1, R14 ;  /* 0x00000001060e8819 */ /* 0x000fc4000001020e */
[----:B------:R-:W-:Y:S02]  /*1fa0*/  @!P5 IADD3.X R5, R17, c[0x0][0x184], RZ, P2, !PT ;  /* 0x000061001105da10 */ /* 0x000fe400017fe4ff */
[----:B------:R-:W-:Y:S01]  /*1fb0*/  @!P5 IADD3 R6, P2, R11, c[0x0][0x178], RZ ;  /* 0x00005e000b06da10 */ /* 0x000fe20007f5e0ff */
[----:B------:R-:W-:Y:S01]  /*1fc0*/  HFMA2.MMA R19, -RZ, RZ, 0, 0 ;  /* 0x00000000ff137435 */ /* 0x000fe200000001ff */
[----:B------:R-:W-:Y:S01]  /*1fd0*/  @!P6 IADD3 R10, R9, R10, RZ ;  /* 0x0000000a090ae210 */ /* 0x000fe20007ffe0ff */
[----:B------:R0:W5:Y:S01]  /*1fe0*/  @!P5 LDG.E R36, [R4.64] ;  /* 0x000000120424d981 */ /* 0x000162000c1e1900 */
[----:B------:R-:W-:Y:S02]  /*1ff0*/  @!P5 IADD3.X R7, R17, c[0x0][0x17c], RZ, P2, !PT ;  /* 0x00005f001107da10 */ /* 0x000fe400017fe4ff */
        /* <DEDUP_REMOVED lines=8> */
[----:B------:R-:W-:Y:S01]  /*2080*/  @!P3 IADD3.X R9, R3, c[0x0][0x184], RZ, P2, !PT ;  /* 0x000061000309ba10 */ /* 0x000fe200017fe4ff */
[----:B------:R-:W-:Y:S01]  /*2090*/  CS2R R74, SRZ ;  /* 0x00000000004a7805 */ /* 0x000fe2000001ff00 */
        /* <DEDUP_REMOVED lines=29> */
[----:B------:R-:W-:Y:S01]  /*2270*/  MOV R3, RZ ;  /* 0x000000ff00037202 */ /* 0x000fe20000000f00 */
[----:B------:R-:W-:Y:S01]  /*2280*/  CS2R R70, SRZ ;  /* 0x0000000000467805 */ /* 0x000fe2000001ff00 */
        /* <DEDUP_REMOVED lines=139> */
[----:B------:R-:W-:Y:S01]  /*2b40*/  @!P5 IMAD R52, R30, c[0x0][0x1dc], R52 ;  /* 0x000077001e34da24 */ /* 0x000fe200078e0234 */
        /* <DEDUP_REMOVED lines=14> */
[----:B------:R-:W-:Y:S02]  /*2c30*/  @!P5 IADD3 R13, R29, R52, RZ ;  /* 0x000000341d0dd210 */ /* 0x000fe40007ffe0ff */
[----:B------:R-:W-:-:S02]  /*2c40*/  @!P4 SHF.L.U32 R31, R32, 0x1, RZ ;  /* 0x00000001201fc819 */ /* 0x000fc400000006ff */
[----:B------:R-:W-:Y:S02]  /*2c50*/  @!P4 SHF.L.U64.HI R32, R32, 0x1, R18 ;  /* 0x000000012020c819 */ /* 0x000fe40000010212 */
[C---:B------:R-:W-:Y:S02]  /*2c60*/  @!P3 SHF.L.U32 R18, R30.reuse, 0x1, RZ ;  /* 0x000000011e12b819 */ /* 0x040fe400000006ff */
[----:B------:R-:W-:Y:S01]  /*2c70*/  @!P3 SHF.L.U64.HI R30, R30, 0x1, R9 ;  /* 0x000000011e1eb819 */ /* 0x000fe20000010209 */
[----:B------:R-:W-:Y:S01]  /*2c80*/  HFMA2.MMA R9, -RZ, RZ, 0, 0 ;  /* 0x00000000ff097435 */ /* 0x000fe200000001ff */
[C---:B------:R-:W-:Y:S02]  /*2c90*/  @!P6 SHF.L.U32 R54, R12.reuse, 0x1, RZ ;  /* 0x000000010c36e819 */ /* 0x040fe400000006ff */
[----:B------:R-:W-:Y:S02]  /*2ca0*/  @!P6 SHF.L.U64.HI R53, R12, 0x1, R53 ;  /* 0x000000010c35e819 */ /* 0x000fe40000010235 */
[----:B------:R-:W-:-:S02]  /*2cb0*/  @!P5 SHF.L.U64.HI R33, R28, 0x1, R13 ;  /* 0x000000011c21d819 */ /* 0x000fc4000001020d */
[----:B------:R-:W-:Y:S01]  /*2cc0*/  @!P5 SHF.L.U32 R52, R28, 0x1, RZ ;  /* 0x000000011c34d819 */ /* 0x000fe200000006ff */
        /* <DEDUP_REMOVED lines=12> */
[----:B------:R-:W-:-:S03]  /*2d90*/  CS2R R58, SRZ ;  /* 0x00000000003a7805 */ /* 0x000fc6000001ff00 */
[----:B------:R-:W-:Y:S02]  /*2da0*/  @!P6 IADD3.X R13, R53, c[0x0][0x17c], RZ, P0, !PT ;  /* 0x00005f00350dea10 */ /* 0x000fe400007fe4ff */
[C---:B0-----:R-:W-:Y:S01]  /*2db0*/  @!P5 IADD3 R14, P0, R52.reuse, c[0x0][0x180], RZ ;  /* 0x00006000340eda10 */ /* 0x041fe20007f1e0ff */
[----:B------:R0:W5:Y:S03]  /*2dc0*/  @P1 LDG.E R58, [R24.64] ;  /* 0x00000012183a1981 */ /* 0x000166000c1e1900 */
[----:B------:R-:W-:Y:S01]  /*2dd0*/  @!P5 IADD3.X R15, R33, c[0x0][0x184], RZ, P0, !PT ;  /* 0x00006100210fda10 */ /* 0x000fe200007fe4ff */
[----:B------:R1:W2:Y:S01]  /*2de0*/  @P1 LDG.E R59, [R10.64] ;  /* 0x000000120a3b1981 */ /* 0x0002a2000c1e1900 */
[----:B------:R-:W-:Y:S01]  /*2df0*/  CS2R R56, SRZ ;  /* 0x0000000000387805 */ /* 0x000fe2000001ff00 */
[----:B0-----:R-:W-:-:S05]  /*2e00*/  @!P5 IADD3 R24, P0, R52, c[0x0][0x178], RZ ;  /* 0x00005e003418da10 */ /* 0x001fca0007f1e0ff */
[----:B------:R0:W5:Y:S01]  /*2e10*/  @!P6 LDG.E R57, [R12.64] ;  /* 0x000000120c39e981 */ /* 0x000162000c1e1900 */
[----:B-1----:R-:W-:Y:S01]  /*2e20*/  CS2R R10, SRZ ;  /* 0x00000000000a7805 */ /* 0x002fe2000001ff00 */
[----:B------:R-:W-:Y:S01]  /*2e30*/  @!P5 IADD3.X R25, R33, c[0x0][0x17c], RZ, P0, !PT ;  /* 0x00005f002119da10 */ /* 0x000fe200007fe4ff */
[----:B------:R-:W-:-:S04]  /*2e40*/  HFMA2.MMA R54, -RZ, RZ, 0, 0 ;  /* 0x00000000ff367435 */ /* 0x000fc800000001ff */
[----:B------:R1:W5:Y:S04]  /*2e50*/  @!P6 LDG.E R10, [R26.64] ;  /* 0x000000121a0ae981 */ /* 0x000368000c1e1900 */
[----:B------:R4:W5:Y:S04]  /*2e60*/  @!P5 LDG.E R11, [R14.64] ;  /* 0x000000120e0bd981 */ /* 0x000968000c1e1900 */
[----:B------:R4:W5:Y:S01]  /*2e70*/  @!P5 LDG.E R56, [R24.64] ;  /* 0x000000121838d981 */ /* 0x000962000c1e1900 */
[----:B-1----:R-:W-:Y:S01]  /*2e80*/  @!P3 IADD3 R26, P6, R18, c[0x0][0x180], RZ ;  /* 0x00006000121aba10 */ /* 0x002fe20007fde0ff */
[----:B0-----:R-:W-:Y:S01]  /*2e90*/  CS2R R12, SRZ ;  /* 0x00000000000c7805 */ /* 0x001fe2000001ff00 */
[----:B----4-:R-:W-:-:S02]  /*2ea0*/  @!P4 IADD3 R14, P0, R31, c[0x0][0x180], RZ ;  /* 0x000060001f0eca10 */ /* 0x010fc40007f1e0ff */
[----:B------:R-:W-:Y:S02]  /*2eb0*/  @!P4 IADD3 R24, P5, R31, c[0x0][0x178], RZ ;  /* 0x00005e001f18ca10 */ /* 0x000fe40007fbe0ff */
[C---:B------:R-:W-:Y:S02]  /*2ec0*/  @!P4 IADD3.X R15, R32.reuse, c[0x0][0x184], RZ, P0, !PT ;  /* 0x00006100200fca10 */ /* 0x040fe400007fe4ff */
[----:B------:R-:W-:Y:S02]  /*2ed0*/  @!P4 IADD3.X R25, R32, c[0x0][0x17c], RZ, P5, !PT ;  /* 0x00005f002019ca10 */ /* 0x000fe40002ffe4ff */
[----:B------:R-:W-:Y:S01]  /*2ee0*/  @!P3 IADD3.X R27, R30, c[0x0][0x184], RZ, P6, !PT ;  /* 0x000061001e1bba10 */ /* 0x000fe200037fe4ff */
[----:B------:R0:W5:Y:S04]  /*2ef0*/  @!P4 LDG.E R12, [R14.64] ;  /* 0x000000120e0cc981 */ /* 0x000168000c1e1900 */
[----:B------:R1:W5:Y:S04]  /*2f00*/  @!P4 LDG.E R54, [R24.64] ;  /* 0x000000121836c981 */ /* 0x000368000c1e1900 */
[----:B------:R4:W5:Y:S01]  /*2f10*/  @!P3 LDG.E R13, [R26.64] ;  /* 0x000000121a0db981 */ /* 0x000962000c1e1900 */
[----:B------:R-:W-:Y:S01]  /*2f20*/  CS2R R52, SRZ ;  /* 0x0000000000347805 */ /* 0x000fe2000001ff00 */
[----:B0-----:R-:W-:-:S02]  /*2f30*/  MOV R14, RZ ;  /* 0x000000ff000e7202 */ /* 0x001fc40000000f00 */
[----:B-1----:R-:W-:Y:S02]  /*2f40*/  @!P3 IADD3 R24, P0, R18, c[0x0][0x178], RZ ;  /* 0x00005e001218ba10 */ /* 0x002fe40007f1e0ff */
[----:B----4-:R-:W-:Y:S02]  /*2f50*/  @!P2 IADD3 R26, P4, R28, c[0x0][0x180], RZ ;  /* 0x000060001c1aaa10 */ /* 0x010fe40007f9e0ff */
[----:B------:R-:W-:Y:S02]  /*2f60*/  @!P3 IADD3.X R25, R30, c[0x0][0x17c], RZ, P0, !PT ;  /* 0x00005f001e19ba10 */ /* 0x000fe400007fe4ff */
        /* <DEDUP_REMOVED lines=11> */
[----:B-1----:R1:W3:Y:S01]  /*3020*/  @P0 R2UR UR5, R15 ;  /* 0x000000000f0503c2 */ /* 0x0022e200000e0000 */
[----:B------:R-:W-:Y:S02]  /*3030*/  ISETP.GT.U32.AND P0, PT, R0, 0x27f, PT ;  /* 0x0000027f0000780c */ /* 0x000fe40003f04070 */
[----:B------:R-:W-:Y:S01]  /*3040*/  @!P2 IADD3 R28, P5, R28, c[0x0][0x178], RZ ;  /* 0x00005e001c1caa10 */ /* 0x000fe20007fbe0ff */
[----:B------:R-:W-:-:S03]  /*3050*/  UMOV UR23, 0x3f800000 ;  /* 0x3f80000000177882 */ /* 0x000fc60000000000 */
[----:B------:R-:W-:Y:S01]  /*3060*/  @!P2 IADD3.X R29, R29, c[0x0][0x17c], RZ, P5, !PT ;  /* 0x00005f001d1daa10 */ /* 0x000fe20002ffe4ff */
[----:B------:R-:W-:Y:S01]  /*3070*/  BSSY B0, `(.L_x_1568) ;  /* 0x0000019000007945 */ /* 0x000fe20003800000 */
[----:B-1----:R-:W-:Y:S01]  /*3080*/  HFMA2.MMA R15, -RZ, RZ, 0, 0 ;  /* 0x00000000ff0f7435 */ /* 0x002fe200000001ff */
[----:B------:R-:W-:Y:S01]  /*3090*/  ISETP.NE.AND P4, PT, RZ, UR21, PT ;  /* 0x00000015ff007c0c */ /* 0x000fe2000bf85270 */
[----:B------:R-:W-:Y:S01]  /*30a0*/  CS2R R16, SRZ ;  /* 0x0000000000107805 */ /* 0x000fe2000001ff00 */
[----:B------:R2:W5:Y:S01]  /*30b0*/  @!P2 LDG.E R52, [R28.64] ;  /* 0x000000121c34a981 */ /* 0x000562000c1e1900 */
[----:B------:R-:W-:Y:S01]  /*30c0*/  MOV R18, RZ ;  /* 0x000000ff00127202 */ /* 0x000fe20000000f00 */
[----:B---3--:R-:W-:Y:S01]  /*30d0*/  @UP0 UMOV UR23, UR5 ;  /* 0x0000000500170c82 */ /* 0x008fe20008000000 */
[--C-:B--2---:R-:W-:Y:S02]  /*30e0*/  HADD2.F32 R28, -RZ, R59.reuse.H0_H0 ;  /* 0x2000003bff1c7230 */ /* 0x104fe40000004100 */
[----:B------:R-:W-:Y:S01]  /*30f0*/  HADD2.F32 R29, -RZ, R59.H1_H1 ;  /* 0x3000003bff1d7230 */ /* 0x000fe20000004100 */
[----:B------:R-:W-:Y:S05]  /*3100*/  @P0 BRA `(.L_x_1569) ;  /* 0x000000f000000947 */ /* 0x000fea0003800000 */
[----:B0-----:R-:W-:Y:S02]  /*3110*/  ISETP.NE.AND P0, PT, RZ, UR21, PT ;  /* 0x00000015ff007c0c */ /* 0x001fe4000bf05270 */
[----:B------:R-:W-:-:S02]  /*3120*/  IADD3 R26, R86, UR15, RZ ;  /* 0x0000000f561a7c10 */ /* 0x000fc4000fffe0ff */
        /* <DEDUP_REMOVED lines=13> */
.L_x_1569:
[----:B0-----:R-:W-:Y:S05]  /*3200*/  BSYNC B0 ;  /* 0x0000000000007941 */ /* 0x001fea0003800000 */
.L_x_1568:
        /* <DEDUP_REMOVED lines=25> */
.L_x_1570:
[----:B------:R-:W-:Y:S01]  /*33a0*/  FMUL.FTZ R26, R30, R15 ;  /* 0x0000000f1e1a7220 */ /* 0x000fe20000410000 */
[----:B------:R-:W-:Y:S01]  /*33b0*/  HADD2.F32 R29, -RZ, R51.H0_H0 ;  /* 0x20000033ff1d7230 */ /* 0x000fe20000004100 */
        /* <DEDUP_REMOVED lines=32> */
.L_x_1571:
[----:B------:R-:W-:Y:S02]  /*35c0*/  FADD.FTZ R31, RZ, R30 ;  /* 0x0000001eff1f7221 */ /* 0x000fe40000010000 */
[----:B------:R-:W-:Y:S02]  /*35d0*/  FMUL.FTZ R30, R88, R15 ;  /* 0x0000000f581e7220 */ /* 0x000fe40000410000 */
[C---:B------:R-:W-:Y:S02]  /*35e0*/  FFMA.FTZ R87, R29.reuse, R88, R87 ;  /* 0x000000581d577223 */ /* 0x040fe40000010057 */
[----:B------:R-:W-:Y:S01]  /*35f0*/  FFMA.FTZ R27, R29, R30, R27 ;  /* 0x0000001e1d1b7223 */ /* 0x000fe2000001001b */
[----:B------:R-:W-:Y:S01]  /*3600*/  HADD2.F32 R29, -RZ, R49.H0_H0 ;  /* 0x20000031ff1d7230 */ /* 0x000fe20000004100 */
[----:B------:R-:W-:Y:S02]  /*3610*/  FADD.FTZ R30, R28, R30 ;  /* 0x0000001e1c1e7221 */ /* 0x000fe40000010000 */
[----:B------:R-:W-:-:S02]  /*3620*/  FFMA.FTZ R28, R25, R24, RZ ;  /* 0x00000018191c7223 */ /* 0x000fc400000100ff */
[----:B------:R-:W-:Y:S02]  /*3630*/  FADD.FTZ R25, RZ, R24 ;  /* 0x00000018ff197221 */ /* 0x000fe40000010000 */
[----:B------:R-:W-:Y:S02]  /*3640*/  FMUL.FTZ R24, R90, R18 ;  /* 0x000000125a187220 */ /* 0x000fe40000410000 */
[C---:B------:R-:W-:Y:S02]  /*3650*/  FFMA.FTZ R28, R26.reuse, R90, R28 ;  /* 0x0000005a1a1c7223 */ /* 0x040fe4000001001c */
[----:B------:R-:W-:Y:S01]  /*3660*/  FADD.FTZ R90, R25, R90 ;  /* 0x0000005a195a7221 */ /* 0x000fe20000010000 */
[----:B------:R-:W-:Y:S01]  /*3670*/  HADD2.F32 R25, -RZ, R49.H1_H1 ;  /* 0x30000031ff197230 */ /* 0x000fe20000004100 */
[----:B------:R-:W-:Y:S02]  /*3680*/  FADD.FTZ R29, R29, -UR24 ;  /* 0x800000181d1d7e21 */ /* 0x000fe40008010000 */
[----:B------:R-:W-:-:S02]  /*3690*/  FFMA.FTZ R26, R26, R24, R27 ;  /* 0x000000181a1a7223 */ /* 0x000fc4000001001b */
        /* <DEDUP_REMOVED lines=26> */
.L_x_1572:
        /* <DEDUP_REMOVED lines=37> */
.L_x_1573:
        /* <DEDUP_REMOVED lines=37> */
.L_x_1574:
        /* <DEDUP_REMOVED lines=37> */
.L_x_1575:
        /* <DEDUP_REMOVED lines=37> */
.L_x_1576:
        /* <DEDUP_REMOVED lines=37> */
.L_x_1577:
        /* <DEDUP_REMOVED lines=37> */
.L_x_1578:
        /* <DEDUP_REMOVED lines=37> */
.L_x_1579:
        /* <DEDUP_REMOVED lines=37> */
.L_x_1580:
        /* <DEDUP_REMOVED lines=37> */
.L_x_1581:
        /* <DEDUP_REMOVED lines=37> */
.L_x_1582:
        /* <DEDUP_REMOVED lines=37> */
.L_x_1583:
        /* <DEDUP_REMOVED lines=37> */
.L_x_1584:
        /* <DEDUP_REMOVED lines=37> */
.L_x_1585:
        /* <DEDUP_REMOVED lines=37> */
.L_x_1586:
        /* <DEDUP_REMOVED lines=37> */
.L_x_1587:
        /* <DEDUP_REMOVED lines=37> */
.L_x_1588:
        /* <DEDUP_REMOVED lines=37> */
.L_x_1589:
        /* <DEDUP_REMOVED lines=37> */
.L_x_1590:
        /* <DEDUP_REMOVED lines=37> */
.L_x_1591:
        /* <DEDUP_REMOVED lines=37> */
.L_x_1592:
        /* <DEDUP_REMOVED lines=37> */
.L_x_1593:
        /* <DEDUP_REMOVED lines=37> */
.L_x_1594:
        /* <DEDUP_REMOVED lines=37> */
.L_x_1595:
        /* <DEDUP_REMOVED lines=37> */
.L_x_1596:
        /* <DEDUP_REMOVED lines=37> */
.L_x_1597:
[----:B------:R-:W-:Y:S02]  /*7210*/  FMUL.FTZ R30, R31, R15 ;  /* 0x0000000f1f1e7220 */ /* 0x000fe40000410000 */
[C---:B------:R-:W-:Y:S02]  /*7220*/  FFMA.FTZ R87, R29.reuse, R31, R87 ;  /* 0x0000001f1d577223 */ /* 0x040fe40000010057 */
[----:B------:R-:W-:Y:S02]  /*7230*/  FFMA.FTZ R25, R29, R30, R25 ;  /* 0x0000001e1d197223 */ /* 0x000fe40000010019 */
[----:B------:R-:W-:Y:S02]  /*7240*/  FADD.FTZ R27, R27, R30 ;  /* 0x0000001e1b1b7221 */ /* 0x000fe40000010000 */
[----:B------:R-:W-:Y:S02]  /*7250*/  FMUL.FTZ R29, R24, R18 ;  /* 0x00000012181d7220 */ /* 0x000fe40000410000 */
[----:B------:R-:W-:-:S02]  /*7260*/  FFMA.FTZ R28, R26, R24, R28 ;  /* 0x000000181a1c7223 */ /* 0x000fc4000001001c */
[----:B------:R-:W-:Y:S01]  /*7270*/  FADD.FTZ R90, R90, R24 ;  /* 0x000000185a5a7221 */ /* 0x000fe20000010000 */
[--C-:B------:R-:W-:Y:S01]  /*7280*/  HADD2.F32 R24, -RZ, R11.reuse.H1_H1 ;  /* 0x3000000bff187230 */ /* 0x100fe20000004100 */
[----:B------:R-:W-:Y:S01]  /*7290*/  FFMA.FTZ R26, R26, R29, R25 ;  /* 0x0000001d1a1a7223 */ /* 0x000fe20000010019 */
[--C-:B------:R-:W-:Y:S01]  /*72a0*/  HADD2.F32 R25, -RZ, R56.reuse.H1_H1 ;  /* 0x30000038ff197230 */ /* 0x100fe20000004100 */
        /* <DEDUP_REMOVED lines=27> */
.L_x_1598:
[----:B------:R-:W-:Y:S01]  /*7460*/  FMUL.FTZ R30, R31, R15 ;  /* 0x0000000f1f1e7220 */ /* 0x000fe20000410000 */
[--C-:B------:R-:W-:Y:S01]  /*7470*/  HADD2.F32 R89, -RZ, R54.reuse.H1_H1 ;  /* 0x30000036ff597230 */ /* 0x100fe20000004100 */
[C---:B------:R-:W-:Y:S02]  /*7480*/  FFMA.FTZ R87, R29.reuse, R31, R87 ;  /* 0x0000001f1d577223 */ /* 0x040fe40000010057 */
[----:B------:R-:W-:Y:S02]  /*7490*/  FFMA.FTZ R26, R29, R30, R26 ;  /* 0x0000001e1d1a7223 */ /* 0x000fe4000001001a */
[----:B------:R-:W-:Y:S01]  /*74a0*/  FADD.FTZ R27, R27, R30 ;  /* 0x0000001e1b1b7221 */ /* 0x000fe20000010000 */
[----:B------:R-:W-:Y:S01]  /*74b0*/  HADD2.F32 R30, -RZ, R54.H0_H0 ;  /* 0x20000036ff1e7230 */ /* 0x000fe20000004100 */
[----:B------:R-:W-:Y:S02]  /*74c0*/  FMUL.FTZ R29, R25, R18 ;  /* 0x00000012191d7220 */ /* 0x000fe40000410000 */
[----:B------:R-:W-:-:S02]  /*74d0*/  FADD.FTZ R90, R90, R25 ;  /* 0x000000195a5a7221 */ /* 0x000fc40000010000 */
[C---:B------:R-:W-:Y:S02]  /*74e0*/  FFMA.FTZ R28, R24.reuse, R25, R28 ;  /* 0x00000019181c7223 */ /* 0x040fe4000001001c */
[----:B------:R-:W-:Y:S01]  /*74f0*/  FFMA.FTZ R24, R24, R29, R26 ;  /* 0x0000001d18187223 */ /* 0x000fe2000001001a */
[--C-:B------:R-:W-:Y:S01]  /*7500*/  HADD2.F32 R26, -RZ, R12.reuse.H0_H0 ;  /* 0x2000000cff1a7230 */ /* 0x100fe20000004100 */
[----:B------:R-:W-:Y:S01]  /*7510*/  FADD.FTZ R25, R29, R27 ;  /* 0x0000001b1d197221 */ /* 0x000fe20000010000 */
[----:B------:R-:W-:Y:S01]  /*7520*/  HADD2.F32 R29, -RZ, R12.H1_H1 ;  /* 0x3000000cff1d7230 */ /* 0x000fe20000004100 */
        /* <DEDUP_REMOVED lines=24> */
.L_x_1599:
[----:B------:R-:W-:Y:S01]  /*76b0*/  FMUL.FTZ R27, R30, R15 ;  /* 0x0000000f1e1b7220 */ /* 0x000fe20000410000 */
[--C-:B------:R-:W-:Y:S01]  /*76c0*/  HADD2.F32 R55, -RZ, R13.reuse.H0_H0 ;  /* 0x2000000dff377230 */ /* 0x100fe20000004100 */
[C---:B------:R-:W-:Y:S01]  /*76d0*/  FFMA.FTZ R87, R26.reuse, R30, R87 ;  /* 0x0000001e1a577223 */ /* 0x040fe20000010057 */
[----:B------:R-:W-:Y:S01]  /*76e0*/  HADD2.F32 R31, -RZ, R13.H1_H1 ;  /* 0x3000000dff1f7230 */ /* 0x000fe20000004100 */
[----:B------:R-:W-:Y:S02]  /*76f0*/  FFMA.FTZ R24, R26, R27, R24 ;  /* 0x0000001b1a187223 */ /* 0x000fe40000010018 */
[----:B------:R-:W-:Y:S02]  /*7700*/  FADD.FTZ R26, R25, R27 ;  /* 0x0000001b191a7221 */ /* 0x000fe40000010000 */
[----:B------:R-:W-:Y:S02]  /*7710*/  FMUL.FTZ R27, R89, R18 ;  /* 0x00000012591b7220 */ /* 0x000fe40000410000 */
[----:B------:R-:W-:-:S02]  /*7720*/  FADD.FTZ R55, R55, -UR24 ;  /* 0x8000001837377e21 */ /* 0x000fc40008010000 */
[----:B------:R-:W-:Y:S02]  /*7730*/  FADD.FTZ R31, R31, -UR24 ;  /* 0x800000181f1f7e21 */ /* 0x000fe40008010000 */
[----:B------:R-:W-:Y:S01]  /*7740*/  FADD.FTZ R88, R88, R30 ;  /* 0x0000001e58587221 */ /* 0x000fe20000010000 */
[--C-:B------:R-:W-:Y:S01]  /*7750*/  HADD2.F32 R30, -RZ, R53.reuse.H0_H0 ;  /* 0x20000035ff1e7230 */ /* 0x100fe20000004100 */
[----:B------:R-:W-:Y:S01]  /*7760*/  FFMA.FTZ R25, R29, R27, R24 ;  /* 0x0000001b1d197223 */ /* 0x000fe20000010018 */
[----:B------:R-:W-:Y:S01]  /*7770*/  HADD2.F32 R24, -RZ, R53.H1_H1 ;  /* 0x30000035ff187230 */ /* 0x000fe20000004100 */
        /* <DEDUP_REMOVED lines=22> */
.L_x_1600:
[----:B------:R-:W-:Y:S01]  /*78e0*/  FMUL.FTZ R27, R30, R15 ;  /* 0x0000000f1e1b7220 */ /* 0x000fe20000410000 */
[----:B------:R-:W-:Y:S01]  /*78f0*/  HADD2.F32 R91, -RZ, R14.H0_H0 ;  /* 0x2000000eff5b7230 */ /* 0x000fe20000004100 */
[----:B------:R-:W-:Y:S02]  /*7900*/  FMUL.FTZ R33, R24, R18 ;  /* 0x0000001218217220 */ /* 0x000fe40000410000 */
[----:B------:R-:W-:Y:S02]  /*7910*/  FFMA.FTZ R25, R55, R27, R25 ;  /* 0x0000001b37197223 */ /* 0x000fe40000010019 */
[----:B------:R-:W-:Y:S01]  /*7920*/  FADD.FTZ R26, R26, R27 ;  /* 0x0000001b1a1a7221 */ /* 0x000fe20000010000 */
[----:B------:R-:W-:Y:S01]  /*7930*/  HADD2.F32 R27, -RZ, R52.H1_H1 ;  /* 0x30000034ff1b7230 */ /* 0x000fe20000004100 */
[----:B------:R-:W-:Y:S01]  /*7940*/  FFMA.FTZ R32, R31, R33, R25 ;  /* 0x000000211f207223 */ /* 0x000fe20000010019 */
[----:B------:R-:W-:Y:S01]  /*7950*/  HADD2.F32 R25, -RZ, R14.H1_H1 ;  /* 0x3000000eff197230 */ /* 0x000fe20000004100 */
[----:B------:R-:W-:-:S02]  /*7960*/  FADD.FTZ R91, R91, -UR24 ;  /* 0x800000185b5b7e21 */ /* 0x000fc40008010000 */
[----:B------:R-:W-:Y:S01]  /*7970*/  FADD.FTZ R33, R33, R26 ;  /* 0x0000001a21217221 */ /* 0x000fe20000010000 */
[----:B------:R-:W-:Y:S01]  /*7980*/  HADD2.F32 R26, -RZ, R52.H0_H0 ;  /* 0x20000034ff1a7230 */ /* 0x000fe20000004100 */
        /* <DEDUP_REMOVED lines=22> */
.L_x_1601:
        /* <DEDUP_REMOVED lines=104> */
.L_x_1603:
[----:B------:R-:W-:Y:S05]  /*8170*/  BSYNC B0 ;  /* 0x0000000000007941 */ /* 0x000fea0003800000 */
.L_x_1602:
        /* <DEDUP_REMOVED lines=80> */
.L_x_1605:
[----:B------:R-:W-:Y:S05]  /*8680*/  BSYNC B0 ;  /* 0x0000000000007941 */ /* 0x000fea0003800000 */
.L_x_1604:
        /* <DEDUP_REMOVED lines=20> */
.L_x_1607:
[----:B------:R-:W-:Y:S05]  /*87d0*/  BSYNC B0 ;  /* 0x0000000000007941 */ /* 0x000fea0003800000 */
.L_x_1606:
        /* <DEDUP_REMOVED lines=39> */
.L_x_1610:
[----:B------:R-:W-:Y:S02]  /*8a50*/  MOV R24, UR16 ;  /* 0x0000001000187c02 */ /* 0x000fe40008000f00 */
[----:B------:R-:W-:-:S05]  /*8a60*/  MOV R25, UR17 ;  /* 0x0000001100197c02 */ /* 0x000fca0008000f00 */
[----:B------:R-:W2:Y:S01]  /*8a70*/  LDG.E.STRONG.GPU R24, [R24.64] ;  /* 0x0000001218187981 */ /* 0x000ea2000c1ef900 */
[----:B------:R-:W-:Y:S01]  /*8a80*/  YIELD ;  /* 0x0000000000007946 */ /* 0x000fe20003800000 */
[----:B--2---:R-:W-:Y:S01]  /*8a90*/  ISETP.NE.AND P0, PT, R24, R26, PT ;  /* 0x0000001a1800720c */ /* 0x004fe20003f05270 */
[----:B------:R-:W-:-:S12]  /*8aa0*/  CCTL.IVALL ;  /* 0x00000000ff00798f */ /* 0x000fd80002000000 */
[----:B------:R-:W-:Y:S05]  /*8ab0*/  @P0 BRA `(.L_x_1610) ;  /* 0xffffff9000000947 */ /* 0x000fea000383ffff */
.L_x_1609:
        /* <DEDUP_REMOVED lines=20> */
.L_x_1614:
        /* <DEDUP_REMOVED lines=159> */
.L_x_1613:
        /* <DEDUP_REMOVED lines=85> */
.L_x_1615:
[----:B01----:R-:W-:-:S13]  /*9b40*/  ISETP.NE.OR P0, PT, RZ, UR14, P0 ;  /* 0x0000000eff007c0c */ /* 0x003fda0008705670 */
[----:B------:R-:W-:Y:S05]  /*9b50*/  @!P0 BRA `(.L_x_1611) ;  /* 0x000002a000008947 */ /* 0x000fea0003800000 */
.L_x_1612:
        /* <DEDUP_REMOVED lines=42> */
.L_x_1611:
        /* <DEDUP_REMOVED lines=16> */
.L_x_1617:
[----:B------:R-:W-:Y:S05]  /*9f00*/  BSYNC B0 ;  /* 0x0000000000007941 */ /* 0x000fea0003800000 */
.L_x_1616:
        /* <DEDUP_REMOVED lines=24> */
.L_x_1608:
[----:B------:R-:W-:Y:S01]  /*a090*/  @!P2 STS.64 [0xc0], R32 ;  /* 0x0000c020ff00a388 */ /* 0x000fe20000000a00 */
[----:B01----:R-:W-:-:S03]  /*a0a0*/  HADD2.F32 R26, -RZ, R59.H0_H0 ;  /* 0x2000003bff1a7230 */ /* 0x003fc60000004100 */
[----:B------:R-:W-:Y:S02]  /*a0b0*/  BAR.SYNC.DEFER_BLOCKING 0x0 ;  /* 0x0000000000007b1d */ /* 0x000fe40000010000 */
[----:B------:R-:W-:-:S04]  /*a0c0*/  FADD.FTZ R26, R26, -UR24 ;  /* 0x800000181a1a7e21 */ /* 0x000fc80008010000 */
[----:B------:R-:W-:Y:S01]  /*a0d0*/  FMUL.FTZ R26, R26, UR23 ;  /* 0x000000171a1a7c20 */ /* 0x000fe20008410000 */
[----:B------:R-:W0:Y:S02]  /*a0e0*/  LDS.64 R24, [0xc0] ;  /* 0x0000c000ff187984 */ /* 0x000e240000000a00 */
[----:B0-----:R-:W-:Y:S02]  /*a0f0*/  FMUL.FTZ R25, R25, c[0x0][0x20c] ;  /* 0x0000830019197a20 */ /* 0x001fe40000410000 */
[----:B------:R-:W-:Y:S02]  /*a100*/  FMUL.FTZ R24, R24, c[0x0][0x20c] ;  /* 0x0000830018187a20 */ /* 0x000fe40000410000 */
[----:B------:R0:W1:Y:S02]  /*a110*/  R2UR UR6, R25 ;  /* 0x00000000190673c2 */ /* 0x00006400000e0000 */
[----:B0-----:R-:W-:-:S06]  /*a120*/  HADD2.F32 R25, -RZ, R59.H1_H1 ;  /* 0x3000003bff197230 */ /* 0x001fcc0000004100 */
[----:B------:R0:W2:Y:S01]  /*a130*/  R2UR UR5, R24 ;  /* 0x00000000180573c2 */ /* 0x0000a200000e0000 */
[----:B------:R-:W-:Y:S01]  /*a140*/  FADD.FTZ R25, R25, -UR24 ;  /* 0x8000001819197e21 */ /* 0x000fe20008010000 */
[----:B0-----:R-:W-:-:S03]  /*a150*/  HADD2.F32 R24, -RZ, R58.H0_H0 ;  /* 0x2000003aff187230 */ /* 0x001fc60000004100 */
        /* <DEDUP_REMOVED lines=21> */
.L_x_1618:
        /* <DEDUP_REMOVED lines=21> */
.L_x_1620:
[----:B------:R-:W-:Y:S05]  /*a400*/  BSYNC B0 ;  /* 0x0000000000007941 */ /* 0x000fea0003800000 */
.L_x_1619:
[C---:B-----5:R-:W-:Y:S01]  /*a410*/  IADD3 R30, R2.reuse, 0x10, RZ ;  /* 0x00000010021e7810 */ /* 0x060fe20007ffe0ff */
[--C-:B0-----:R-:W-:Y:S01]  /*a420*/  HADD2.F32 R26, -RZ, R51.reuse.H0_H0 ;  /* 0x20000033ff1a7230 */ /* 0x101fe20000004100 */
[----:B------:R-:W-:Y:S01]  /*a430*/  IADD3 R29, R2, 0x10, RZ ;  /* 0x00000010021d7810 */ /* 0x000fe20007ffe0ff */
[----:B------:R-:W-:Y:S01]  /*a440*/  HADD2.F32 R25, -RZ, R51.H1_H1 ;  /* 0x30000033ff197230 */ /* 0x000fe20000004100 */
[----:B------:R-:W-:Y:S01]  /*a450*/  SHF.R.S32.HI R30, RZ, 0x1f, R30 ;  /* 0x0000001fff1e7819 */ /* 0x000fe2000001141e */
[--C-:B------:R-:W-:Y:S01]  /*a460*/  HADD2.F32 R24, -RZ, R61.reuse.H0_H0 ;  /* 0x2000003dff187230 */ /* 0x100fe20000004100 */
        /* <DEDUP_REMOVED lines=27> */
.L_x_1621:
        /* <DEDUP_REMOVED lines=20> */
.L_x_1623:
[----:B------:R-:W-:Y:S05]  /*a760*/  BSYNC B0 ;  /* 0x0000000000007941 */ /* 0x000fea0003800000 */
.L_x_1622:
[C---:B------:R-:W-:Y:S01]  /*a770*/  IADD3 R30, R2.reuse, 0x20, RZ ;  /* 0x00000020021e7810 */ /* 0x040fe20007ffe0ff */
        /* <DEDUP_REMOVED lines=32> */
.L_x_1624:
        /* <DEDUP_REMOVED lines=20> */
.L_x_1626:
[----:B------:R-:W-:Y:S05]  /*aac0*/  BSYNC B0 ;  /* 0x0000000000007941 */ /* 0x000fea0003800000 */
.L_x_1625:
        /* <DEDUP_REMOVED lines=33> */
.L_x_1627:
        /* <DEDUP_REMOVED lines=20> */
.L_x_1629:
[----:B------:R-:W-:Y:S05]  /*ae20*/  BSYNC B0 ;  /* 0x0000000000007941 */ /* 0x000fea0003800000 */
.L_x_1628:
        /* <DEDUP_REMOVED lines=35> */
.L_x_1630:
        /* <DEDUP_REMOVED lines=20> */
.L_x_1632:
[----:B------:R-:W-:Y:S05]  /*b1a0*/  BSYNC B0 ;  /* 0x0000000000007941 */ /* 0x000fea0003800000 */
.L_x_1631:
[C---:B------:R-:W-:Y:S01]  /*b1b0*/  IADD3 R30, R2.reuse, 0x50, RZ ;  /* 0x00000050021e7810 */ /* 0x040fe20007ffe0ff */
[--C-:B0-----:R-:W-:Y:S01]  /*b1c0*/  HADD2.F32 R26, -RZ, R48.reuse.H0_H0 ;  /* 0x20000030ff1a7230 */ /* 0x101fe20000004100 */
[C---:B------:R-:W-:Y:S01]  /*b1d0*/  IADD3 R47, R2.reuse, 0x60, RZ ;  /* 0x00000060022f7810 */ /* 0x040fe20007ffe0ff */
[----:B------:R-:W-:Y:S01]  /*b1e0*/  HADD2.F32 R25, -RZ, R48.H1_H1 ;  /* 0x30000030ff197230 */ /* 0x000fe20000004100 */
[----:B------:R-:W-:Y:S01]  /*b1f0*/  SHF.R.S32.HI R30, RZ, 0x1f, R30 ;  /* 0x0000001fff1e7819 */ /* 0x000fe2000001141e */
[--C-:B------:R-:W-:Y:S01]  /*b200*/  HADD2.F32 R24, -RZ, R69.reuse.H0_H0 ;  /* 0x20000045ff187230 */ /* 0x100fe20000004100 */
        /* <DEDUP_REMOVED lines=29> */
.L_x_1633:
        /* <DEDUP_REMOVED lines=20> */
.L_x_1635:
[----:B------:R-:W-:Y:S05]  /*b520*/  BSYNC B0 ;  /* 0x0000000000007941 */ /* 0x000fea0003800000 */
.L_x_1634:
        /* <DEDUP_REMOVED lines=41> */
.L_x_1636:
        /* <DEDUP_REMOVED lines=20> */
.L_x_1638:
[----:B------:R-:W-:Y:S05]  /*b900*/  BSYNC B0 ;  /* 0x0000000000007941 */ /* 0x000fea0003800000 */
.L_x_1637:
[----:B0-----:R-:W-:Y:S01]  /*b910*/  FADD.FTZ R26, R28, -UR24 ;  /* 0x800000181c1a7e21 */ /* 0x001fe20008010000 */
[--C-:B------:R-:W-:Y:S01]  /*b920*/  HADD2.F32 R24, -RZ, R73.reuse.H0_H0 ;  /* 0x20000049ff187230 */ /* 0x100fe20000004100 */
        /* <DEDUP_REMOVED lines=23> */
.L_x_1639:
        /* <DEDUP_REMOVED lines=20> */
.L_x_1641:
[----:B------:R-:W-:Y:S05]  /*bbe0*/  BSYNC B0 ;  /* 0x0000000000007941 */ /* 0x000fea0003800000 */
.L_x_1640:
        /* <DEDUP_REMOVED lines=41> */
.L_x_1642:
        /* <DEDUP_REMOVED lines=20> */
.L_x_1644:
[----:B------:R-:W-:Y:S05]  /*bfc0*/  BSYNC B0 ;  /* 0x0000000000007941 */ /* 0x000fea0003800000 */
.L_x_1643:
        /* <DEDUP_REMOVED lines=25> */
.L_x_1645:
        /* <DEDUP_REMOVED lines=20> */
.L_x_1647:
[----:B------:R-:W-:Y:S05]  /*c2a0*/  BSYNC B0 ;  /* 0x0000000000007941 */ /* 0x000fea0003800000 */
.L_x_1646:
        /* <DEDUP_REMOVED lines=41> */
.L_x_1648:
        /* <DEDUP_REMOVED lines=20> */
.L_x_1650:
[----:B------:R-:W-:Y:S05]  /*c680*/  BSYNC B0 ;  /* 0x0000000000007941 */ /* 0x000fea0003800000 */
.L_x_1649:
        /* <DEDUP_REMOVED lines=25> */
.L_x_1651:
        /* <DEDUP_REMOVED lines=20> */
.L_x_1653:
[----:B------:R-:W-:Y:S05]  /*c960*/  BSYNC B0 ;  /* 0x0000000000007941 */ /* 0x000fea0003800000 */
.L_x_1652:
        /* <DEDUP_REMOVED lines=41> */
.L_x_1654:
        /* <DEDUP_REMOVED lines=20> */
.L_x_1656:
[----:B------:R-:W-:Y:S05]  /*cd40*/  BSYNC B0 ;  /* 0x0000000000007941 */ /* 0x000fea0003800000 */
.L_x_1655:
        /* <DEDUP_REMOVED lines=25> */
.L_x_1657:
        /* <DEDUP_REMOVED lines=20> */
.L_x_1659:
[----:B------:R-:W-:Y:S05]  /*d020*/  BSYNC B0 ;  /* 0x0000000000007941 */ /* 0x000fea0003800000 */
.L_x_1658:
        /* <DEDUP_REMOVED lines=41> */
.L_x_1660:
        /* <DEDUP_REMOVED lines=20> */
.L_x_1662:
[----:B------:R-:W-:Y:S05]  /*d400*/  BSYNC B0 ;  /* 0x0000000000007941 */ /* 0x000fea0003800000 */
.L_x_1661:
        /* <DEDUP_REMOVED lines=25> */
.L_x_1663:
        /* <DEDUP_REMOVED lines=20> */
.L_x_1665:
[----:B------:R-:W-:Y:S05]  /*d6e0*/  BSYNC B0 ;  /* 0x0000000000007941 */ /* 0x000fea0003800000 */
.L_x_1664:
        /* <DEDUP_REMOVED lines=41> */
.L_x_1666:
        /* <DEDUP_REMOVED lines=20> */
.L_x_1668:
[----:B------:R-:W-:Y:S05]  /*dac0*/  BSYNC B0 ;  /* 0x0000000000007941 */ /* 0x000fea0003800000 */
.L_x_1667:
        /* <DEDUP_REMOVED lines=25> */
.L_x_1669:
[----:B------:R-:W-:Y:S01]  /*dc60*/  BSSY B0, `(.L_x_1670) ;  /* 0x0000013000007945 */ /* 0x000fe20003800000 */
[----:B------:R-:W-:Y:S05]  /*dc70*/  @P5 BRA `(.L_x_1671) ;  /* 0x0000011000005947 */ /* 0x000fea0003800000 */
[----:B0-2---:R-:W-:Y:S01]  /*dc80*/  MOV R27, UR5 ;  /* 0x00000005001b7c02 */ /* 0x005fe20008000f00 */
[----:B------:R-:W-:-:S04]  /*dc90*/  IMAD R24, R31, c[0x0][0x1d8], RZ ;  /* 0x000076001f187a24 */ /* 0x000fc800078e02ff */
[-C--:B-1----:R-:W-:Y:S02]  /*dca0*/  FFMA.FTZ R28, R28, R27.reuse, UR6 ;  /* 0x000000061c1c7e23 */ /* 0x082fe4000801001b */
[----:B------:R-:W-:Y:S02]  /*dcb0*/  FFMA.FTZ R27, R36, R27, UR6 ;  /* 0x00000006241b7e23 */ /* 0x000fe4000801001b */
[----:B------:R-:W-:Y:S02]  /*dcc0*/  FFMA.FTZ R25, R25, R15, -R28 ;  /* 0x0000000f19197223 */ /* 0x000fe4000001081c */
[----:B------:R-:W-:Y:S02]  /*dcd0*/  FFMA.FTZ R27, R78, R18, -R27 ;  /* 0x000000124e1b7223 */ /* 0x000fe4000001081b */
[----:B------:R-:W-:Y:S02]  /*dce0*/  FMUL.FTZ R25, R25, UR23 ;  /* 0x0000001719197c20 */ /* 0x000fe40008410000 */
[----:B------:R-:W-:-:S02]  /*dcf0*/  FMUL.FTZ R28, R27, UR23 ;  /* 0x000000171b1c7c20 */ /* 0x000fc40008410000 */
[----:B------:R-:W-:Y:S01]  /*dd00*/  IMAD R27, R30, c[0x0][0x1dc], R24 ;  /* 0x000077001e1b7a24 */ /* 0x000fe200078e0218 */
[----:B------:R-:W-:Y:S02]  /*dd10*/  MOV R24, R20 ;  /* 0x0000001400187202 */ /* 0x000fe40000000f00 */
[----:B------:R-:W-:Y:S02]  /*dd20*/  F2FP.PACK_AB R28, R28, R25 ;  /* 0x000000191c1c723e */ /* 0x000fe400000000ff */
[----:B------:R-:W-:-:S05]  /*dd30*/  MOV R25, R23 ;  /* 0x0000001700197202 */ /* 0x000fca0000000f00 */
[----:B------:R-:W-:-:S05]  /*dd40*/  IMAD.WIDE.U32 R24, R30, c[0x0][0x1d8], R24 ;  /* 0x000076001e187a25 */ /* 0x000fca00078e0018 */
[----:B------:R-:W-:Y:S02]  /*dd50*/  IADD3 R27, R25, R27, RZ ;  /* 0x0000001b191b7210 */ /* 0x000fe40007ffe0ff */
[----:B------:R-:W-:-:S04]  /*dd60*/  LEA R26, P2, R24, c[0x0][0x160], 0x1 ;  /* 0x00005800181a7a11 */ /* 0x000fc800078408ff */
[----:B------:R-:W-:-:S05]  /*dd70*/  LEA.HI.X R27, R24, c[0x0][0x164], R27, 0x1, P2 ;  /* 0x00005900181b7a11 */ /* 0x000fca00010f0c1b */
[----:B------:R0:W-:Y:S04]  /*dd80*/  STG.E [R26.64], R28 ;  /* 0x0000001c1a007986 */ /* 0x0001e8000c101912 */
.L_x_1671:
[----:B------:R-:W-:Y:S05]  /*dd90*/  BSYNC B0 ;  /* 0x0000000000007941 */ /* 0x000fea0003800000 */
.L_x_1670:
        /* <DEDUP_REMOVED lines=8> */
[C---:B------:R-:W-:Y:S01]  /*de20*/  IADD3 R37, R2.reuse, 0x140, RZ ;  /* 0x0000014002257810 */ /* 0x040fe20007ffe0ff */
[----:B------:R-:W-:Y:S01]  /*de30*/  FADD.FTZ R26, R19, -UR24 ;  /* 0x80000018131a7e21 */ /* 0x000fe20008010000 */
[----:B------:R-:W-:Y:S01]  /*de40*/  IADD3 R35, R2, 0x150, RZ ;  /* 0x0000015002237810 */ /* 0x000fe20007ffe0ff */
[--C-:B------:R-:W-:Y:S01]  /*de50*/  HADD2.F32 R19, -RZ, R34.reuse.H0_H0 ;  /* 0x20000022ff137230 */ /* 0x100fe20000004100 */
[----:B------:R-:W-:Y:S01]  /*de60*/  ISETP.GE.AND.EX P3, PT, R36, c[0x0][0x1e4], PT, P3 ;  /* 0x0000790024007a0c */ /* 0x000fe20003f66330 */
[----:B------:R-:W-:Y:S01]  /*de70*/  FMUL.FTZ R25, R24, UR23 ;  /* 0x0000001718197c20 */ /* 0x000fe20008410000 */
[----:B------:R-:W-:Y:S01]  /*de80*/  ISETP.GE.AND.EX P5, PT, R39, c[0x0][0x1e4], PT, P0 ;  /* 0x0000790027007a0c */ /* 0x000fe20003fa6300 */
[----:B------:R-:W-:Y:S01]  /*de90*/  HADD2.F32 R75, -RZ, R75.H1_H1 ;  /* 0x3000004bff4b7230 */ /* 0x000fe20000004100 */
        /* <DEDUP_REMOVED lines=25> */
.L_x_1672:
[----:B------:R-:W-:Y:S01]  /*e030*/  BSSY B0, `(.L_x_1673) ;  /* 0x0000014000007945 */ /* 0x000fe20003800000 */
[----:B------:R-:W-:Y:S05]  /*e040*/  @P3 BRA `(.L_x_1674) ;  /* 0x0000012000003947 */ /* 0x000fea0003800000 */
[----:B--2---:R-:W-:Y:S01]  /*e050*/  MOV R26, UR5 ;  /* 0x00000005001a7c02 */ /* 0x004fe20008000f00 */
[----:B------:R-:W-:-:S04]  /*e060*/  IMAD R27, R36, c[0x0][0x1d8], RZ ;  /* 0x00007600241b7a24 */ /* 0x000fc800078e02ff */
[----:B-1----:R-:W-:Y:S02]  /*e070*/  FFMA.FTZ R25, R25, R26, UR6 ;  /* 0x0000000619197e23 */ /* 0x002fe4000801001a */
[----:B------:R-:W-:Y:S02]  /*e080*/  IMAD R27, R33, c[0x0][0x1dc], R27 ;  /* 0x00007700211b7a24 */ /* 0x000fe400078e021b */
[----:B------:R-:W-:Y:S01]  /*e090*/  FFMA.FTZ R28, R28, R15, -R25 ;  /* 0x0000000f1c1c7223 */ /* 0x000fe20000010819 */
[----:B------:R-:W-:-:S03]  /*e0a0*/  MOV R25, UR5 ;  /* 0x0000000500197c02 */ /* 0x000fc60008000f00 */
[----:B------:R-:W-:Y:S02]  /*e0b0*/  FMUL.FTZ R28, R28, UR23 ;  /* 0x000000171c1c7c20 */ /* 0x000fe40008410000 */
[----:B------:R-:W-:Y:S01]  /*e0c0*/  FFMA.FTZ R26, R24, R25, UR6 ;  /* 0x00000006181a7e23 */ /* 0x000fe20008010019 */
[----:B------:R-:W-:Y:S02]  /*e0d0*/  MOV R24, R20 ;  /* 0x0000001400187202 */ /* 0x000fe40000000f00 */
[----:B------:R-:W-:Y:S01]  /*e0e0*/  MOV R25, R23 ;  /* 0x0000001700197202 */ /* 0x000fe20000000f00 */
[----:B------:R-:W-:-:S04]  /*e0f0*/  FFMA.FTZ R75, R75, R18, -R26 ;  /* 0x000000124b4b7223 */ /* 0x000fc8000001081a */
[----:B------:R-:W-:-:S04]  /*e100*/  IMAD.WIDE.U32 R24, R33, c[0x0][0x1d8], R24 ;  /* 0x0000760021187a25 */ /* 0x000fc800078e0018 */
[----:B------:R-:W-:Y:S01]  /*e110*/  FMUL.FTZ R75, R75, UR23 ;  /* 0x000000174b4b7c20 */ /* 0x000fe20008410000 */
[----:B------:R-:W-:Y:S02]  /*e120*/  IADD3 R27, R25, R27, RZ ;  /* 0x0000001b191b7210 */ /* 0x000fe40007ffe0ff */
[C---:B------:R-:W-:Y:S02]  /*e130*/  LEA R26, P3, R24.reuse, c[0x0][0x160], 0x1 ;  /* 0x00005800181a7a11 */ /* 0x040fe400078608ff */
[----:B------:R-:W-:Y:S02]  /*e140*/  F2FP.PACK_AB R75, R75, R28 ;  /* 0x0000001c4b4b723e */ /* 0x000fe400000000ff */
[----:B------:R-:W-:-:S05]  /*e150*/  LEA.HI.X R27, R24, c[0x0][0x164], R27, 0x1, P3 ;  /* 0x00005900181b7a11 */ /* 0x000fca00018f0c1b */
[----:B------:R0:W-:Y:S04]  /*e160*/  STG.E [R26.64], R75 ;  /* 0x0000004b1a007986 */ /* 0x0001e8000c101912 */
.L_x_1674:
[----:B------:R-:W-:Y:S05]  /*e170*/  BSYNC B0 ;  /* 0x0000000000007941 */ /* 0x000fea0003800000 */
.L_x_1673:
        /* <DEDUP_REMOVED lines=25> */
.L_x_1675:
        /* <DEDUP_REMOVED lines=20> */
.L_x_1677:
[----:B------:R-:W-:Y:S05]  /*e450*/  BSYNC B0 ;  /* 0x0000000000007941 */ /* 0x000fea0003800000 */
.L_x_1676:
        /* <DEDUP_REMOVED lines=41> */
.L_x_1678:
[----:B------:R-:W-:Y:S01]  /*e6f0*/  BSSY B0, `(.L_x_1679) ;  /* 0x0000014000007945 */ /* 0x000fe20003800000 */
[----:B------:R-:W-:Y:S05]  /*e700*/  @P2 BRA `(.L_x_1680) ;  /* 0x0000012000002947 */ /* 0x000fea0003800000 */
[----:B--2---:R-:W-:Y:S01]  /*e710*/  MOV R27, UR5 ;  /* 0x00000005001b7c02 */ /* 0x004fe20008000f00 */
[----:B------:R-:W-:Y:S01]  /*e720*/  IMAD R25, R38, c[0x0][0x1d8], RZ ;  /* 0x0000760026197a24 */ /* 0x000fe200078e02ff */
[----:B------:R-:W-:-:S03]  /*e730*/  MOV R28, UR5 ;  /* 0x00000005001c7c02 */ /* 0x000fc60008000f00 */
[----:B-1----:R-:W-:Y:S01]  /*e740*/  FFMA.FTZ R27, R24, R27, UR6 ;  /* 0x00000006181b7e23 */ /* 0x002fe2000801001b */
[----:B------:R-:W-:Y:S01]  /*e750*/  MOV R24, R20 ;  /* 0x0000001400187202 */ /* 0x000fe20000000f00 */
[----:B------:R-:W-:Y:S01]  /*e760*/  IMAD R29, R37, c[0x0][0x1dc], R25 ;  /* 0x00007700251d7a24 */ /* 0x000fe200078e0219 */
[----:B------:R-:W-:Y:S01]  /*e770*/  MOV R25, R23 ;  /* 0x0000001700197202 */ /* 0x000fe20000000f00 */
[----:B------:R-:W-:Y:S02]  /*e780*/  FFMA.FTZ R19, R19, R28, UR6 ;  /* 0x0000000613137e23 */ /* 0x000fe4000801001c */
        /* <DEDUP_REMOVED lines=10> */
.L_x_1680:
[----:B------:R-:W-:Y:S05]  /*e830*/  BSYNC B0 ;  /* 0x0000000000007941 */ /* 0x000fea0003800000 */
.L_x_1679:
[----:B------:R-:W-:Y:S01]  /*e840*/  FADD.FTZ R24, R3, -UR24 ;  /* 0x8000001803187e21 */ /* 0x000fe20008010000 */
[--C-:B------:R-:W-:Y:S01]  /*e850*/  HADD2.F32 R3, -RZ, R70.reuse.H1_H1 ;  /* 0x30000046ff037230 */ /* 0x100fe20000004100 */
[----:B0-----:R-:W-:Y:S01]  /*e860*/  FADD.FTZ R19, R4, -UR24 ;  /* 0x8000001804137e21 */ /* 0x001fe20008010000 */
[----:B------:R-:W-:Y:S01]  /*e870*/  HADD2.F32 R4, -RZ, R70.H0_H0 ;  /* 0x20000046ff047230 */ /* 0x000fe20000004100 */
        /* <DEDUP_REMOVED lines=21> */
.L_x_1681:
        /* <DEDUP_REMOVED lines=20> */
.L_x_1683:
[----:B------:R-:W-:Y:S05]  /*eb10*/  BSYNC B0 ;  /* 0x0000000000007941 */ /* 0x000fea0003800000 */
.L_x_1682:
[C---:B------:R-:W-:Y:S01]  /*eb20*/  IADD3 R38, R2.reuse, 0x170, RZ ;  /* 0x0000017002267810 */ /* 0x040fe20007ffe0ff */
[--C-:B0-----:R-:W-:Y:S01]  /*eb30*/  HADD2.F32 R3, -RZ, R5.reuse.H0_H0 ;  /* 0x20000005ff037230 */ /* 0x101fe20000004100 */
[C---:B------:R-:W-:Y:S01]  /*eb40*/  IADD3 R40, R2.reuse, 0x160, RZ ;  /* 0x0000016002287810 */ /* 0x040fe20007ffe0ff */
        /* <DEDUP_REMOVED lines=38> */
.L_x_1684:
        /* <DEDUP_REMOVED lines=20> */
.L_x_1686:
[----:B------:R-:W-:Y:S05]  /*eef0*/  BSYNC B0 ;  /* 0x0000000000007941 */ /* 0x000fea0003800000 */
.L_x_1685:
[----:B0-----:R-:W-:Y:S01]  /*ef00*/  FADD.FTZ R5, R3, -UR24 ;  /* 0x8000001803057e21 */ /* 0x001fe20008010000 */
[--C-:B------:R-:W-:Y:S01]  /*ef10*/  HADD2.F32 R3, -RZ, R66.reuse.H1_H1 ;  /* 0x30000042ff037230 */ /* 0x100fe20000004100 */
[----:B------:R-:W-:Y:S01]  /*ef20*/  FADD.FTZ R4, R6, -UR24 ;  /* 0x8000001806047e21 */ /* 0x000fe20008010000 */
        /* <DEDUP_REMOVED lines=22> */
.L_x_1687:
        /* <DEDUP_REMOVED lines=20> */
.L_x_1689:
[----:B------:R-:W-:Y:S05]  /*f1d0*/  BSYNC B0 ;  /* 0x0000000000007941 */ /* 0x000fea0003800000 */
.L_x_1688:
        /* <DEDUP_REMOVED lines=8> */
[----:B------:R-:W-:Y:S01]  /*f260*/  IADD3 R34, R2, 0x1a0, RZ ;  /* 0x000001a002227810 */ /* 0x000fe20007ffe0ff */
        /* <DEDUP_REMOVED lines=32> */
.L_x_1690:
        /* <DEDUP_REMOVED lines=20> */
.L_x_1692:
[----:B------:R-:W-:Y:S05]  /*f5b0*/  BSYNC B0 ;  /* 0x0000000000007941 */ /* 0x000fea0003800000 */
.L_x_1691:
        /* <DEDUP_REMOVED lines=25> */
.L_x_1693:
        /* <DEDUP_REMOVED lines=20> */
.L_x_1695:
[----:B------:R-:W-:Y:S05]  /*f890*/  BSYNC B0 ;  /* 0x0000000000007941 */ /* 0x000fea0003800000 */
.L_x_1694:
        /* <DEDUP_REMOVED lines=41> */
.L_x_1696:
        /* <DEDUP_REMOVED lines=20> */
.L_x_1698:
[----:B------:R-:W-:Y:S05]  /*fc70*/  BSYNC B0 ;  /* 0x0000000000007941 */ /* 0x000fea0003800000 */
.L_x_1697:
        /* <DEDUP_REMOVED lines=25> */
.L_x_1699:
        /* <DEDUP_REMOVED lines=20> */
.L_x_1701:
[----:B------:R-:W-:Y:S05]  /*ff50*/  BSYNC B0 ;  /* 0x0000000000007941 */ /* 0x000fea0003800000 */
.L_x_1700:
        /* <DEDUP_REMOVED lines=41> */
.L_x_1702:
        /* <DEDUP_REMOVED lines=20> */
.L_x_1704:
[----:B------:R-:W-:Y:S05]  /*10330*/  BSYNC B0 ;  /* 0x0000000000007941 */ /* 0x000fea0003800000 */
.L_x_1703:
        /* <DEDUP_REMOVED lines=25> */
.L_x_1705:
        /* <DEDUP_REMOVED lines=20> */
.L_x_1707:
[----:B------:R-:W-:Y:S05]  /*10610*/  BSYNC B0 ;  /* 0x0000000000007941 */ /* 0x000fea0003800000 */
.L_x_1706:
        /* <DEDUP_REMOVED lines=37> */
.L_x_1708:
        /* <DEDUP_REMOVED lines=20> */
.L_x_1710:
[----:B------:R-:W-:Y:S05]  /*109b0*/  BSYNC B0 ;  /* 0x0000000000007941 */ /* 0x000fea0003800000 */
.L_x_1709:
        /* <DEDUP_REMOVED lines=25> */
.L_x_1711:
        /* <DEDUP_REMOVED lines=20> */
.L_x_1713:
[----:B------:R-:W-:Y:S05]  /*10c90*/  BSYNC B0 ;  /* 0x0000000000007941 */ /* 0x000fea0003800000 */
.L_x_1712:
[----:B--2---:R-:W-:Y:S02]  /*10ca0*/  ULDC UR5, c[0x0][0x10] ;  /* 0x0000040000057ab9 */ /* 0x004fe40000000800 */
[----:B------:R-:W-:Y:S02]  /*10cb0*/  UIADD3 UR9, UR9, UR5, URZ ;  /* 0x0000000509097290 */ /* 0x000fe4000fffe03f */
[----:B------:R-:W-:Y:S02]  /*10cc0*/  UIADD3 UR4, UR4, 0x1, URZ ;  /* 0x0000000104047890 */ /* 0x000fe4000fffe03f */
[----:B------:R-:W-:-:S06]  /*10cd0*/  UISETP.GE.AND UP0, UPT, UR9, UR8, UPT ;  /* 0x000000080900728c */ /* 0x000fcc000bf06270 */
[----:B------:R-:W-:-:S13]  /*10ce0*/  PLOP3.LUT P0, PT, PT, PT, UP0, 0x80, 0x0 ;  /* 0x000000000000781c */ /* 0x000fda0003f0f008 */
[----:B------:R-:W-:Y:S01]  /*10cf0*/  @P0 CALL.REL.NOINC `(.L_x_1567) ;  /* 0x0000001000000944 */ /* 0x000fe20003c00000 */
[----:B------:R-:W-:Y:S05]  /*10d00*/  BRA `(.L_x_1714) ;  /* 0xfffef79000007947 */ /* 0x000fea000383ffff */
.L_x_1567:
        /* <DEDUP_REMOVED lines=18> */
.L_x_1716:
[----:B------:R-:W-:Y:S05]  /*10e30*/  BSYNC B0 ;  /* 0x0000000000007941 */ /* 0x000fea0003800000 */
.L_x_1715:
        /* <DEDUP_REMOVED lines=11> */
.L_x_1718:
[----:B------:R-:W2:Y:S01]  /*10ef0*/  LDG.E.STRONG.GPU R5, [R2.64] ;  /* 0x0000001202057981 */ /* 0x000ea2000c1ef900 */
[----:B------:R-:W-:Y:S01]  /*10f00*/  YIELD ;  /* 0x0000000000007946 */ /* 0x000fe20003800000 */
[----:B--2---:R-:W-:Y:S01]  /*10f10*/  ISETP.NE.AND P0, PT, R5, R4, PT ;  /* 0x000000040500720c */ /* 0x004fe20003f05270 */
[----:B------:R-:W-:-:S12]  /*10f20*/  CCTL.IVALL ;  /* 0x00000000ff00798f */ /* 0x000fd80002000000 */
[----:B------:R-:W-:Y:S05]  /*10f30*/  @P0 BRA `(.L_x_1718) ;  /* 0xffffffb000000947 */ /* 0x000fea000383ffff */
.L_x_1717:
        /* <DEDUP_REMOVED lines=25> */
.L_x_1719:
        /* <DEDUP_REMOVED lines=26> */
.L_x_1720:
        /* <DEDUP_REMOVED lines=9> */
.L_x_5169:


//--------------------- .text._Z35group_norm_nhwc_bwd_one_pass_kernelI11Fp16IOFp16WLi64ELi80ELi640EEv26Group_norm_nhwc_bwd_params --------------------------
	.section	.text._Z35group_norm_nhwc_bwd_one_pass_kernelI11Fp16IOFp16WLi64ELi80ELi640EEv26Group_norm_nhwc_bwd_params,"ax",@progbits
	.sectioninfo	@"SHI_REGISTERS=48"
	.align	128
        .global         _Z35group_norm_nhwc_bwd_one_pass_kernelI11Fp16IOFp16WLi64ELi80ELi640EEv26Group_norm_nhwc_bwd_params
        .type           _Z35group_norm_nhwc_bwd_one_pass_kernelI11Fp16IOFp16WLi64ELi80ELi640EEv26Group_norm_nhwc_bwd_params,@function
        .size           _Z35group_norm_nhwc_bwd_one_pass_kernelI11Fp16IOFp16WLi64ELi80ELi640EEv26Group_norm_nhwc_bwd_params,(.L_x_5170 - _Z35group_norm_nhwc_bwd_one_pass_kernelI11Fp16IOFp16WLi64ELi80ELi640EEv26Group_norm_nhwc_bwd_params)
        .other          _Z35group_norm_nhwc_bwd_one_pass_kernelI11Fp16IOFp16WLi64ELi80ELi640EEv26Group_norm_nhwc_bwd_params,@"STO_CUDA_ENTRY STV_DEFAULT"
_Z35group_norm_nhwc_bwd_one_pass_kernelI11Fp16IOFp16WLi64ELi80ELi640EEv26Group_norm_nhwc_bwd_params:
.text._Z35group_norm_nhwc_bwd_one_pass_kernelI11Fp16IOFp16WLi64ELi80ELi640EEv26Group_norm_nhwc_bwd_params:
        /* <DEDUP_REMOVED lines=43> */
.L_x_1756:
        /* <DEDUP_REMOVED lines=153> */
.L_x_1723:
[----:B0-----:R-:W-:Y:S05]  /*0c40*/  BSYNC B0 ;  /* 0x0000000000007941 */ /* 0x001fea0003800000 */
.L_x_1722:
        /* <DEDUP_REMOVED lines=25> */
.L_x_1724:
        /* <DEDUP_REMOVED lines=34> */
.L_x_1725:
        /* <DEDUP_REMOVED lines=40> */
.L_x_1726:
        /* <DEDUP_REMOVED lines=37> */
.L_x_1727:
        /* <DEDUP_REMOVED lines=96> */
.L_x_1729:
[----:B------:R-:W-:Y:S05]  /*1ad0*/  BSYNC B0 ;  /* 0x0000000000007941 */ /* 0x000fea0003800000 */
.L_x_1728:
        /* <DEDUP_REMOVED lines=79> */
.L_x_1731:
[----:B------:R-:W-:Y:S05]  /*1fd0*/  BSYNC B0 ;  /* 0x0000000000007941 */ /* 0x000fea0003800000 */
.L_x_1730:
        /* <DEDUP_REMOVED lines=19> */
.L_x_1733:
[----:B------:R-:W-:Y:S05]  /*2110*/  BSYNC B0 ;  /* 0x0000000000007941 */ /* 0x000fea0003800000 */
.L_x_1732:
        /* <DEDUP_REMOVED lines=28> */
.L_x_1736:
[----:B0-----:R-:W2:Y:S01]  /*22e0*/  LDG.E.STRONG.GPU R13, [R16.64] ;  /* 0x0000000e100d7981 */ /* 0x001ea2000c1ef900 */
[----:B------:R-:W-:Y:S01]  /*22f0*/  YIELD ;  /* 0x0000000000007946 */ /* 0x000fe20003800000 */
[----:B--2---:R-:W-:Y:S01]  /*2300*/  ISETP.NE.AND P0, PT, R13, R18, PT ;  /* 0x000000120d00720c */ /* 0x004fe20003f05270 */
[----:B------:R-:W-:-:S12]  /*2310*/  CCTL.IVALL ;  /* 0x00000000ff00798f */ /* 0x000fd80002000000 */
[----:B------:R-:W-:Y:S05]  /*2320*/  @P0 BRA `(.L_x_1736) ;  /* 0xffffffb000000947 */ /* 0x000fea000383ffff */
.L_x_1735:
        /* <DEDUP_REMOVED lines=20> */
.L_x_1740:
        /* <DEDUP_REMOVED lines=116> */
.L_x_1739:
        /* <DEDUP_REMOVED lines=62> */
.L_x_1741:
[----:B------:R-:W-:-:S13]  /*2f90*/  ISETP.NE.OR P0, PT, RZ, UR4, P0 ;  /* 0x00000004ff007c0c */ /* 0x000fda0008705670 */
[----:B------:R-:W-:Y:S05]  /*2fa0*/  @!P0 BRA `(.L_x_1737) ;  /* 0x000001f000008947 */ /* 0x000fea0003800000 */
.L_x_1738:
        /* <DEDUP_REMOVED lines=31> */
.L_x_1737:
        /* <DEDUP_REMOVED lines=12> */
.L_x_1743:
[----:B------:R-:W-:Y:S05]  /*3260*/  BSYNC B0 ;  /* 0x0000000000007941 */ /* 0x000fea0003800000 */
.L_x_1742:
        /* <DEDUP_REMOVED lines=16> */
.L_x_1734:
        /* <DEDUP_REMOVED lines=39> */
.L_x_1744:
        /* <DEDUP_REMOVED lines=18> */
.L_x_1746:
[----:B------:R-:W-:Y:S05]  /*3700*/  BSYNC B0 ;  /* 0x0000000000007941 */ /* 0x000fea0003800000 */
.L_x_1745:
        /* <DEDUP_REMOVED lines=25> */
.L_x_1747:
        /* <DEDUP_REMOVED lines=18> */
.L_x_1749:
[----:B------:R-:W-:Y:S05]  /*39c0*/  BSYNC B0 ;  /* 0x0000000000007941 */ /* 0x000fea0003800000 */
.L_x_1748:
        /* <DEDUP_REMOVED lines=33> */
.L_x_1750:
        /* <DEDUP_REMOVED lines=18> */
.L_x_1752:
[----:B------:R-:W-:Y:S05]  /*3d00*/  BSYNC B0 ;  /* 0x0000000000007941 */ /* 0x000fea0003800000 */
.L_x_1751:
        /* <DEDUP_REMOVED lines=25> */
.L_x_1753:
        /* <DEDUP_REMOVED lines=17> */
.L_x_1755:
[----:B------:R-:W-:Y:S05]  /*3fb0*/  BSYNC B0 ;  /* 0x0000000000007941 */ /* 0x000fea0003800000 */
.L_x_1754:
[----:B------:R-:W-:Y:S01]  /*3fc0*/  ULDC UR4, c[0x0][0x10] ;  /* 0x0000040000047ab9 */ /* 0x000fe20000000800 */
[----:B------:R-:W-:Y:S01]  /*3fd0*/  IADD3 R35, R35, 0x1, RZ ;  /* 0x0000000123237810 */ /* 0x000fe20007ffe0ff */
[----:B------:R-:W-:-:S04]  /*3fe0*/  UIADD3 UR7, UR7, UR4, URZ ;  /* 0x0000000407077290 */ /* 0x000fc8000fffe03f */
[----:B------:R-:W-:-:S06]  /*3ff0*/  UISETP.GE.AND UP0, UPT, UR7, UR6, UPT ;  /* 0x000000060700728c */ /* 0x000fcc000bf06270 */
[----:B------:R-:W-:-:S13]  /*4000*/  PLOP3.LUT P0, PT, PT, PT, UP0, 0x80, 0x0 ;  /* 0x000000000000781c */ /* 0x000fda0003f0f008 */
[----:B------:R-:W-:Y:S01]  /*4010*/  @P0 CALL.REL.NOINC `(.L_x_1721) ;  /* 0x0000001000000944 */ /* 0x000fe20003c00000 */
[----:B------:R-:W-:Y:S05]  /*4020*/  BRA `(.L_x_1756) ;  /* 0xffffc28000007947 */ /* 0x000fea000383ffff */
.L_x_1721:
        /* <DEDUP_REMOVED lines=18> */
.L_x_1758:
[----:B------:R-:W-:Y:S05]  /*4150*/  BSYNC B0 ;  /* 0x0000000000007941 */ /* 0x000fea0003800000 */
.L_x_1757:
        /* <DEDUP_REMOVED lines=11> */
.L_x_1760:
[----:B------:R-:W2:Y:S01]  /*4210*/  LDG.E.STRONG.GPU R5, [R2.64] ;  /* 0x0000000e02057981 */ /* 0x000ea2000c1ef900 */
[----:B------:R-:W-:Y:S01]  /*4220*/  YIELD ;  /* 0x0000000000007946 */ /* 0x000fe20003800000 */
[----:B--2---:R-:W-:Y:S01]  /*4230*/  ISETP.NE.AND P0, PT, R5, R4, PT ;  /* 0x000000040500720c */ /* 0x004fe20003f05270 */
[----:B------:R-:W-:-:S12]  /*4240*/  CCTL.IVALL ;  /* 0x00000000ff00798f */ /* 0x000fd80002000000 */
[----:B------:R-:W-:Y:S05]  /*4250*/  @P0 BRA `(.L_x_1760) ;  /* 0xffffffb000000947 */ /* 0x000fea000383ffff */
.L_x_1759:
        /* <DEDUP_REMOVED lines=25> */
.L_x_1761:
        /* <DEDUP_REMOVED lines=26> */
.L_x_1762:
        /* <DEDUP_REMOVED lines=15> */
.L_x_5170:


//--------------------- .text._Z35group_norm_nhwc_bwd_one_pass_kernelI11Fp16IOFp16WLi128ELi80ELi640EEv26Group_norm_nhwc_bwd_params --------------------------
	.section	.text._Z35group_norm_nhwc_bwd_one_pass_kernelI11Fp16IOFp16WLi128ELi80ELi640EEv26Group_norm_nhwc_bwd_params,"ax",@progbits
	.sectioninfo	@"SHI_REGISTERS=74"
	.align	128
        .global         _Z35group_norm_nhwc_bwd_one_pass_kernelI11Fp16IOFp16WLi128ELi80ELi640EEv26Group_norm_nhwc_bwd_params
        .type           _Z35group_norm_nhwc_bwd_one_pass_kernelI11Fp16IOFp16WLi128ELi80ELi640EEv26Group_norm_nhwc_bwd_params,@function
        .size           _Z35group_norm_nhwc_bwd_one_pass_kernelI11Fp16IOFp16WLi128ELi80ELi640EEv26Group_norm_nhwc_bwd_params,(.L_x_5171 - _Z35group_norm_nhwc_bwd_one_pass_kernelI11Fp16IOFp16WLi128ELi80ELi640EEv26Group_norm_nhwc_bwd_params)
        .other          _Z35group_norm_nhwc_bwd_one_pass_kernelI11Fp16IOFp16WLi128ELi80ELi640EEv26Group_norm_nhwc_bwd_params,@"STO_CUDA_ENTRY STV_DEFAULT"
_Z35group_norm_nhwc_bwd_one_pass_kernelI11Fp16IOFp16WLi128ELi80ELi640EEv26Group_norm_nhwc_bwd_params:
.text._Z35group_norm_nhwc_bwd_one_pass_kernelI11Fp16IOFp16WLi128ELi80ELi640EEv26Group_norm_nhwc_bwd_params:
        /* <DEDUP_REMOVED lines=47> */
.L_x_1814:
        /* <DEDUP_REMOVED lines=219> */
.L_x_1765:
[----:B-1----:R-:W-:Y:S05]  /*10a0*/  BSYNC B0 ;  /* 0x0000000000007941 */ /* 0x002fea0003800000 */
.L_x_1764:
        /* <DEDUP_REMOVED lines=25> */
.L_x_1766:
        /* <DEDUP_REMOVED lines=34> */
.L_x_1767:
        /* <DEDUP_REMOVED lines=40> */
.L_x_1768:
        /* <DEDUP_REMOVED lines=37> */
.L_x_1769:
        /* <DEDUP_REMOVED lines=37> */
.L_x_1770:
        /* <DEDUP_REMOVED lines=37> */
.L_x_1771:
        /* <DEDUP_REMOVED lines=37> */
.L_x_1772:
        /* <DEDUP_REMOVED lines=37> */
.L_x_1773:
        /* <DEDUP_REMOVED lines=95> */
.L_x_1775:
[----:B------:R-:W-:Y:S05]  /*2860*/  BSYNC B0 ;  /* 0x0000000000007941 */ /* 0x000fea0003800000 */
.L_x_1774:
        /* <DEDUP_REMOVED lines=79> */
.L_x_1777:
[----:B------:R-:W-:Y:S05]  /*2d60*/  BSYNC B0 ;  /* 0x0000000000007941 */ /* 0x000fea0003800000 */
.L_x_1776:
        /* <DEDUP_REMOVED lines=17> */
.L_x_1779:
[----:B------:R-:W-:Y:S05]  /*2e80*/  BSYNC B0 ;  /* 0x0000000000007941 */ /* 0x000fea0003800000 */
.L_x_1778:
        /* <DEDUP_REMOVED lines=28> */
.L_x_1782:
[----:B------:R-:W2:Y:S01]  /*3050*/  LDG.E.STRONG.GPU R26, [R24.64] ;  /* 0x00000008181a7981 */ /* 0x000ea2000c1ef900 */
[----:B------:R-:W-:Y:S01]  /*3060*/  YIELD ;  /* 0x0000000000007946 */ /* 0x000fe20003800000 */
[----:B--2---:R-:W-:Y:S01]  /*3070*/  ISETP.NE.AND P0, PT, R26, R29, PT ;  /* 0x0000001d1a00720c */ /* 0x004fe20003f05270 */
[----:B------:R-:W-:-:S12]  /*3080*/  CCTL.IVALL ;  /* 0x00000000ff00798f */ /* 0x000fd80002000000 */
[----:B------:R-:W-:Y:S05]  /*3090*/  @P0 BRA `(.L_x_1782) ;  /* 0xffffffb000000947 */ /* 0x000fea000383ffff */
.L_x_1781:
        /* <DEDUP_REMOVED lines=20> */
.L_x_1786:
        /* <DEDUP_REMOVED lines=115> */
.L_x_1785:
        /* <DEDUP_REMOVED lines=61> */
.L_x_1787:
[----:B------:R-:W-:-:S13]  /*3ce0*/  ISETP.NE.OR P0, PT, R30, RZ, P0 ;  /* 0x000000ff1e00720c */ /* 0x000fda0000705670 */
[----:B------:R-:W-:Y:S05]  /*3cf0*/  @!P0 BRA `(.L_x_1783) ;  /* 0x000001f000008947 */ /* 0x000fea0003800000 */
.L_x_1784:
        /* <DEDUP_REMOVED lines=31> */
.L_x_1783:
        /* <DEDUP_REMOVED lines=12> */
.L_x_1789:
[----:B------:R-:W-:Y:S05]  /*3fb0*/  BSYNC B0 ;  /* 0x0000000000007941 */ /* 0x000fea0003800000 */
.L_x_1788:
        /* <DEDUP_REMOVED lines=16> */
.L_x_1780:
        /* <DEDUP_REMOVED lines=35> */
.L_x_1790:
        /* <DEDUP_REMOVED lines=18> */
.L_x_1792:
[----:B------:R-:W-:Y:S05]  /*4410*/  BSYNC B0 ;  /* 0x0000000000007941 */ /* 0x000fea0003800000 */
.L_x_1791:
        /* <DEDUP_REMOVED lines=30> */
.L_x_1793:
        /* <DEDUP_REMOVED lines=18> */
.L_x_1795:
[----:B------:R-:W-:Y:S05]  /*4720*/  BSYNC B0 ;  /* 0x0000000000007941 */ /* 0x000fea0003800000 */
.L_x_1794:
        /* <DEDUP_REMOVED lines=29> */
.L_x_1796:
        /* <DEDUP_REMOVED lines=18> */
.L_x_1798:
[----:B------:R-:W-:Y:S05]  /*4a20*/  BSYNC B0 ;  /* 0x0000000000007941 */ /* 0x000fea0003800000 */
.L_x_1797:
        /* <DEDUP_REMOVED lines=56> */
.L_x_1799:
        /* <DEDUP_REMOVED lines=18> */
.L_x_1801:
[----:B------:R-:W-:Y:S05]  /*4ed0*/  BSYNC B0 ;  /* 0x0000000000007941 */ /* 0x000fea0003800000 */
.L_x_1800:
        /* <DEDUP_REMOVED lines=23> */
.L_x_1802:
        /* <DEDUP_REMOVED lines=18> */
.L_x_1804:
[----:B------:R-:W-:Y:S05]  /*5170*/  BSYNC B0 ;  /* 0x0000000000007941 */ /* 0x000fea0003800000 */
.L_x_1803:
        /* <DEDUP_REMOVED lines=23> */
.L_x_1805:
        /* <DEDUP_REMOVED lines=18> */
.L_x_1807:
[----:B------:R-:W-:Y:S05]  /*5410*/  BSYNC B0 ;  /* 0x0000000000007941 */ /* 0x000fea0003800000 */
.L_x_1806:
        /* <DEDUP_REMOVED lines=23> */
.L_x_1808:
        /* <DEDUP_REMOVED lines=18> */
.L_x_1810:
[----:B------:R-:W-:Y:S05]  /*56b0*/  BSYNC B0 ;  /* 0x0000000000007941 */ /* 0x000fea0003800000 */
.L_x_1809:
        /* <DEDUP_REMOVED lines=23> */
.L_x_1811:
        /* <DEDUP_REMOVED lines=17> */
.L_x_1813:
[----:B------:R-:W-:Y:S05]  /*5940*/  BSYNC B0 ;  /* 0x0000000000007941 */ /* 0x000fea0003800000 */
.L_x_1812:
[----:B------:R-:W-:Y:S02]  /*5950*/  IADD3 R57, R57, c[0x0][0x10], RZ ;  /* 0x0000040039397a10 */ /* 0x000fe40007ffe0ff */
[----:B------:R-:W-:Y:S02]  /*5960*/  IADD3 R48, R48, 0x1, RZ ;  /* 0x0000000130307810 */ /* 0x000fe40007ffe0ff */
[----:B------:R-:W-:-:S13]  /*5970*/  ISETP.GE.AND P0, PT, R57, UR4, PT ;  /* 0x0000000439007c0c */ /* 0x000fda000bf06270 */
[----:B------:R-:W-:Y:S01]  /*5980*/  @P0 CALL.REL.NOINC `(.L_x_1763) ;  /* 0x0000001000000944 */ /* 0x000fe20003c00000 */
[----:B------:R-:W-:Y:S05]  /*5990*/  BRA `(.L_x_1814) ;  /* 0xffffa95000007947 */ /* 0x000fea000383ffff */
.L_x_1763:
        /* <DEDUP_REMOVED lines=18> */
.L_x_1816:
[----:B------:R-:W-:Y:S05]  /*5ac0*/  BSYNC B0 ;  /* 0x0000000000007941 */ /* 0x000fea0003800000 */
.L_x_1815:
        /* <DEDUP_REMOVED lines=11> */
.L_x_1818:
[----:B------:R-:W2:Y:S01]  /*5b80*/  LDG.E.STRONG.GPU R5, [R2.64] ;  /* 0x0000000802057981 */ /* 0x000ea2000c1ef900 */
[----:B------:R-:W-:Y:S01]  /*5b90*/  YIELD ;  /* 0x0000000000007946 */ /* 0x000fe20003800000 */
[----:B--2---:R-:W-:Y:S01]  /*5ba0*/  ISETP.NE.AND P0, PT, R5, R0, PT ;  /* 0x000000000500720c */ /* 0x004fe20003f05270 */
[----:B------:R-:W-:-:S12]  /*5bb0*/  CCTL.IVALL ;  /* 0x00000000ff00798f */ /* 0x000fd80002000000 */
[----:B------:R-:W-:Y:S05]  /*5bc0*/  @P0 BRA `(.L_x_1818) ;  /* 0xffffffb000000947 */ /* 0x000fea000383ffff */
.L_x_1817:
        /* <DEDUP_REMOVED lines=25> */
.L_x_1819:
        /* <DEDUP_REMOVED lines=26> */
.L_x_1820:
        /* <DEDUP_REMOVED lines=16> */
.L_x_5171:


//--------------------- .text._Z35group_norm_nhwc_bwd_one_pass_kernelI11Fp16IOFp16WLi256ELi80ELi640EEv26Group_norm_nhwc_bwd_params --------------------------
	.section	.text._Z35group_norm_nhwc_bwd_one_pass_kernelI11Fp16IOFp16WLi256ELi80ELi640EEv26Group_norm_nhwc_bwd_params,"ax",@progbits
	.sectioninfo	@"SHI_REGISTERS=96"
	.align	128
        .global         _Z35group_norm_nhwc_bwd_one_pass_kernelI11Fp16IOFp16WLi256ELi80ELi640EEv26Group_norm_nhwc_bwd_params
        .type           _Z35group_norm_nhwc_bwd_one_pass_kernelI11Fp16IOFp16WLi256ELi80ELi640EEv26Group_norm_nhwc_bwd_params,@function
        .size           _Z35group_norm_nhwc_bwd_one_pass_kernelI11Fp16IOFp16WLi256ELi80ELi640EEv26Group_norm_nhwc_bwd_params,(.L_x_5172 - _Z35group_norm_nhwc_bwd_one_pass_kernelI11Fp16IOFp16WLi256ELi80ELi640EEv26Group_norm_nhwc_bwd_params)
        .other          _Z35group_norm_nhwc_bwd_one_pass_kernelI11Fp16IOFp16WLi256ELi80ELi640EEv26Group_norm_nhwc_bwd_params,@"STO_CUDA_ENTRY STV_DEFAULT"
_Z35group_norm_nhwc_bwd_one_pass_kernelI11Fp16IOFp16WLi256ELi80ELi640EEv26Group_norm_nhwc_bwd_params:
.text._Z35group_norm_nhwc_bwd_one_pass_kernelI11Fp16IOFp16WLi256ELi80ELi640EEv26Group_norm_nhwc_bwd_params:
        /* <DEDUP_REMOVED lines=55> */
.L_x_1904:
        /* <DEDUP_REMOVED lines=382> */
.L_x_1823:
[----:B0-----:R-:W-:Y:S05]  /*1b50*/  BSYNC B0 ;  /* 0x0000000000007941 */ /* 0x001fea0003800000 */
.L_x_1822:
        /* <DEDUP_REMOVED lines=25> */
.L_x_1824:
        /* <DEDUP_REMOVED lines=34> */
.L_x_1825:
        /* <DEDUP_REMOVED lines=40> */
.L_x_1826:
        /* <DEDUP_REMOVED lines=37> */
.L_x_1827:
        /* <DEDUP_REMOVED lines=37> */
.L_x_1828:
        /* <DEDUP_REMOVED lines=37> */
.L_x_1829:
        /* <DEDUP_REMOVED lines=37> */
.L_x_1830:
        /* <DEDUP_REMOVED lines=37> */
.L_x_1831:
        /* <DEDUP_REMOVED lines=37> */
.L_x_1832:
        /* <DEDUP_REMOVED lines=37> */
.L_x_1833:
        /* <DEDUP_REMOVED lines=37> */
.L_x_1834:
        /* <DEDUP_REMOVED lines=37> */
.L_x_1835:
        /* <DEDUP_REMOVED lines=37> */
.L_x_1836:
        /* <DEDUP_REMOVED lines=37> */
.L_x_1837:
        /* <DEDUP_REMOVED lines=37> */
.L_x_1838:
        /* <DEDUP_REMOVED lines=37> */
.L_x_1839:
        /* <DEDUP_REMOVED lines=94> */
.L_x_1841:
[----:B------:R-:W-:Y:S05]  /*4580*/  BSYNC B0 ;  /* 0x0000000000007941 */ /* 0x000fea0003800000 */
.L_x_1840:
        /* <DEDUP_REMOVED lines=79> */
.L_x_1843:
[----:B------:R-:W-:Y:S05]  /*4a80*/  BSYNC B0 ;  /* 0x0000000000007941 */ /* 0x000fea0003800000 */
.L_x_1842:
        /* <DEDUP_REMOVED lines=19> */
.L_x_1845:
[----:B------:R-:W-:Y:S05]  /*4bc0*/  BSYNC B0 ;  /* 0x0000000000007941 */ /* 0x000fea0003800000 */
.L_x_1844:
        /* <DEDUP_REMOVED lines=28> */
.L_x_1848:
[----:B------:R-:W2:Y:S01]  /*4d90*/  LDG.E.STRONG.GPU R28, [R24.64] ;  /* 0x0000000e181c7981 */ /* 0x000ea2000c1ef900 */
[----:B------:R-:W-:Y:S01]  /*4da0*/  YIELD ;  /* 0x0000000000007946 */ /* 0x000fe20003800000 */
[----:B--2---:R-:W-:Y:S01]  /*4db0*/  ISETP.NE.AND P0, PT, R28, R31, PT ;  /* 0x0000001f1c00720c */ /* 0x004fe20003f05270 */
[----:B------:R-:W-:-:S12]  /*4dc0*/  CCTL.IVALL ;  /* 0x00000000ff00798f */ /* 0x000fd80002000000 */
[----:B------:R-:W-:Y:S05]  /*4dd0*/  @P0 BRA `(.L_x_1848) ;  /* 0xffffffb000000947 */ /* 0x000fea000383ffff */
.L_x_1847:
        /* <DEDUP_REMOVED lines=20> */
.L_x_1852:
        /* <DEDUP_REMOVED lines=115> */
.L_x_1851:
        /* <DEDUP_REMOVED lines=61> */
.L_x_1853:
[----:B------:R-:W-:-:S13]  /*5a20*/  ISETP.NE.OR P0, PT, R25, RZ, P0 ;  /* 0x000000ff1900720c */ /* 0x000fda0000705670 */
[----:B------:R-:W-:Y:S05]  /*5a30*/  @!P0 BRA `(.L_x_1849) ;  /* 0x000001f000008947 */ /* 0x000fea0003800000 */
.L_x_1850:
        /* <DEDUP_REMOVED lines=31> */
.L_x_1849:
        /* <DEDUP_REMOVED lines=12> */
.L_x_1855:
[----:B------:R-:W-:Y:S05]  /*5cf0*/  BSYNC B0 ;  /* 0x0000000000007941 */ /* 0x000fea0003800000 */
.L_x_1854:
        /* <DEDUP_REMOVED lines=16> */
.L_x_1846:
        /* <DEDUP_REMOVED lines=40> */
.L_x_1856:
        /* <DEDUP_REMOVED lines=18> */
.L_x_1858:
[----:B------:R-:W-:Y:S05]  /*61a0*/  BSYNC B0 ;  /* 0x0000000000007941 */ /* 0x000fea0003800000 */
.L_x_1857:
        /* <DEDUP_REMOVED lines=25> */
.L_x_1859:
        /* <DEDUP_REMOVED lines=18> */
.L_x_1861:
[----:B------:R-:W-:Y:S05]  /*6460*/  BSYNC B0 ;  /* 0x0000000000007941 */ /* 0x000fea0003800000 */
.L_x_1860:
        /* <DEDUP_REMOVED lines=35> */
.L_x_1862:
        /* <DEDUP_REMOVED lines=18> */
.L_x_1864:
[----:B------:R-:W-:Y:S05]  /*67c0*/  BSYNC B0 ;  /* 0x0000000000007941 */ /* 0x000fea0003800000 */
.L_x_1863:
        /* <DEDUP_REMOVED lines=25> */
.L_x_1865:
        /* <DEDUP_REMOVED lines=18> */
.L_x_1867:
[----:B------:R-:W-:Y:S05]  /*6a80*/  BSYNC B0 ;  /* 0x0000000000007941 */ /* 0x000fea0003800000 */
.L_x_1866:
        /* <DEDUP_REMOVED lines=35> */
.L_x_1868:
        /* <DEDUP_REMOVED lines=18> */
.L_x_1870:
[----:B------:R-:W-:Y:S05]  /*6de0*/  BSYNC B0 ;  /* 0x0000000000007941 */ /* 0x000fea0003800000 */
.L_x_1869:
        /* <DEDUP_REMOVED lines=25> */
.L_x_1871:
        /* <DEDUP_REMOVED lines=18> */
.L_x_1873:
[----:B------:R-:W-:Y:S05]  /*70a0*/  BSYNC B0 ;  /* 0x0000000000007941 */ /* 0x000fea0003800000 */
.L_x_1872:
        /* <DEDUP_REMOVED lines=35> */
.L_x_1874:
        /* <DEDUP_REMOVED lines=18> */
.L_x_1876:
[----:B------:R-:W-:Y:S05]  /*7400*/  BSYNC B0 ;  /* 0x0000000000007941 */ /* 0x000fea0003800000 */
.L_x_1875:
        /* <DEDUP_REMOVED lines=25> */
.L_x_1877:
        /* <DEDUP_REMOVED lines=18> */
.L_x_1879:
[----:B------:R-:W-:Y:S05]  /*76c0*/  BSYNC B0 ;  /* 0x0000000000007941 */ /* 0x000fea0003800000 */
.L_x_1878:
        /* <DEDUP_REMOVED lines=35> */
.L_x_1880:
        /* <DEDUP_REMOVED lines=18> */
.L_x_1882:
[----:B------:R-:W-:Y:S05]  /*7a20*/  BSYNC B0 ;  /* 0x0000000000007941 */ /* 0x000fea0003800000 */
.L_x_1881:
        /* <DEDUP_REMOVED lines=25> */
.L_x_1883:
        /* <DEDUP_REMOVED lines=18> */
.L_x_1885:
[----:B------:R-:W-:Y:S05]  /*7ce0*/  BSYNC B0 ;  /* 0x0000000000007941 */ /* 0x000fea0003800000 */
.L_x_1884:
        /* <DEDUP_REMOVED lines=35> */
.L_x_1886:
        /* <DEDUP_REMOVED lines=18> */
.L_x_1888:
[----:B------:R-:W-:Y:S05]  /*8040*/  BSYNC B0 ;  /* 0x0000000000007941 */ /* 0x000fea0003800000 */
.L_x_1887:
        /* <DEDUP_REMOVED lines=25> */
.L_x_1889:
        /* <DEDUP_REMOVED lines=18> */
.L_x_1891:
[----:B------:R-:W-:Y:S05]  /*8300*/  BSYNC B0 ;  /* 0x0000000000007941 */ /* 0x000fea0003800000 */
.L_x_1890:
        /* <DEDUP_REMOVED lines=35> */
.L_x_1892:
        /* <DEDUP_REMOVED lines=18> */
.L_x_1894:
[----:B------:R-:W-:Y:S05]  /*8660*/  BSYNC B0 ;  /* 0x0000000000007941 */ /* 0x000fea0003800000 */
.L_x_1893:
        /* <DEDUP_REMOVED lines=25> */
.L_x_1895:
        /* <DEDUP_REMOVED lines=18> */
.L_x_1897:
[----:B------:R-:W-:Y:S05]  /*8920*/  BSYNC B0 ;  /* 0x0000000000007941 */ /* 0x000fea0003800000 */
.L_x_1896:
        /* <DEDUP_REMOVED lines=33> */
.L_x_1898:
        /* <DEDUP_REMOVED lines=18> */
.L_x_1900:
[----:B------:R-:W-:Y:S05]  /*8c60*/  BSYNC B0 ;  /* 0x0000000000007941 */ /* 0x000fea0003800000 */
.L_x_1899:
        /* <DEDUP_REMOVED lines=25> */
.L_x_1901:
        /* <DEDUP_REMOVED lines=17> */
.L_x_1903:
[----:B------:R-:W-:Y:S05]  /*8f10*/  BSYNC B0 ;  /* 0x0000000000007941 */ /* 0x000fea0003800000 */
.L_x_1902:
[----:B-1----:R-:W-:Y:S01]  /*8f20*/  ULDC UR4, c[0x0][0x10] ;  /* 0x0000040000047ab9 */ /* 0x002fe20000000800 */
[----:B------:R-:W-:Y:S01]  /*8f30*/  IADD3 R59, R59, 0x1, RZ ;  /* 0x000000013b3b7810 */ /* 0x000fe20007ffe0ff */
[----:B------:R-:W-:-:S04]  /*8f40*/  UIADD3 UR7, UR7, UR4, URZ ;  /* 0x0000000407077290 */ /* 0x000fc8000fffe03f */
[----:B------:R-:W-:-:S06]  /*8f50*/  UISETP.GE.AND UP0, UPT, UR7, UR6, UPT ;  /* 0x000000060700728c */ /* 0x000fcc000bf06270 */
[----:B------:R-:W-:-:S13]  /*8f60*/  PLOP3.LUT P0, PT, PT, PT, UP0, 0x80, 0x0 ;  /* 0x000000000000781c */ /* 0x000fda0003f0f008 */
[----:B------:R-:W-:Y:S01]  /*8f70*/  @P0 CALL.REL.NOINC `(.L_x_1821) ;  /* 0x0000001000000944 */ /* 0x000fe20003c00000 */
[----:B------:R-:W-:Y:S05]  /*8f80*/  BRA `(.L_x_1904) ;  /* 0xffff73e000007947 */ /* 0x000fea000383ffff */
.L_x_1821:
        /* <DEDUP_REMOVED lines=18> */
.L_x_1906:
[----:B------:R-:W-:Y:S05]  /*90b0*/  BSYNC B0 ;  /* 0x0000000000007941 */ /* 0x000fea0003800000 */
.L_x_1905:
        /* <DEDUP_REMOVED lines=11> */
.L_x_1908:
[----:B------:R-:W2:Y:S01]  /*9170*/  LDG.E.STRONG.GPU R5, [R2.64] ;  /* 0x0000000e02057981 */ /* 0x000ea2000c1ef900 */
[----:B------:R-:W-:Y:S01]  /*9180*/  YIELD ;  /* 0x0000000000007946 */ /* 0x000fe20003800000 */
[----:B--2---:R-:W-:Y:S01]  /*9190*/  ISETP.NE.AND P0, PT, R5, R4, PT ;  /* 0x000000040500720c */ /* 0x004fe20003f05270 */
[----:B------:R-:W-:-:S12]  /*91a0*/  CCTL.IVALL ;  /* 0x00000000ff00798f */ /* 0x000fd80002000000 */
[----:B------:R-:W-:Y:S05]  /*91b0*/  @P0 BRA `(.L_x_1908) ;  /* 0xffffffb000000947 */ /* 0x000fea000383ffff */
.L_x_1907:
        /* <DEDUP_REMOVED lines=25> */
.L_x_1909:
        /* <DEDUP_REMOVED lines=26> */
.L_x_1910:
        /* <DEDUP_REMOVED lines=9> */
.L_x_5172:


//--------------------- .text._Z35group_norm_nhwc_bwd_one_pass_kernelI11Fp16IOFp16WLi512ELi80ELi640EEv26Group_norm_nhwc_bwd_params --------------------------
	.section	.text._Z35group_norm_nhwc_bwd_one_pass_kernelI11Fp16IOFp16WLi512ELi80ELi640EEv26Group_norm_nhwc_bwd_params,"ax",@progbits
	.sectioninfo	@"SHI_REGISTERS=96"
	.align	128
        .global         _Z35group_norm_nhwc_bwd_one_pass_kernelI11Fp16IOFp16WLi512ELi80ELi640EEv26Group_norm_nhwc_bwd_params
        .type           _Z35group_norm_nhwc_bwd_one_pass_kernelI11Fp16IOFp16WLi512ELi80ELi640EEv26Group_norm_nhwc_bwd_params,@function
        .size           _Z35group_norm_nhwc_bwd_one_pass_kernelI11Fp16IOFp16WLi512ELi80ELi640EEv26Group_norm_nhwc_bwd_params,(.L_x_5173 - _Z35group_norm_nhwc_bwd_one_pass_kernelI11Fp16IOFp16WLi512ELi80ELi640EEv26Group_norm_nhwc_bwd_params)
        .other          _Z35group_norm_nhwc_bwd_one_pass_kernelI11Fp16IOFp16WLi512ELi80ELi640EEv26Group_norm_nhwc_bwd_params,@"STO_CUDA_ENTRY STV_DEFAULT"
_Z35group_norm_nhwc_bwd_one_pass_kernelI11Fp16IOFp16WLi512ELi80ELi640EEv26Group_norm_nhwc_bwd_params:
.text._Z35group_norm_nhwc_bwd_one_pass_kernelI11Fp16IOFp16WLi512ELi80ELi640EEv26Group_norm_nhwc_bwd_params:
        /* <DEDUP_REMOVED lines=74> */
.L_x_2058:
        /* <DEDUP_REMOVED lines=726> */
.L_x_1913:
[----:B0-----:R-:W-:Y:S05]  /*3200*/  BSYNC B0 ;  /* 0x0000000000007941 */ /* 0x001fea0003800000 */
.L_x_1912:
        /* <DEDUP_REMOVED lines=25> */
.L_x_1914:
        /* <DEDUP_REMOVED lines=34> */
.L_x_1915:
        /* <DEDUP_REMOVED lines=40> */
.L_x_1916:
        /* <DEDUP_REMOVED lines=37> */
.L_x_1917:
        /* <DEDUP_REMOVED lines=37> */
.L_x_1918:
        /* <DEDUP_REMOVED lines=37> */
.L_x_1919:
        /* <DEDUP_REMOVED lines=37> */
.L_x_1920:
        /* <DEDUP_REMOVED lines=37> */
.L_x_1921:
        /* <DEDUP_REMOVED lines=37> */
.L_x_1922:
        /* <DEDUP_REMOVED lines=37> */
.L_x_1923:
        /* <DEDUP_REMOVED lines=37> */
.L_x_1924:
        /* <DEDUP_REMOVED lines=37> */
.L_x_1925:
        /* <DEDUP_REMOVED lines=37> */
.L_x_1926:
        /* <DEDUP_REMOVED lines=37> */
.L_x_1927:
        /* <DEDUP_REMOVED lines=37> */
.L_x_1928:
        /* <DEDUP_REMOVED lines=37> */
.L_x_1929:
        /* <DEDUP_REMOVED lines=37> */
.L_x_1930:
        /* <DEDUP_REMOVED lines=37> */
.L_x_1931:
        /* <DEDUP_REMOVED lines=37> */
.L_x_1932:
        /* <DEDUP_REMOVED lines=37> */
.L_x_1933:
        /* <DEDUP_REMOVED lines=37> */
.L_x_1934:
        /* <DEDUP_REMOVED lines=37> */
.L_x_1935:
        /* <DEDUP_REMOVED lines=37> */
.L_x_1936:
        /* <DEDUP_REMOVED lines=37> */
.L_x_1937:
        /* <DEDUP_REMOVED lines=37> */
.L_x_1938:
        /* <DEDUP_REMOVED lines=37> */
.L_x_1939:
        /* <DEDUP_REMOVED lines=37> */
.L_x_1940:
        /* <DEDUP_REMOVED lines=37> */
.L_x_1941:
        /* <DEDUP_REMOVED lines=37> */
.L_x_1942:
        /* <DEDUP_REMOVED lines=37> */
.L_x_1943:
        /* <DEDUP_REMOVED lines=35> */
.L_x_1944:
        /* <DEDUP_REMOVED lines=33> */
.L_x_1945:
        /* <DEDUP_REMOVED lines=104> */
.L_x_1947:
[----:B------:R-:W-:Y:S05]  /*8170*/  BSYNC B0 ;  /* 0x0000000000007941 */ /* 0x000fea0003800000 */
.L_x_1946:
        /* <DEDUP_REMOVED lines=80> */
.L_x_1949:
[----:B------:R-:W-:Y:S05]  /*8680*/  BSYNC B0 ;  /* 0x0000000000007941 */ /* 0x000fea0003800000 */
.L_x_1948:
        /* <DEDUP_REMOVED lines=20> */
.L_x_1951:
[----:B------:R-:W-:Y:S05]  /*87d0*/  BSYNC B0 ;  /* 0x0000000000007941 */ /* 0x000fea0003800000 */
.L_x_1950:
        /* <DEDUP_REMOVED lines=39> */
.L_x_1954:
[----:B------:R-:W-:Y:S02]  /*8a50*/  MOV R24, UR16 ;  /* 0x0000001000187c02 */ /* 0x000fe40008000f00 */
[----:B------:R-:W-:-:S05]  /*8a60*/  MOV R25, UR17 ;  /* 0x0000001100197c02 */ /* 0x000fca0008000f00 */
[----:B------:R-:W2:Y:S01]  /*8a70*/  LDG.E.STRONG.GPU R24, [R24.64] ;  /* 0x0000001218187981 */ /* 0x000ea2000c1ef900 */
[----:B------:R-:W-:Y:S01]  /*8a80*/  YIELD ;  /* 0x0000000000007946 */ /* 0x000fe20003800000 */
[----:B--2---:R-:W-:Y:S01]  /*8a90*/  ISETP.NE.AND P0, PT, R24, R26, PT ;  /* 0x0000001a1800720c */ /* 0x004fe20003f05270 */
[----:B------:R-:W-:-:S12]  /*8aa0*/  CCTL.IVALL ;  /* 0x00000000ff00798f */ /* 0x000fd80002000000 */
[----:B------:R-:W-:Y:S05]  /*8ab0*/  @P0 BRA `(.L_x_1954) ;  /* 0xffffff9000000947 */ /* 0x000fea000383ffff */
.L_x_1953:
        /* <DEDUP_REMOVED lines=20> */
.L_x_1958:
        /* <DEDUP_REMOVED lines=159> */
.L_x_1957:
        /* <DEDUP_REMOVED lines=85> */
.L_x_1959:
[----:B01----:R-:W-:-:S13]  /*9b40*/  ISETP.NE.OR P0, PT, RZ, UR14, P0 ;  /* 0x0000000eff007c0c */ /* 0x003fda0008705670 */
[----:B------:R-:W-:Y:S05]  /*9b50*/  @!P0 BRA `(.L_x_1955) ;  /* 0x000002a000008947 */ /* 0x000fea0003800000 */
.L_x_1956:
        /* <DEDUP_REMOVED lines=42> */
.L_x_1955:
        /* <DEDUP_REMOVED lines=16> */
.L_x_1961:
[----:B------:R-:W-:Y:S05]  /*9f00*/  BSYNC B0 ;  /* 0x0000000000007941 */ /* 0x000fea0003800000 */
.L_x_1960:
        /* <DEDUP_REMOVED lines=24> */
.L_x_1952:
        /* <DEDUP_REMOVED lines=34> */
.L_x_1962:
        /* <DEDUP_REMOVED lines=21> */
.L_x_1964:
[----:B------:R-:W-:Y:S05]  /*a400*/  BSYNC B0 ;  /* 0x0000000000007941 */ /* 0x000fea0003800000 */
.L_x_1963:
        /* <DEDUP_REMOVED lines=33> */
.L_x_1965:
        /* <DEDUP_REMOVED lines=20> */
.L_x_1967:
[----:B------:R-:W-:Y:S05]  /*a760*/  BSYNC B0 ;  /* 0x0000000000007941 */ /* 0x000fea0003800000 */
.L_x_1966:
        /* <DEDUP_REMOVED lines=33> */
.L_x_1968:
        /* <DEDUP_REMOVED lines=20> */
.L_x_1970:
[----:B------:R-:W-:Y:S05]  /*aac0*/  BSYNC B0 ;  /* 0x0000000000007941 */ /* 0x000fea0003800000 */
.L_x_1969:
        /* <DEDUP_REMOVED lines=33> */
.L_x_1971:
        /* <DEDUP_REMOVED lines=20> */
.L_x_1973:
[----:B------:R-:W-:Y:S05]  /*ae20*/  BSYNC B0 ;  /* 0x0000000000007941 */ /* 0x000fea0003800000 */
.L_x_1972:
        /* <DEDUP_REMOVED lines=35> */
.L_x_1974:
        /* <DEDUP_REMOVED lines=20> */
.L_x_1976:
[----:B------:R-:W-:Y:S05]  /*b1a0*/  BSYNC B0 ;  /* 0x0000000000007941 */ /* 0x000fea0003800000 */
.L_x_1975:
        /* <DEDUP_REMOVED lines=35> */
.L_x_1977:
        /* <DEDUP_REMOVED lines=20> */
.L_x_1979:
[----:B------:R-:W-:Y:S05]  /*b520*/  BSYNC B0 ;  /* 0x0000000000007941 */ /* 0x000fea0003800000 */
.L_x_1978:
        /* <DEDUP_REMOVED lines=41> */
.L_x_1980:
        /* <DEDUP_REMOVED lines=20> */
.L_x_1982:
[----:B------:R-:W-:Y:S05]  /*b900*/  BSYNC B0 ;  /* 0x0000000000007941 */ /* 0x000fea0003800000 */
.L_x_1981:
        /* <DEDUP_REMOVED lines=25> */
.L_x_1983:
        /* <DEDUP_REMOVED lines=20> */
.L_x_1985:
[----:B------:R-:W-:Y:S05]  /*bbe0*/  BSYNC B0 ;  /* 0x0000000000007941 */ /* 0x000fea0003800000 */
.L_x_1984:
        /* <DEDUP_REMOVED lines=41> */
.L_x_1986:
        /* <DEDUP_REMOVED lines=20> */
.L_x_1988:
[----:B------:R-:W-:Y:S05]  /*bfc0*/  BSYNC B0 ;  /* 0x0000000000007941 */ /* 0x000fea0003800000 */
.L_x_1987:
        /* <DEDUP_REMOVED lines=25> */
.L_x_1989:
        /* <DEDUP_REMOVED lines=20> */
.L_x_1991:
[----:B------:R-:W-:Y:S05]  /*c2a0*/  BSYNC B0 ;  /* 0x0000000000007941 */ /* 0x000fea0003800000 */
.L_x_1990:
        /* <DEDUP_REMOVED lines=41> */
.L_x_1992:
        /* <DEDUP_REMOVED lines=20> */
.L_x_1994:
[----:B------:R-:W-:Y:S05]  /*c680*/  BSYNC B0 ;  /* 0x0000000000007941 */ /* 0x000fea0003800000 */
.L_x_1993:
        /* <DEDUP_REMOVED lines=25> */
.L_x_1995:
        /* <DEDUP_REMOVED lines=20> */
.L_x_1997:
[----:B------:R-:W-:Y:S05]  /*c960*/  BSYNC B0 ;  /* 0x0000000000007941 */ /* 0x000fea0003800000 */
.L_x_1996:
        /* <DEDUP_REMOVED lines=41> */
.L_x_1998:
        /* <DEDUP_REMOVED lines=20> */
.L_x_2000:
[----:B------:R-:W-:Y:S05]  /*cd40*/  BSYNC B0 ;  /* 0x0000000000007941 */ /* 0x000fea0003800000 */
.L_x_1999:
        /* <DEDUP_REMOVED lines=25> */
.L_x_2001:
        /* <DEDUP_REMOVED lines=20> */
.L_x_2003:
[----:B------:R-:W-:Y:S05]  /*d020*/  BSYNC B0 ;  /* 0x0000000000007941 */ /* 0x000fea0003800000 */
.L_x_2002:
        /* <DEDUP_REMOVED lines=41> */
.L_x_2004:
        /* <DEDUP_REMOVED lines=20> */
.L_x_2006:
[----:B------:R-:W-:Y:S05]  /*d400*/  BSYNC B0 ;  /* 0x0000000000007941 */ /* 0x000fea0003800000 */
.L_x_2005:
        /* <DEDUP_REMOVED lines=25> */
.L_x_2007:
        /* <DEDUP_REMOVED lines=20> */
.L_x_2009:
[----:B------:R-:W-:Y:S05]  /*d6e0*/  BSYNC B0 ;  /* 0x0000000000007941 */ /* 0x000fea0003800000 */
.L_x_2008:
        /* <DEDUP_REMOVED lines=41> */
.L_x_2010:
        /* <DEDUP_REMOVED lines=20> */
.L_x_2012:
[----:B------:R-:W-:Y:S05]  /*dac0*/  BSYNC B0 ;  /* 0x0000000000007941 */ /* 0x000fea0003800000 */
.L_x_2011:
        /* <DEDUP_REMOVED lines=25> */
.L_x_2013:
        /* <DEDUP_REMOVED lines=19> */
.L_x_2015:
[----:B------:R-:W-:Y:S05]  /*dd90*/  BSYNC B0 ;  /* 0x0000000000007941 */ /* 0x000fea0003800000 */
.L_x_2014:
        /* <DEDUP_REMOVED lines=41> */
.L_x_2016:
        /* <DEDUP_REMOVED lines=20> */
.L_x_2018:
[----:B------:R-:W-:Y:S05]  /*e170*/  BSYNC B0 ;  /* 0x0000000000007941 */ /* 0x000fea0003800000 */
.L_x_2017:
        /* <DEDUP_REMOVED lines=25> */
.L_x_2019:
        /* <DEDUP_REMOVED lines=20> */
.L_x_2021:
[----:B------:R-:W-:Y:S05]  /*e450*/  BSYNC B0 ;  /* 0x0000000000007941 */ /* 0x000fea0003800000 */
.L_x_2020:
        /* <DEDUP_REMOVED lines=41> */
.L_x_2022:
        /* <DEDUP_REMOVED lines=20> */
.L_x_2024:
[----:B------:R-:W-:Y:S05]  /*e830*/  BSYNC B0 ;  /* 0x0000000000007941 */ /* 0x000fea0003800000 */
.L_x_2023:
        /* <DEDUP_REMOVED lines=25> */
.L_x_2025:
        /* <DEDUP_REMOVED lines=20> */
.L_x_2027:
[----:B------:R-:W-:Y:S05]  /*eb10*/  BSYNC B0 ;  /* 0x0000000000007941 */ /* 0x000fea0003800000 */
.L_x_2026:
        /* <DEDUP_REMOVED lines=41> */
.L_x_2028:
        /* <DEDUP_REMOVED lines=20> */
.L_x_2030:
[----:B------:R-:W-:Y:S05]  /*eef0*/  BSYNC B0 ;  /* 0x0000000000007941 */ /* 0x000fea0003800000 */
.L_x_2029:
        /* <DEDUP_REMOVED lines=25> */
.L_x_2031:
        /* <DEDUP_REMOVED lines=20> */
.L_x_2033:
[----:B------:R-:W-:Y:S05]  /*f1d0*/  BSYNC B0 ;  /* 0x0000000000007941 */ /* 0x000fea0003800000 */
.L_x_2032:
        /* <DEDUP_REMOVED lines=41> */
.L_x_2034:
        /* <DEDUP_REMOVED lines=20> */
.L_x_2036:
[----:B------:R-:W-:Y:S05]  /*f5b0*/  BSYNC B0 ;  /* 0x0000000000007941 */ /* 0x000fea0003800000 */
.L_x_2035:
        /* <DEDUP_REMOVED lines=25> */
.L_x_2037:
        /* <DEDUP_REMOVED lines=20> */
.L_x_2039:
[----:B------:R-:W-:Y:S05]  /*f890*/  BSYNC B0 ;  /* 0x0000000000007941 */ /* 0x000fea0003800000 */
.L_x_2038:
        /* <DEDUP_REMOVED lines=41> */
.L_x_2040:
        /* <DEDUP_REMOVED lines=20> */
.L_x_2042:
[----:B------:R-:W-:Y:S05]  /*fc70*/  BSYNC B0 ;  /* 0x0000000000007941 */ /* 0x000fea0003800000 */
.L_x_2041:
        /* <DEDUP_REMOVED lines=25> */
.L_x_2043:
        /* <DEDUP_REMOVED lines=20> */
.L_x_2045:
[----:B------:R-:W-:Y:S05]  /*ff50*/  BSYNC B0 ;  /* 0x0000000000007941 */ /* 0x000fea0003800000 */
.L_x_2044:
        /* <DEDUP_REMOVED lines=41> */
.L_x_2046:
        /* <DEDUP_REMOVED lines=20> */
.L_x_2048:
[----:B------:R-:W-:Y:S05]  /*10330*/  BSYNC B0 ;  /* 0x0000000000007941 */ /* 0x000fea0003800000 */
.L_x_2047:
        /* <DEDUP_REMOVED lines=25> */
.L_x_2049:
        /* <DEDUP_REMOVED lines=20> */
.L_x_2051:
[----:B------:R-:W-:Y:S05]  /*10610*/  BSYNC B0 ;  /* 0x0000000000007941 */ /* 0x000fea0003800000 */
.L_x_2050:
        /* <DEDUP_REMOVED lines=37> */
.L_x_2052:
        /* <DEDUP_REMOVED lines=20> */
.L_x_2054:
[----:B------:R-:W-:Y:S05]  /*109b0*/  BSYNC B0 ;  /* 0x0000000000007941 */ /* 0x000fea0003800000 */
.L_x_2053:
        /* <DEDUP_REMOVED lines=25> */
.L_x_2055:
        /* <DEDUP_REMOVED lines=20> */
.L_x_2057:
[----:B------:R-:W-:Y:S05]  /*10c90*/  BSYNC B0 ;  /* 0x0000000000007941 */ /* 0x000fea0003800000 */
.L_x_2056:
[----:B--2---:R-:W-:Y:S02]  /*10ca0*/  ULDC UR5, c[0x0][0x10] ;  /* 0x0000040000057ab9 */ /* 0x004fe40000000800 */
[----:B------:R-:W-:Y:S02]  /*10cb0*/  UIADD3 UR9, UR9, UR5, URZ ;  /* 0x0000000509097290 */ /* 0x000fe4000fffe03f */
[----:B------:R-:W-:Y:S02]  /*10cc0*/  UIADD3 UR4, UR4, 0x1, URZ ;  /* 0x0000000104047890 */ /* 0x000fe4000fffe03f */
[----:B------:R-:W-:-:S06]  /*10cd0*/  UISETP.GE.AND UP0, UPT, UR9, UR8, UPT ;  /* 0x000000080900728c */ /* 0x000fcc000bf06270 */
[----:B------:R-:W-:-:S13]  /*10ce0*/  PLOP3.LUT P0, PT, PT, PT, UP0, 0x80, 0x0 ;  /* 0x000000000000781c */ /* 0x000fda0003f0f008 */
[----:B------:R-:W-:Y:S01]  /*10cf0*/  @P0 CALL.REL.NOINC `(.L_x_1911) ;  /* 0x0000001000000944 */ /* 0x000fe20003c00000 */
[----:B------:R-:W-:Y:S05]  /*10d00*/  BRA `(.L_x_2058) ;  /* 0xfffef79000007947 */ /* 0x000fea000383ffff */
.L_x_1911:
        /* <DEDUP_REMOVED lines=18> */
.L_x_2060:
[----:B------:R-:W-:Y:S05]  /*10e30*/  BSYNC B0 ;  /* 0x0000000000007941 */ /* 0x000fea0003800000 */
.L_x_2059:
        /* <DEDUP_REMOVED lines=11> */
.L_x_2062:
[----:B------:R-:W2:Y:S01]  /*10ef0*/  LDG.E.STRONG.GPU R5, [R2.64] ;  /* 0x0000001202057981 */ /* 0x000ea2000c1ef900 */
[----:B------:R-:W-:Y:S01]  /*10f00*/  YIELD ;  /* 0x0000000000007946 */ /* 0x000fe20003800000 */
[----:B--2---:R-:W-:Y:S01]  /*10f10*/  ISETP.NE.AND P0, PT, R5, R4, PT ;  /* 0x000000040500720c */ /* 0x004fe20003f05270 */
[----:B------:R-:W-:-:S12]  /*10f20*/  CCTL.IVALL ;  /* 0x00000000ff00798f */ /* 0x000fd80002000000 */
[----:B------:R-:W-:Y:S05]  /*10f30*/  @P0 BRA `(.L_x_2062) ;  /* 0xffffffb000000947 */ /* 0x000fea000383ffff */
.L_x_2061:
        /* <DEDUP_REMOVED lines=25> */
.L_x_2063:
        /* <DEDUP_REMOVED lines=26> */
.L_x_2064:
        /* <DEDUP_REMOVED lines=9> */
.L_x_5173:


//--------------------- .text._Z35group_norm_nhwc_bwd_one_pass_kernelI11Fp32IOFp32WLi64ELi80ELi640EEv26Group_norm_nhwc_bwd_params --------------------------
	.section	.text._Z35group_norm_nhwc_bwd_one_pass_kernelI11Fp32IOFp32WLi64ELi80ELi640EEv26Group_norm_nhwc_bwd_params,"ax",@progbits
	.sectioninfo	@"SHI_REGISTERS=59"
	.align	128
        .global         _Z35group_norm_nhwc_bwd_one_pass_kernelI11Fp32IOFp32WLi64ELi80ELi640EEv26Group_norm_nhwc_bwd_params
        .type           _Z35group_norm_nhwc_bwd_one_pass_kernelI11Fp32IOFp32WLi64ELi80ELi640EEv26Group_norm_nhwc_bwd_params,@function
        .size           _Z35group_norm_nhwc_bwd_one_pass_kernelI11Fp32IOFp32WLi64ELi80ELi640EEv26Group_norm_nhwc_bwd_params,(.L_x_5174 - _Z35group_norm_nhwc_bwd_one_pass_kernelI11Fp32IOFp32WLi64ELi80ELi640EEv26Group_norm_nhwc_bwd_params)
        .other          _Z35group_norm_nhwc_bwd_one_pass_kernelI11Fp32IOFp32WLi64ELi80ELi640EEv26Group_norm_nhwc_bwd_params,@"STO_CUDA_ENTRY STV_DEFAULT"
_Z35group_norm_nhwc_bwd_one_pass_kernelI11Fp32IOFp32WLi64ELi80ELi640EEv26Group_norm_nhwc_bwd_params:
.text._Z35group_norm_nhwc_bwd_one_pass_kernelI11Fp32IOFp32WLi64ELi80ELi640EEv26Group_norm_nhwc_bwd_params:
        /* <DEDUP_REMOVED lines=13> */
[----:B------:R-:W-:Y:S01]  /*00d0*/  SHF.R.S32.HI R0, RZ, 0x1f, R49 ;  /* 0x0000001fff007819 */ /* 0x000fe20000011431 */
[----:B------:R-:W-:Y:S01]  /*00e0*/  ULDC.64 UR12, c[0x0][0x1d8] ;  /* 0x00007600000c7ab9 */ /* 0x000fe20000000a00 */
[----:B------:R-:W1:Y:S01]  /*00f0*/  S2R R41, SR_LANEID ;  /* 0x0000000000297919 */ /* 0x000e620000000000 */
[----:B------:R-:W-:Y:S01]  /*0100*/  UIMAD.WIDE.U32 UR4, UR8, UR12, URZ ;  /* 0x0000000c080472a5 */ /* 0x000fe2000f8e003f */
[----:B------:R-:W-:Y:S01]  /*0110*/  SHF.R.U32.HI R2, RZ, 0x5, R3 ;  /* 0x00000005ff027819 */ /* 0x000fe20000011603 */
[----:B------:R-:W-:Y:S01]  /*0120*/  UIMAD UR8, UR8, UR13, URZ ;  /* 0x0000000d080872a4 */ /* 0x000fe2000f8e023f */
[----:B------:R-:W-:Y:S01]  /*0130*/  LEA.HI R0, R0, R49, RZ, 0x5 ;  /* 0x0000003100007211 */ /* 0x000fe200078f28ff */
[----:B------:R-:W-:Y:S01]  /*0140*/  ULEA.HI UR11, UP0, UR13, UR12, URZ, 0x1 ;  /* 0x0000000c0d0b7291 */ /* 0x000fe2000f81083f */
[----:B------:R-:W-:Y:S01]  /*0150*/  HFMA2.MMA R43, -RZ, RZ, 0, 0 ;  /* 0x00000000ff2b7435 */ /* 0x000fe200000001ff */
[----:B------:R-:W-:Y:S01]  /*0160*/  UIADD3 UR8, UR5, UR8, URZ ;  /* 0x0000000805087290 */ /* 0x000fe2000fffe03f */
[----:B------:R-:W-:Y:S01]  /*0170*/  IMAD R48, R2, -0x28, R49 ;  /* 0xffffffd802307824 */ /* 0x000fe200078e0231 */
[----:B------:R-:W-:Y:S01]  /*0180*/  UIADD3.X UR9, URZ, UR13, URZ, UP0, !UPT ;  /* 0x0000000d3f097290 */ /* 0x000fe200087fe43f */
[----:B------:R-:W-:Y:S01]  /*0190*/  SHF.R.S32.HI R0, RZ, 0x5, R0 ;  /* 0x00000005ff007819 */ /* 0x000fe20000011400 */
[----:B------:R-:W-:-:S02]  /*01a0*/  ULEA.HI UR10, UP0, UR8, UR4, URZ, 0x1 ;  /* 0x00000004080a7291 */ /* 0x000fc4000f81083f */
[----:B------:R-:W-:Y:S01]  /*01b0*/  USHF.R.S64 UR11, UR11, 0x1, UR9 ;  /* 0x000000010b0b7899 */ /* 0x000fe20008001009 */
[----:B------:R-:W-:Y:S01]  /*01c0*/  SHF.L.U32 R48, R48, 0x1, RZ ;  /* 0x0000000130307819 */ /* 0x000fe200000006ff */
[----:B------:R-:W-:Y:S02]  /*01d0*/  UIADD3.X UR8, URZ, UR8, URZ, UP0, !UPT ;  /* 0x000000083f087290 */ /* 0x000fe400087fe43f */
[----:B------:R-:W-:Y:S01]  /*01e0*/  USHF.R.S32.HI UR9, URZ, 0x1, UR9 ;  /* 0x000000013f097899 */ /* 0x000fe20008011409 */
[----:B0-----:R-:W-:Y:S01]  /*01f0*/  IMAD R47, R42, c[0x0][0x1fc], R2 ;  /* 0x00007f002a2f7a24 */ /* 0x001fe200078e0202 */
[----:B------:R-:W-:Y:S02]  /*0200*/  USHF.R.S64 UR10, UR10, 0x1, UR8 ;  /* 0x000000010a0a7899 */ /* 0x000fe40008001008 */
[----:B------:R-:W-:Y:S02]  /*0210*/  USHF.R.S32.HI UR8, URZ, 0x1, UR8 ;  /* 0x000000013f087899 */ /* 0x000fe40008011408 */
[C---:B------:R-:W-:Y:S01]  /*0220*/  ISETP.GE.U32.AND P1, PT, R47.reuse, c[0x0][0x1e0], PT ;  /* 0x000078002f007a0c */ /* 0x040fe20003f26070 */
[----:B------:R-:W-:Y:S01]  /*0230*/  USHF.L.U64.HI UR9, UR11, 0x2, UR9 ;  /* 0x000000020b097899 */ /* 0x000fe20008010209 */
[----:B------:R-:W-:Y:S01]  /*0240*/  SHF.R.S32.HI R40, RZ, 0x1f, R47 ;  /* 0x0000001fff287819 */ /* 0x000fe2000001142f */
[----:B------:R-:W-:Y:S01]  /*0250*/  USHF.L.U64.HI UR8, UR10, 0x2, UR8 ;  /* 0x000000020a087899 */ /* 0x000fe20008010208 */
[----:B------:R-:W-:Y:S01]  /*0260*/  IADD3 R46, R47, 0x10, RZ ;  /* 0x000000102f2e7810 */ /* 0x000fe20007ffe0ff */
[----:B------:R-:W-:Y:S01]  /*0270*/  ULDC.U8 UR16, c[0x0][0x1f4] ;  /* 0x00007d0000107ab9 */ /* 0x000fe20000000000 */
[----:B------:R-:W-:-:S02]  /*0280*/  ISETP.GE.AND.EX P1, PT, R40, c[0x0][0x1e4], PT, P1 ;  /* 0x0000790028007a0c */ /* 0x000fc40003f26310 */
[----:B------:R-:W-:Y:S02]  /*0290*/  IADD3 R45, R47, 0x20, RZ ;  /* 0x000000202f2d7810 */ /* 0x000fe40007ffe0ff */
[----:B------:R-:W-:Y:S02]  /*02a0*/  ISETP.LT.U32.AND P1, PT, R49, 0x280, !P1 ;  /* 0x000002803100780c */ /* 0x000fe40004f21070 */
[----:B-1----:R-:W-:Y:S02]  /*02b0*/  IADD3 R44, R47, 0x30, RZ ;  /* 0x000000302f2c7810 */ /* 0x002fe40007ffe0ff */
.L_x_2100:
[----:B------:R-:W-:Y:S01]  /*02c0*/  IABS R5, c[0x0][0x1f0] ;  /* 0x00007c0000057a13 */ /* 0x000fe20000000000 */
[----:B------:R-:W-:Y:S01]  /*02d0*/  ULDC UR4, c[0x0][0x1f0] ;  /* 0x00007c0000047ab9 */ /* 0x000fe20000000800 */
[----:B------:R-:W-:Y:S01]  /*02e0*/  ISETP.LE.AND P3, PT, RZ, UR7, PT ;  /* 0x00000007ff007c0c */ /* 0x000fe2000bf63270 */
[----:B------:R-:W-:Y:S01]  /*02f0*/  ULOP3.LUT UR4, UR7, UR4, URZ, 0x3c, !UPT ;  /* 0x0000000407047292 */ /* 0x000fe2000f8e3c3f */
[----:B0-----:R-:W0:Y:S01]  /*0300*/  I2F.RP R4, R5 ;  /* 0x0000000500047306 */ /* 0x001e220000209400 */
[----:B------:R-:W-:-:S04]  /*0310*/  UMOV UR12, 0x8 ;  /* 0x00000008000c7882 */ /* 0x000fc80000000000 */
[----:B------:R-:W-:Y:S01]  /*0320*/  ISETP.LE.AND P4, PT, RZ, UR4, PT ;  /* 0x00000004ff007c0c */ /* 0x000fe2000bf83270 */
[----:B------:R-:W-:Y:S02]  /*0330*/  ULDC.64 UR4, c[0x0][0x198] ;  /* 0x0000660000047ab9 */ /* 0x000fe40000000a00 */
[----:B------:R-:W-:-:S06]  /*0340*/  UIMAD.WIDE UR4, UR7, UR12, UR4 ;  /* 0x0000000c070472a5 */ /* 0x000fcc000f8e0204 */
[----:B------:R-:W-:Y:S01]  /*0350*/  MOV R8, UR4 ;  /* 0x0000000400087c02 */ /* 0x000fe20008000f00 */
[----:B0-----:R-:W0:Y:S01]  /*0360*/  MUFU.RCP R4, R4 ;  /* 0x0000000400047308 */ /* 0x001e220000001000 */
[----:B------:R-:W-:-:S06]  /*0370*/  MOV R9, UR5 ;  /* 0x0000000500097c02 */ /* 0x000fcc0008000f00 */
[----:B------:R-:W2:Y:S01]  /*0380*/  LDG.E.64 R8, [R8.64] ;  /* 0x0000000e08087981 */ /* 0x000ea2000c1e1b00 */
[----:B0-----:R-:W-:-:S04]  /*0390*/  IADD3 R2, R4, 0xffffffe, RZ ;  /* 0x0ffffffe04027810 */ /* 0x001fc80007ffe0ff */
[----:B------:R0:W1:Y:S02]  /*03a0*/  F2I.FTZ.U32.TRUNC.NTZ R3, R2 ;  /* 0x0000000200037305 */ /* 0x000064000021f000 */
[----:B0-----:R-:W-:Y:S02]  /*03b0*/  MOV R2, RZ ;  /* 0x000000ff00027202 */ /* 0x001fe40000000f00 */
[----:B-1----:R-:W-:-:S05]  /*03c0*/  IADD3 R6, RZ, -R3, RZ ;  /* 0x80000003ff067210 */ /* 0x002fca0007ffe0ff */
[----:B------:R-:W-:Y:S01]  /*03d0*/  IMAD R7, R6, R5, RZ ;  /* 0x0000000506077224 */ /* 0x000fe200078e02ff */
[----:B------:R-:W-:-:S03]  /*03e0*/  IABS R6, UR7 ;  /* 0x0000000700067c13 */ /* 0x000fc60008000000 */
[----:B------:R-:W-:-:S06]  /*03f0*/  IMAD.HI.U32 R3, R3, R7, R2 ;  /* 0x0000000703037227 */ /* 0x000fcc00078e0002 */
        /* <DEDUP_REMOVED lines=11> */
[----:B------:R-:W-:Y:S02]  /*04b0*/  ISETP.GE.U32.AND P2, PT, R45, c[0x0][0x1e0], PT ;  /* 0x000078002d007a0c */ /* 0x000fe40003f46070 */
[----:B------:R-:W-:Y:S02]  /*04c0*/  @!P3 IADD3 R2, -R2, RZ, RZ ;  /* 0x000000ff0202b210 */ /* 0x000fe40007ffe1ff */
[----:B------:R-:W-:Y:S02]  /*04d0*/  @P0 IADD3 R3, R3, 0x1, RZ ;  /* 0x0000000103030810 */ /* 0x000fe40007ffe0ff */
[----:B------:R-:W-:Y:S02]  /*04e0*/  ISETP.NE.AND P0, PT, RZ, c[0x0][0x1f0], PT ;  /* 0x00007c00ff007a0c */ /* 0x000fe40003f05270 */
[----:B------:R-:W-:-:S02]  /*04f0*/  MOV R4, R3 ;  /* 0x0000000300047202 */ /* 0x000fc40000000f00 */
[----:B------:R-:W-:Y:S02]  /*0500*/  LOP3.LUT R3, RZ, c[0x0][0x1f0], RZ, 0x33, !PT ;  /* 0x00007c00ff037a12 */ /* 0x000fe400078e33ff */
[----:B------:R-:W-:Y:S02]  /*0510*/  @!P4 IADD3 R4, -R4, RZ, RZ ;  /* 0x000000ff0404c210 */ /* 0x000fe40007ffe1ff */
[C---:B------:R-:W-:Y:S02]  /*0520*/  SEL R2, R3.reuse, R2, !P0 ;  /* 0x0000000203027207 */ /* 0x040fe40004000000 */
[----:B------:R-:W-:Y:S02]  /*0530*/  SEL R7, R3, R4, !P0 ;  /* 0x0000000403077207 */ /* 0x000fe40004000000 */
[----:B------:R-:W-:Y:S01]  /*0540*/  SHF.R.S32.HI R4, RZ, 0x1f, R45 ;  /* 0x0000001fff047819 */ /* 0x000fe2000001142d */
[----:B------:R-:W-:Y:S01]  /*0550*/  IMAD R27, R2, 0x50, RZ ;  /* 0x00000050021b7824 */ /* 0x000fe200078e02ff */
[----:B------:R-:W-:-:S02]  /*0560*/  ISETP.GE.U32.AND P0, PT, R46, c[0x0][0x1e0], PT ;  /* 0x000078002e007a0c */ /* 0x000fc40003f06070 */
[----:B------:R-:W-:Y:S02]  /*0570*/  ISETP.GE.AND.EX P2, PT, R4, c[0x0][0x1e4], PT, P2 ;  /* 0x0000790004007a0c */ /* 0x000fe40003f46320 */
[----:B------:R-:W-:Y:S02]  /*0580*/  SHF.R.S32.HI R3, RZ, 0x1f, R46 ;  /* 0x0000001fff037819 */ /* 0x000fe4000001142e */
[----:B------:R-:W-:Y:S02]  /*0590*/  IADD3 R52, P3, R48, R27, RZ ;  /* 0x0000001b30347210 */ /* 0x000fe40007f7e0ff */
[----:B------:R-:W-:Y:S02]  /*05a0*/  SHF.R.S32.HI R5, RZ, 0x1f, R7 ;  /* 0x0000001fff057819 */ /* 0x000fe40000011407 */
[----:B------:R-:W-:Y:S02]  /*05b0*/  ISETP.GT.U32.OR P2, PT, R49, 0x27f, P2 ;  /* 0x0000027f3100780c */ /* 0x000fe40001744470 */
[----:B------:R-:W-:-:S02]  /*05c0*/  ISETP.GE.AND.EX P0, PT, R3, c[0x0][0x1e4], PT, P0 ;  /* 0x0000790003007a0c */ /* 0x000fc40003f06300 */
[----:B------:R-:W-:Y:S01]  /*05d0*/  LEA.HI.X.SX32 R53, R27, R6, 0x1, P3 ;  /* 0x000000061b357211 */ /* 0x000fe200018f0eff */
[----:B------:R-:W-:Y:S01]  /*05e0*/  IMAD R6, R5, c[0x0][0x1e8], RZ ;  /* 0x00007a0005067a24 */ /* 0x000fe200078e02ff */
[----:B------:R-:W-:Y:S02]  /*05f0*/  ISETP.GT.U32.OR P0, PT, R49, 0x27f, P0 ;  /* 0x0000027f3100780c */ /* 0x000fe40000704470 */
[----:B------:R-:W-:Y:S01]  /*0600*/  ISETP.GE.U32.AND P3, PT, R44, c[0x0][0x1e0], PT ;  /* 0x000078002c007a0c */ /* 0x000fe20003f66070 */
[C---:B------:R-:W-:Y:S01]  /*0610*/  IMAD R55, R7.reuse, c[0x0][0x1ec], R6 ;  /* 0x00007b0007377a24 */ /* 0x040fe200078e0206 */
[----:B------:R-:W-:Y:S01]  /*0620*/  SHF.R.S32.HI R5, RZ, 0x1f, R44 ;  /* 0x0000001fff057819 */ /* 0x000fe2000001142c */
[----:B------:R-:W-:-:S03]  /*0630*/  IMAD.WIDE.U32 R52, R7, c[0x0][0x1e8], R52 ;  /* 0x00007a0007347a25 */ /* 0x000fc600078e0034 */
[----:B------:R-:W-:Y:S01]  /*0640*/  ISETP.GE.AND.EX P3, PT, R5, c[0x0][0x1e4], PT, P3 ;  /* 0x0000790005007a0c */ /* 0x000fe20003f66330 */
[----:B------:R-:W-:Y:S01]  /*0650*/  @!P2 IMAD R10, R4, c[0x0][0x1d8], RZ ;  /* 0x00007600040aaa24 */ /* 0x000fe200078e02ff */
[----:B------:R-:W-:Y:S02]  /*0660*/  IADD3 R55, R53, R55, RZ ;  /* 0x0000003735377210 */ /* 0x000fe40007ffe0ff */
[----:B------:R-:W-:Y:S01]  /*0670*/  ISETP.GT.U32.OR P3, PT, R49, 0x27f, P3 ;  /* 0x0000027f3100780c */ /* 0x000fe20001f64470 */
[----:B------:R-:W-:Y:S01]  /*0680*/  @!P2 IMAD R31, R45, c[0x0][0x1dc], R10 ;  /* 0x000077002d1faa24 */ /* 0x000fe200078e020a */
[-C--:B------:R-:W-:Y:S01]  /*0690*/  @!P0 MOV R10, R52.reuse ;  /* 0x00000034000a8202 */ /* 0x080fe20000000f00 */
[----:B------:R-:W-:Y:S01]  /*06a0*/  @!P0 IMAD R7, R3, c[0x0][0x1d8], RZ ;  /* 0x0000760003078a24 */ /* 0x000fe200078e02ff */
[-C--:B------:R-:W-:Y:S02]  /*06b0*/  @!P0 MOV R11, R55.reuse ;  /* 0x00000037000b8202 */ /* 0x080fe40000000f00 */
[-C--:B------:R-:W-:Y:S01]  /*06c0*/  @!P2 MOV R12, R52.reuse ;  /* 0x00000034000ca202 */ /* 0x080fe20000000f00 */
[C---:B------:R-:W-:Y:S01]  /*06d0*/  @!P0 IMAD R23, R46.reuse, c[0x0][0x1dc], R7 ;  /* 0x000077002e178a24 */ /* 0x040fe200078e0207 */
[----:B------:R-:W-:Y:S01]  /*06e0*/  @!P2 MOV R13, R55 ;  /* 0x00000037000da202 */ /* 0x000fe20000000f00 */
[----:B------:R-:W-:Y:S01]  /*06f0*/  @!P0 IMAD.WIDE.U32 R10, R46, c[0x0][0x1d8], R10 ;  /* 0x000076002e0a8a25 */ /* 0x000fe200078e000a */
[----:B------:R-:W-:-:S03]  /*0700*/  @P1 MOV R54, R52 ;  /* 0x0000003400361202 */ /* 0x000fc60000000f00 */
[----:B------:R-:W-:Y:S01]  /*0710*/  @P1 IMAD R6, R40, c[0x0][0x1d8], RZ ;  /* 0x0000760028061a24 */ /* 0x000fe200078e02ff */
[----:B------:R-:W-:Y:S01]  /*0720*/  @!P0 IADD3 R23, R11, R23, RZ ;  /* 0x000000170b178210 */ /* 0x000fe20007ffe0ff */
[----:B------:R-:W-:-:S04]  /*0730*/  @!P2 IMAD.WIDE.U32 R12, R45, c[0x0][0x1d8], R12 ;  /* 0x000076002d0caa25 */ /* 0x000fc800078e000c */
[----:B------:R-:W-:Y:S01]  /*0740*/  @!P3 IMAD R11, R5, c[0x0][0x1d8], RZ ;  /* 0x00007600050bba24 */ /* 0x000fe200078e02ff */
[----:B------:R-:W-:Y:S01]  /*0750*/  @!P2 IADD3 R31, R13, R31, RZ ;  /* 0x0000001f0d1fa210 */ /* 0x000fe20007ffe0ff */
[C---:B------:R-:W-:Y:S01]  /*0760*/  @P1 IMAD R15, R47.reuse, c[0x0][0x1dc], R6 ;  /* 0x000077002f0f1a24 */ /* 0x040fe200078e0206 */
[C---:B------:R-:W-:Y:S01]  /*0770*/  @!P0 SHF.L.U32 R22, R10.reuse, 0x2, RZ ;  /* 0x000000020a168819 */ /* 0x040fe200000006ff */
[----:B------:R-:W-:Y:S01]  /*0780*/  @P1 IMAD.WIDE.U32 R6, R47, c[0x0][0x1d8], R54 ;  /* 0x000076002f061a25 */ /* 0x000fe200078e0036 */
[----:B------:R-:W-:Y:S02]  /*0790*/  @!P0 SHF.L.U64.HI R23, R10, 0x2, R23 ;  /* 0x000000020a178819 */ /* 0x000fe40000010217 */
[----:B------:R-:W-:Y:S01]  /*07a0*/  @!P3 MOV R10, R52 ;  /* 0x00000034000ab202 */ /* 0x000fe20000000f00 */
[----:B------:R-:W-:Y:S01]  /*07b0*/  @!P3 IMAD R13, R44, c[0x0][0x1dc], R11 ;  /* 0x000077002c0dba24 */ /* 0x000fe200078e020b */
[----:B------:R-:W-:Y:S02]  /*07c0*/  @!P3 MOV R11, R55 ;  /* 0x00000037000bb202 */ /* 0x000fe40000000f00 */
[----:B------:R-:W-:-:S02]  /*07d0*/  @P1 IADD3 R7, R7, R15, RZ ;  /* 0x0000000f07071210 */ /* 0x000fc40007ffe0ff */
[----:B------:R-:W-:Y:S01]  /*07e0*/  @P1 SHF.L.U32 R18, R6, 0x2, RZ ;  /* 0x0000000206121819 */ /* 0x000fe200000006ff */
[----:B------:R-:W-:Y:S01]  /*07f0*/  @!P3 IMAD.WIDE.U32 R10, R44, c[0x0][0x1d8], R10 ;  /* 0x000076002c0aba25 */ /* 0x000fe200078e000a */
[C---:B------:R-:W-:Y:S02]  /*0800*/  @!P2 SHF.L.U32 R30, R12.reuse, 0x2, RZ ;  /* 0x000000020c1ea819 */ /* 0x040fe400000006ff */
[----:B------:R-:W-:Y:S02]  /*0810*/  @!P2 SHF.L.U64.HI R31, R12, 0x2, R31 ;  /* 0x000000020c1fa819 */ /* 0x000fe4000001021f */
[----:B------:R-:W-:Y:S02]  /*0820*/  @P1 SHF.L.U64.HI R16, R6, 0x2, R7 ;  /* 0x0000000206101819 */ /* 0x000fe40000010207 */
[C---:B------:R-:W-:Y:S02]  /*0830*/  @P1 IADD3 R12, P4, R18.reuse, c[0x0][0x180], RZ ;  /* 0x00006000120c1a10 */ /* 0x040fe40007f9e0ff */
[----:B------:R-:W-:-:S02]  /*0840*/  @P1 IADD3 R18, P5, R18, c[0x0][0x178], RZ ;  /* 0x00005e0012121a10 */ /* 0x000fc40007fbe0ff */
[----:B------:R-:W-:Y:S02]  /*0850*/  @!P3 IADD3 R11, R11, R13, RZ ;  /* 0x0000000d0b0bb210 */ /* 0x000fe40007ffe0ff */
[C---:B------:R-:W-:Y:S02]  /*0860*/  @P1 IADD3.X R13, R16.reuse, c[0x0][0x184], RZ, P4, !PT ;  /* 0x00006100100d1a10 */ /* 0x040fe400027fe4ff */
[----:B------:R-:W-:Y:S02]  /*0870*/  @P1 IADD3.X R19, R16, c[0x0][0x17c], RZ, P5, !PT ;  /* 0x00005f0010131a10 */ /* 0x000fe40002ffe4ff */
[C---:B------:R-:W-:Y:S02]  /*0880*/  @!P0 IADD3 R20, P4, R22.reuse, c[0x0][0x180], RZ ;  /* 0x0000600016148a10 */ /* 0x040fe40007f9e0ff */
[----:B------:R-:W-:Y:S01]  /*0890*/  @!P0 IADD3 R22, P5, R22, c[0x0][0x178], RZ ;  /* 0x00005e0016168a10 */ /* 0x000fe20007fbe0ff */
[----:B------:R-:W-:Y:S01]  /*08a0*/  CS2R R28, SRZ ;  /* 0x00000000001c7805 */ /* 0x000fe2000001ff00 */
[----:B------:R-:W-:Y:S01]  /*08b0*/  CS2R R16, SRZ ;  /* 0x0000000000107805 */ /* 0x000fe2000001ff00 */
[----:B------:R-:W-:-:S02]  /*08c0*/  @!P0 IADD3.X R21, R23, c[0x0][0x184], RZ, P4, !PT ;  /* 0x0000610017158a10 */ /* 0x000fc400027fe4ff */
[----:B------:R-:W-:Y:S01]  /*08d0*/  @!P0 IADD3.X R23, R23, c[0x0][0x17c], RZ, P5, !PT ;  /* 0x00005f0017178a10 */ /* 0x000fe20002ffe4ff */
[----:B------:R-:W-:Y:S01]  /*08e0*/  CS2R R6, SRZ ;  /* 0x0000000000067805 */ /* 0x000fe2000001ff00 */
[----:B------:R-:W-:Y:S01]  /*08f0*/  @!P3 SHF.L.U32 R34, R10, 0x2, RZ ;  /* 0x000000020a22b819 */ /* 0x000fe200000006ff */
[----:B------:R-:W-:Y:S01]  /*0900*/  CS2R R14, SRZ ;  /* 0x00000000000e7805 */ /* 0x000fe2000001ff00 */
[----:B------:R-:W-:Y:S01]  /*0910*/  @!P2 IADD3 R24, P6, R30, c[0x0][0x180], RZ ;  /* 0x000060001e18aa10 */ /* 0x000fe20007fde0ff */
[----:B------:R0:W5:Y:S01]  /*0920*/  @!P0 LDG.E.64 R28, [R20.64] ;  /* 0x0000000e141c8981 */ /* 0x000162000c1e1b00 */
[----:B------:R-:W-:Y:S02]  /*0930*/  @!P3 IADD3 R32, P4, R34, c[0x0][0x180], RZ ;  /* 0x000060002220ba10 */ /* 0x000fe40007f9e0ff */
[----:B------:R-:W-:Y:S01]  /*0940*/  @!P3 SHF.L.U64.HI R26, R10, 0x2, R11 ;  /* 0x000000020a1ab819 */ /* 0x000fe2000001020b */
[----:B------:R1:W5:Y:S01]  /*0950*/  @!P0 LDG.E.64 R16, [R22.64] ;  /* 0x0000000e16108981 */ /* 0x000362000c1e1b00 */
[----:B------:R-:W-:-:S02]  /*0960*/  @!P2 IADD3 R30, P0, R30, c[0x0][0x178], RZ ;  /* 0x00005e001e1eaa10 */ /* 0x000fc40007f1e0ff */
[----:B------:R-:W-:Y:S01]  /*0970*/  @!P3 IADD3 R34, P5, R34, c[0x0][0x178], RZ ;  /* 0x00005e002222ba10 */ /* 0x000fe20007fbe0ff */
[----:B------:R3:W5:Y:S01]  /*0980*/  @P1 LDG.E.64 R6, [R12.64] ;  /* 0x0000000e0c061981 */ /* 0x000762000c1e1b00 */
[C---:B------:R-:W-:Y:S01]  /*0990*/  @!P2 IADD3.X R25, R31.reuse, c[0x0][0x184], RZ, P6, !PT ;  /* 0x000061001f19aa10 */ /* 0x040fe200037fe4ff */
[----:B0-----:R-:W-:Y:S02]  /*09a0*/  CS2R R20, SRZ ;  /* 0x0000000000147805 */ /* 0x001fe4000001ff00 */
[----:B------:R0:W5:Y:S01]  /*09b0*/  @P1 LDG.E.64 R14, [R18.64] ;  /* 0x0000000e120e1981 */ /* 0x000162000c1e1b00 */
[----:B------:R-:W-:Y:S02]  /*09c0*/  @!P2 IADD3.X R31, R31, c[0x0][0x17c], RZ, P0, !PT ;  /* 0x00005f001f1faa10 */ /* 0x000fe400007fe4ff */
[C---:B------:R-:W-:Y:S02]  /*09d0*/  @!P3 IADD3.X R33, R26.reuse, c[0x0][0x184], RZ, P4, !PT ;  /* 0x000061001a21ba10 */ /* 0x040fe400027fe4ff */
[----:B------:R-:W-:Y:S01]  /*09e0*/  @!P3 IADD3.X R35, R26, c[0x0][0x17c], RZ, P5, !PT ;  /* 0x00005f001a23ba10 */ /* 0x000fe20002ffe4ff */
[----:B---3--:R-:W-:Y:S01]  /*09f0*/  CS2R R12, SRZ ;  /* 0x00000000000c7805 */ /* 0x008fe2000001ff00 */
[----:B0-----:R-:W-:-:S03]  /*0a00*/  CS2R R18, SRZ ;  /* 0x0000000000127805 */ /* 0x001fc6000001ff00 */
[----:B------:R0:W5:Y:S04]  /*0a10*/  @!P3 LDG.E.64 R20, [R34.64] ;  /* 0x0000000e2214b981 */ /* 0x000168000c1e1b00 */
[----:B------:R0:W5:Y:S04]  /*0a20*/  @!P3 LDG.E.64 R12, [R32.64] ;  /* 0x0000000e200cb981 */ /* 0x000168000c1e1b00 */
[----:B------:R0:W5:Y:S01]  /*0a30*/  @!P2 LDG.E.64 R18, [R30.64] ;  /* 0x0000000e1e12a981 */ /* 0x000162000c1e1b00 */
[----:B--2---:R-:W-:-:S05]  /*0a40*/  FFMA.FTZ R9, -R8, R8, R9 ;  /* 0x0000000808097223 */ /* 0x004fca0000010109 */
        /* <DEDUP_REMOVED lines=8> */
[----:B------:R-:W-:Y:S01]  /*0ad0*/  UMOV UR12, 0x3f800000 ;  /* 0x3f800000000c7882 */ /* 0x000fe20000000000 */
[----:B------:R-:W-:Y:S01]  /*0ae0*/  BSSY B0, `(.L_x_2066) ;  /* 0x000000f000007945 */ /* 0x000fe20003800000 */
[----:B-1----:R-:W-:-:S03]  /*0af0*/  CS2R R22, SRZ ;  /* 0x0000000000167805 */ /* 0x002fc6000001ff00 */
[----:B------:R1:W5:Y:S02]  /*0b00*/  @!P2 LDG.E.64 R10, [R24.64] ;  /* 0x0000000e180aa981 */ /* 0x000364000c1e1b00 */
[----:B-1----:R-:W-:Y:S01]  /*0b10*/  CS2R R24, SRZ ;  /* 0x0000000000187805 */ /* 0x002fe2000001ff00 */
[----:B--2---:R-:W-:-:S03]  /*0b20*/  @UP0 UMOV UR12, UR4 ;  /* 0x00000004000c0c82 */ /* 0x004fc60008000000 */
        /* <DEDUP_REMOVED lines=10> */
.L_x_2067:
[----:B0-----:R-:W-:Y:S05]  /*0bd0*/  BSYNC B0 ;  /* 0x0000000000007941 */ /* 0x001fea0003800000 */
.L_x_2066:
[----:B------:R-:W-:Y:S01]  /*0be0*/  ISETP.NE.AND P4, PT, RZ, UR16, PT ;  /* 0x00000010ff007c0c */ /* 0x000fe2000bf85270 */
[C---:B-----5:R-:W-:Y:S01]  /*0bf0*/  FADD.FTZ R6, -R8.reuse, R6 ;  /* 0x0000000608067221 */ /* 0x060fe20000010100 */
[----:B------:R-:W-:Y:S01]  /*0c00*/  MOV R27, R14 ;  /* 0x0000000e001b7202 */ /* 0x000fe20000000f00 */
[C---:B------:R-:W-:Y:S02]  /*0c10*/  FADD.FTZ R7, -R8.reuse, R7 ;  /* 0x0000000708077221 */ /* 0x040fe40000010100 */
[C---:B------:R-:W-:Y:S01]  /*0c20*/  FADD.FTZ R34, -R8.reuse, R28 ;  /* 0x0000001c08227221 */ /* 0x040fe20000010100 */
[----:B------:R-:W-:Y:S01]  /*0c30*/  MOV R28, R15 ;  /* 0x0000000f001c7202 */ /* 0x000fe20000000f00 */
[----:B------:R-:W-:-:S02]  /*0c40*/  FADD.FTZ R35, -R8, R29 ;  /* 0x0000001d08237221 */ /* 0x000fc40000010100 */
[----:B------:R-:W-:Y:S02]  /*0c50*/  FMUL.FTZ R6, R6, UR12 ;  /* 0x0000000c06067c20 */ /* 0x000fe40008410000 */
[----:B------:R-:W-:Y:S02]  /*0c60*/  FMUL.FTZ R7, R7, UR12 ;  /* 0x0000000c07077c20 */ /* 0x000fe40008410000 */
        /* <DEDUP_REMOVED lines=19> */
.L_x_2068:
[----:B------:R-:W-:Y:S02]  /*0da0*/  FMUL.FTZ R9, R27, R22 ;  /* 0x000000161b097220 */ /* 0x000fe40000410000 */
[C---:B------:R-:W-:Y:S02]  /*0db0*/  FADD.FTZ R36, -R8.reuse, R10 ;  /* 0x0000000a08247221 */ /* 0x040fe40000010100 */
[----:B------:R-:W-:Y:S02]  /*0dc0*/  FADD.FTZ R37, -R8, R11 ;  /* 0x0000000b08257221 */ /* 0x000fe40000010100 */
[----:B------:R-:W-:Y:S02]  /*0dd0*/  FMUL.FTZ R11, R28, R23 ;  /* 0x000000171c0b7220 */ /* 0x000fe40000410000 */
[----:B------:R-:W-:-:S02]  /*0de0*/  FFMA.FTZ R10, R6, R9, RZ ;  /* 0x00000009060a7223 */ /* 0x000fc400000100ff */
[----:B------:R-:W-:Y:S02]  /*0df0*/  FADD.FTZ R26, RZ, R9 ;  /* 0x00000009ff1a7221 */ /* 0x000fe40000010000 */
[C---:B------:R-:W-:Y:S02]  /*0e00*/  FADD.FTZ R12, -R8.reuse, R12 ;  /* 0x0000000c080c7221 */ /* 0x040fe40000010100 */
[----:B------:R-:W-:Y:S02]  /*0e10*/  FADD.FTZ R13, -R8, R13 ;  /* 0x0000000d080d7221 */ /* 0x000fe40000010100 */
[----:B------:R-:W-:Y:S01]  /*0e20*/  FFMA.FTZ R39, R7, R11, R10 ;  /* 0x0000000b07277223 */ /* 0x000fe2000001000a */
[----:B------:R-:W-:Y:S01]  /*0e30*/  MOV R10, R17 ;  /* 0x00000011000a7202 */ /* 0x000fe20000000f00 */
[----:B------:R-:W-:Y:S01]  /*0e40*/  FADD.FTZ R50, R11, R26 ;  /* 0x0000001a0b327221 */ /* 0x000fe20000010000 */
[----:B------:R-:W-:Y:S01]  /*0e50*/  MOV R11, R16 ;  /* 0x00000010000b7202 */ /* 0x000fe20000000f00 */
[----:B------:R-:W-:-:S02]  /*0e60*/  FMUL.FTZ R8, R34, UR12 ;  /* 0x0000000c22087c20 */ /* 0x000fc40008410000 */
[----:B------:R-:W-:Y:S02]  /*0e70*/  FFMA.FTZ R38, R6, R27, RZ ;  /* 0x0000001b06267223 */ /* 0x000fe400000100ff */
        /* <DEDUP_REMOVED lines=12> */
[----:B0-----:R-:W-:-:S04]  /*0f40*/  FADD.FTZ R33, -R29, 1 ;  /* 0x3f8000001d217421 */ /* 0x001fc80000010100 */
[----:B------:R-:W-:Y:S02]  /*0f50*/  FFMA.FTZ R10, R10, R33, 1 ;  /* 0x3f8000000a0a7423 */ /* 0x000fe40000010021 */
[----:B-1----:R-:W-:Y:S02]  /*0f60*/  FADD.FTZ R34, -R32, 1 ;  /* 0x3f80000020227421 */ /* 0x002fe40000010100 */
[----:B------:R-:W-:Y:S02]  /*0f70*/  FMUL.FTZ R32, R17, R32 ;  /* 0x0000002011207220 */ /* 0x000fe40000410000 */
[----:B------:R-:W-:Y:S02]  /*0f80*/  FFMA.FTZ R33, R11, R34, 1 ;  /* 0x3f8000000b217423 */ /* 0x000fe40000010022 */
[----:B------:R-:W-:-:S04]  /*0f90*/  FMUL.FTZ R11, R16, R29 ;  /* 0x0000001d100b7220 */ /* 0x000fc80000410000 */
[----:B------:R-:W-:Y:S02]  /*0fa0*/  FMUL.FTZ R11, R11, R10 ;  /* 0x0000000a0b0b7220 */ /* 0x000fe40000410000 */
[----:B------:R-:W-:Y:S02]  /*0fb0*/  FMUL.FTZ R10, R32, R33 ;  /* 0x00000021200a7220 */ /* 0x000fe40000410000 */
.L_x_2069:
[----:B------:R-:W-:Y:S02]  /*0fc0*/  FADD.FTZ R26, RZ, R27 ;  /* 0x0000001bff1a7221 */ /* 0x000fe40000010000 */
[----:B------:R-:W-:Y:S02]  /*0fd0*/  FMUL.FTZ R29, R11, R22 ;  /* 0x000000160b1d7220 */ /* 0x000fe40000410000 */
[----:B------:R-:W-:Y:S02]  /*0fe0*/  FFMA.FTZ R27, R8, R11, R38 ;  /* 0x0000000b081b7223 */ /* 0x000fe40000010026 */
[----:B------:R-:W-:Y:S02]  /*0ff0*/  FADD.FTZ R26, R26, R11 ;  /* 0x0000000b1a1a7221 */ /* 0x000fe40000010000 */
[----:B------:R-:W-:-:S02]  /*1000*/  FFMA.FTZ R30, R8, R29, R39 ;  /* 0x0000001d081e7223 */ /* 0x000fc40000010027 */
[----:B------:R-:W-:Y:S02]  /*1010*/  FADD.FTZ R32, R50, R29 ;  /* 0x0000001d32207221 */ /* 0x000fe40000010000 */
[----:B------:R-:W-:Y:S02]  /*1020*/  FFMA.FTZ R31, R7, R28, RZ ;  /* 0x0000001c071f7223 */ /* 0x000fe400000100ff */
[----:B------:R-:W-:Y:S02]  /*1030*/  FADD.FTZ R29, RZ, R28 ;  /* 0x0000001cff1d7221 */ /* 0x000fe40000010000 */
[----:B------:R-:W-:Y:S02]  /*1040*/  FMUL.FTZ R11, R10, R23 ;  /* 0x000000170a0b7220 */ /* 0x000fe40000410000 */
[----:B------:R-:W-:Y:S01]  /*1050*/  FFMA.FTZ R28, R9, R10, R31 ;  /* 0x0000000a091c7223 */ /* 0x000fe2000001001f */
[----:B------:R-:W-:Y:S01]  /*1060*/  MOV R31, R18 ;  /* 0x00000012001f7202 */ /* 0x000fe20000000f00 */
[----:B------:R-:W-:-:S02]  /*1070*/  FADD.FTZ R29, R29, R10 ;  /* 0x0000000a1d1d7221 */ /* 0x000fc40000010000 */
[----:B------:R-:W-:Y:S01]  /*1080*/  FFMA.FTZ R39, R9, R11, R30 ;  /* 0x0000000b09277223 */ /* 0x000fe2000001001e */
[----:B------:R-:W-:Y:S01]  /*1090*/  MOV R30, R19 ;  /* 0x00000013001e7202 */ /* 0x000fe20000000f00 */
[----:B------:R-:W-:Y:S02]  /*10a0*/  FADD.FTZ R50, R11, R32 ;  /* 0x000000200b327221 */ /* 0x000fe40000010000 */
        /* <DEDUP_REMOVED lines=21> */
.L_x_2070:
[----:B------:R-:W-:Y:S02]  /*1200*/  FMUL.FTZ R33, R31, R22 ;  /* 0x000000161f217220 */ /* 0x000fe40000410000 */
[----:B------:R-:W-:Y:S02]  /*1210*/  FMUL.FTZ R12, R12, UR12 ;  /* 0x0000000c0c0c7c20 */ /* 0x000fe40008410000 */
[----:B------:R-:W-:Y:S02]  /*1220*/  FFMA.FTZ R32, R10, R33, R39 ;  /* 0x000000210a207223 */ /* 0x000fe40000010027 */
[----:B------:R-:W-:Y:S02]  /*1230*/  FADD.FTZ R34, R50, R33 ;  /* 0x0000002132227221 */ /* 0x000fe40000010000 */
[----:B------:R-:W-:-:S02]  /*1240*/  FMUL.FTZ R33, R30, R23 ;  /* 0x000000171e217220 */ /* 0x000fc40000410000 */
[----:B------:R-:W-:Y:S02]  /*1250*/  FMUL.FTZ R13, R13, UR12 ;  /* 0x0000000c0d0d7c20 */ /* 0x000fe40008410000 */
[----:B------:R-:W-:Y:S01]  /*1260*/  FFMA.FTZ R39, R11, R33, R32 ;  /* 0x000000210b277223 */ /* 0x000fe20000010020 */
[----:B------:R-:W-:Y:S01]  /*1270*/  MOV R32, R21 ;  /* 0x0000001500207202 */ /* 0x000fe20000000f00 */
[----:B------:R-:W-:Y:S01]  /*1280*/  FADD.FTZ R56, R33, R34 ;  /* 0x0000002221387221 */ /* 0x000fe20000010000 */
[----:B------:R-:W-:Y:S01]  /*1290*/  MOV R33, R20 ;  /* 0x0000001400217202 */ /* 0x000fe20000000f00 */
        /* <DEDUP_REMOVED lines=15> */
[----:B0-----:R-:W-:-:S04]  /*1390*/  FADD.FTZ R35, -R38, 1 ;  /* 0x3f80000026237421 */ /* 0x001fc80000010100 */
[----:B------:R-:W-:Y:S02]  /*13a0*/  FFMA.FTZ R35, R32, R35, 1 ;  /* 0x3f80000020237423 */ /* 0x000fe40000010023 */
[----:B------:R-:W-:-:S04]  /*13b0*/  FMUL.FTZ R32, R21, R38 ;  /* 0x0000002615207220 */ /* 0x000fc80000410000 */
[----:B------:R-:W-:Y:S02]  /*13c0*/  FMUL.FTZ R32, R32, R35 ;  /* 0x0000002320207220 */ /* 0x000fe40000410000 */
.L_x_2071:
[----:B------:R-:W-:Y:S01]  /*13d0*/  FMUL.FTZ R35, R33, R22 ;  /* 0x0000001621237220 */ /* 0x000fe20000410000 */
[----:B------:R-:W-:Y:S01]  /*13e0*/  ISETP.GT.AND P0, PT, R41, 0x1e, PT ;  /* 0x0000001e2900780c */ /* 0x000fe20003f04270 */
[----:B------:R-:W-:Y:S01]  /*13f0*/  FADD.FTZ R26, R26, R31 ;  /* 0x0000001f1a1a7221 */ /* 0x000fe20000010000 */
[C---:B------:R-:W-:Y:S01]  /*1400*/  ISETP.NE.AND P2, PT, R49.reuse, RZ, PT ;  /* 0x000000ff3100720c */ /* 0x040fe20003f45270 */
[----:B------:R-:W-:Y:S01]  /*1410*/  FFMA.FTZ R34, R12, R35, R39 ;  /* 0x000000230c227223 */ /* 0x000fe20000010027 */
[----:B------:R-:W-:Y:S01]  /*1420*/  ULDC UR5, c[0x0][0xc] ;  /* 0x0000030000057ab9 */ /* 0x000fe20000000800 */
[----:B------:R-:W-:Y:S01]  /*1430*/  FADD.FTZ R36, R56, R35 ;  /* 0x0000002338247221 */ /* 0x000fe20000010000 */
[----:B------:R-:W-:Y:S01]  /*1440*/  BSSY B0, `(.L_x_2072) ;  /* 0x000005c000007945 */ /* 0x000fe20003800000 */
[----:B------:R-:W-:Y:S01]  /*1450*/  FMUL.FTZ R35, R32, R23 ;  /* 0x0000001720237220 */ /* 0x000fe20000410000 */
[C---:B------:R-:W-:Y:S01]  /*1460*/  ISETP.GT.U32.AND P3, PT, R49.reuse, 0x27, PT ;  /* 0x000000273100780c */ /* 0x040fe20003f64070 */
[----:B------:R-:W-:Y:S01]  /*1470*/  FFMA.FTZ R27, R10, R31, R27 ;  /* 0x0000001f0a1b7223 */ /* 0x000fe2000001001b */
[----:B------:R-:W-:Y:S01]  /*1480*/  SHF.L.U32 R50, R49, 0x4, RZ ;  /* 0x0000000431327819 */ /* 0x000fe200000006ff */
[----:B------:R-:W-:-:S02]  /*1490*/  FFMA.FTZ R34, R13, R35, R34 ;  /* 0x000000230d227223 */ /* 0x000fc40000010022 */
[----:B------:R-:W-:Y:S02]  /*14a0*/  FADD.FTZ R35, R35, R36 ;  /* 0x0000002423237221 */ /* 0x000fe40000010000 */
[----:B------:R-:W-:Y:S01]  /*14b0*/  FADD.FTZ R31, R29, R30 ;  /* 0x0000001e1d1f7221 */ /* 0x000fe20000010000 */
[----:B------:R-:W0:Y:S01]  /*14c0*/  SHFL.DOWN PT, R37, R34, 0x1, 0x1f ;  /* 0x08201f0022257f89 */ /* 0x000e2200000e0000 */
[----:B------:R-:W-:Y:S02]  /*14d0*/  FFMA.FTZ R29, R11, R30, R28 ;  /* 0x0000001e0b1d7223 */ /* 0x000fe4000001001c */
[----:B------:R-:W-:Y:S01]  /*14e0*/  FFMA.FTZ R28, R12, R33, R27 ;  /* 0x000000210c1c7223 */ /* 0x000fe2000001001b */
[----:B------:R-:W1:Y:S01]  /*14f0*/  SHFL.DOWN PT, R36, R35, 0x1, 0x1f ;  /* 0x08201f0023247f89 */ /* 0x000e6200000e0000 */
[----:B------:R-:W-:Y:S02]  /*1500*/  FADD.FTZ R30, R26, R33 ;  /* 0x000000211a1e7221 */ /* 0x000fe40000010000 */
[----:B------:R-:W-:-:S02]  /*1510*/  FFMA.FTZ R29, R13, R32, R29 ;  /* 0x000000200d1d7223 */ /* 0x000fc4000001001d */
[----:B------:R-:W-:-:S05]  /*1520*/  FADD.FTZ R31, R31, R32 ;  /* 0x000000201f1f7221 */ /* 0x000fca0000010000 */
        /* <DEDUP_REMOVED lines=23> */
[----:B------:R-:W-:Y:S02]  /*16a0*/  ISETP.NE.AND P0, PT, R41, RZ, PT ;  /* 0x000000ff2900720c */ /* 0x000fe40003f05270 */
[----:B------:R-:W-:Y:S02]  /*16b0*/  MOV R26, R34 ;  /* 0x00000022001a7202 */ /* 0x000fe40000000f00 */
[----:B------:R-:W-:-:S09]  /*16c0*/  MOV R27, R35 ;  /* 0x00000023001b7202 */ /* 0x000fd20000000f00 */
[----:B------:R0:W-:Y:S04]  /*16d0*/  @!P0 STS.64 [R0.X8+0x18], R26 ;  /* 0x0000181a00008388 */ /* 0x0001e80000008a00 */
[----:B------:R-:W-:Y:S06]  /*16e0*/  BAR.SYNC.DEFER_BLOCKING 0x0 ;  /* 0x0000000000007b1d */ /* 0x000fec0000010000 */
[----:B------:R-:W-:Y:S05]  /*16f0*/  @P2 BRA `(.L_x_2073) ;  /* 0x0000030000002947 */ /* 0x000fea0003800000 */
[----:B------:R-:W1:Y:S02]  /*1700*/  LDS.128 R32, [0x20] ;  /* 0x00002000ff207984 */ /* 0x000e640000000c00 */
[----:B-1----:R-:W-:-:S02]  /*1710*/  FADD.FTZ R37, R26, R32 ;  /* 0x000000201a257221 */ /* 0x002fc40000010000 */
[----:B0-----:R-:W-:Y:S02]  /*1720*/  FADD.FTZ R26, R27, R33 ;  /* 0x000000211b1a7221 */ /* 0x001fe40000010000 */
[----:B------:R-:W-:Y:S02]  /*1730*/  FADD.FTZ R27, R37, R34 ;  /* 0x00000022251b7221 */ /* 0x000fe40000010000 */
[----:B------:R-:W0:Y:S01]  /*1740*/  LDS.128 R36, [0x30] ;  /* 0x00003000ff247984 */ /* 0x000e220000000c00 */
[----:B------:R-:W-:-:S03]  /*1750*/  FADD.FTZ R26, R26, R35 ;  /* 0x000000231a1a7221 */ /* 0x000fc60000010000 */
        /* <DEDUP_REMOVED lines=33> */
[----:B------:R-:W0:Y:S01]  /*1970*/  LDS.64 R36, [0xb0] ;  /* 0x0000b000ff247984 */ /* 0x000e220000000a00 */
[----:B------:R-:W-:Y:S02]  /*1980*/  FADD.FTZ R27, R27, R38 ;  /* 0x000000261b1b7221 */ /* 0x000fe40000010000 */
[----:B------:R-:W-:-:S02]  /*1990*/  FADD.FTZ R26, R26, R39 ;  /* 0x000000271a1a7221 */ /* 0x000fc40000010000 */
[----:B-1----:R-:W-:Y:S02]  /*19a0*/  FADD.FTZ R27, R27, R32 ;  /* 0x000000201b1b7221 */ /* 0x002fe40000010000 */
[----:B------:R-:W-:Y:S02]  /*19b0*/  FADD.FTZ R26, R26, R33 ;  /* 0x000000211a1a7221 */ /* 0x000fe40000010000 */
[----:B------:R-:W-:Y:S02]  /*19c0*/  FADD.FTZ R27, R27, R34 ;  /* 0x000000221b1b7221 */ /* 0x000fe40000010000 */
[----:B------:R-:W-:Y:S02]  /*19d0*/  FADD.FTZ R35, R26, R35 ;  /* 0x000000231a237221 */ /* 0x000fe40000010000 */
[----:B0-----:R-:W-:Y:S02]  /*19e0*/  FADD.FTZ R26, R27, R36 ;  /* 0x000000241b1a7221 */ /* 0x001fe40000010000 */
[----:B------:R-:W-:-:S02]  /*19f0*/  FADD.FTZ R27, R35, R37 ;  /* 0x00000025231b7221 */ /* 0x000fc40000010000 */
.L_x_2073:
[----:B------:R-:W-:Y:S05]  /*1a00*/  BSYNC B0 ;  /* 0x0000000000007941 */ /* 0x000fea0003800000 */
.L_x_2072:
        /* <DEDUP_REMOVED lines=78> */
.L_x_2075:
[----:B------:R-:W-:Y:S05]  /*1ef0*/  BSYNC B0 ;  /* 0x0000000000007941 */ /* 0x000fea0003800000 */
.L_x_2074:
[----:B------:R-:W-:Y:S01]  /*1f00*/  BSSY B0, `(.L_x_2076) ;  /* 0x0000013000007945 */ /* 0x000fe20003800000 */
[----:B------:R-:W-:Y:S01]  /*1f10*/  HFMA2.MMA R51, -RZ, RZ, 0, 2.384185791015625e-07 ;  /* 0x00000004ff337435 */ /* 0x000fe200000001ff */
[----:B------:R-:W-:Y:S05]  /*1f20*/  @P3 BRA `(.L_x_2077) ;  /* 0x0000010000003947 */ /* 0x000fea0003800000 */
[----:B------:R-:W-:Y:S01]  /*1f30*/  IMAD R38, R2, 0x28, R49 ;  /* 0x0000002802267824 */ /* 0x000fe200078e0231 */
[----:B------:R-:W-:-:S03]  /*1f40*/  MOV R33, UR11 ;  /* 0x0000000b00217c02 */ /* 0x000fc60008000f00 */
[----:B------:R-:W-:Y:S01]  /*1f50*/  IMAD.WIDE R38, R38, R51, c[0x0][0x1b8] ;  /* 0x00006e0026267625 */ /* 0x000fe200078e0233 */
[----:B------:R-:W-:Y:S02]  /*1f60*/  MOV R35, c[0x0][0x1d8] ;  /* 0x0000760000237a02 */ /* 0x000fe40000000f00 */
[----:B------:R-:W-:Y:S02]  /*1f70*/  MOV R37, UR10 ;  /* 0x0000000a00257c02 */ /* 0x000fe40008000f00 */
[-C--:B------:R-:W-:Y:S01]  /*1f80*/  LEA R32, P0, R33, R38.reuse, 0x2 ;  /* 0x0000002621207211 */ /* 0x080fe200078010ff */
[----:B------:R1:W-:Y:S01]  /*1f90*/  RED.E.ADD.F32.FTZ.RN.STRONG.GPU [R38.64], R28 ;  /* 0x0000001c2600798e */ /* 0x0003e2000c10e78e */
[----:B------:R-:W-:Y:S02]  /*1fa0*/  MOV R2, c[0x0][0x1dc] ;  /* 0x0000770000027a02 */ /* 0x000fe40000000f00 */
[----:B------:R-:W-:Y:S02]  /*1fb0*/  IADD3.X R33, R39, UR9, RZ, P0, !PT ;  /* 0x0000000927217c10 */ /* 0x000fe400087fe4ff */
[----:B------:R-:W-:-:S02]  /*1fc0*/  LEA R34, P0, R35, R38, 0x2 ;  /* 0x0000002623227211 */ /* 0x000fc400078010ff */
[----:B------:R-:W-:Y:S01]  /*1fd0*/  LEA R36, P3, R37, R38, 0x2 ;  /* 0x0000002625247211 */ /* 0x000fe200078610ff */
[----:B------:R1:W-:Y:S01]  /*1fe0*/  RED.E.ADD.F32.FTZ.RN.STRONG.GPU [R32.64], R29 ;  /* 0x0000001d2000798e */ /* 0x0003e2000c10e78e */
[----:B------:R-:W-:Y:S02]  /*1ff0*/  LEA.HI.X R35, R35, R39, R2, 0x2, P0 ;  /* 0x0000002723237211 */ /* 0x000fe400000f1402 */
[----:B------:R-:W-:-:S03]  /*2000*/  IADD3.X R37, R39, UR8, RZ, P3, !PT ;  /* 0x0000000827257c10 */ /* 0x000fc60009ffe4ff */
[----:B------:R1:W-:Y:S04]  /*2010*/  RED.E.ADD.F32.FTZ.RN.STRONG.GPU [R34.64], R30 ;  /* 0x0000001e2200798e */ /* 0x0003e8000c10e78e */
[----:B------:R1:W-:Y:S02]  /*2020*/  RED.E.ADD.F32.FTZ.RN.STRONG.GPU [R36.64], R31 ;  /* 0x0000001f2400798e */ /* 0x0003e4000c10e78e */
.L_x_2077:
[----:B------:R-:W-:Y:S05]  /*2030*/  BSYNC B0 ;  /* 0x0000000000007941 */ /* 0x000fea0003800000 */
.L_x_2076:
[----:B------:R-:W-:-:S06]  /*2040*/  UISETP.GE.U32.AND UP0, UPT, UR5, 0x2, UPT ;  /* 0x000000020500788c */ /* 0x000fcc000bf06070 */
[----:B------:R-:W-:-:S13]  /*2050*/  PLOP3.LUT P0, PT, PT, PT, UP0, 0x80, 0x0 ;  /* 0x000000000000781c */ /* 0x000fda0003f0f008 */
        /* <DEDUP_REMOVED lines=20> */
[----:B------:R-:W-:Y:S01]  /*21a0*/  SEL R37, RZ, c[0x0][0xc], P0 ;  /* 0x00000300ff257a07 */ /* 0x000fe20000000000 */
[----:B------:R-:W-:-:S00]  /*21b0*/  ERRBAR ;  /* 0x00000000000079ab */ /* 0x000fc00000000000 */
[----:B------:R-:W-:Y:S02]  /*21c0*/  SEL R2, R2, 0xffffffff, !P0 ;  /* 0xffffffff02027807 */ /* 0x000fe40004000000 */
[----:B-1----:R-:W-:-:S02]  /*21d0*/  ISETP.EQ.U32.AND P3, PT, R41, UR13, PT ;  /* 0x0000000d29007c0c */ /* 0x002fc4000bf62070 */
[----:B------:R-:W-:Y:S01]  /*21e0*/  ISETP.NE.AND P0, PT, R37, -0x1, PT ;  /* 0xffffffff2500780c */ /* 0x000fe20003f05270 */
[----:B--2---:R-:W-:-:S10]  /*21f0*/  IMAD R33, R2, UR4, RZ ;  /* 0x0000000402217c24 */ /* 0x004fd4000f8e02ff */
[----:B------:R1:W-:Y:S02]  /*2200*/  @P3 RED.E.ADD.S32.STRONG.GPU [R34.64], R33 ;  /* 0x000000212200398e */ /* 0x0003e4000c10e38e */
[----:B------:R-:W-:Y:S05]  /*2210*/  @!P0 BRA `(.L_x_2079) ;  /* 0x0000005000008947 */ /* 0x000fea0003800000 */
.L_x_2080:
[----:B------:R-:W2:Y:S01]  /*2220*/  LDG.E.STRONG.GPU R2, [R34.64] ;  /* 0x0000000e22027981 */ /* 0x000ea2000c1ef900 */
[----:B------:R-:W-:Y:S01]  /*2230*/  YIELD ;  /* 0x0000000000007946 */ /* 0x000fe20003800000 */
[----:B--2---:R-:W-:Y:S01]  /*2240*/  ISETP.NE.AND P0, PT, R2, R37, PT ;  /* 0x000000250200720c */ /* 0x004fe20003f05270 */
[----:B------:R-:W-:-:S12]  /*2250*/  CCTL.IVALL ;  /* 0x00000000ff00798f */ /* 0x000fd80002000000 */
[----:B------:R-:W-:Y:S05]  /*2260*/  @P0 BRA `(.L_x_2080) ;  /* 0xffffffb000000947 */ /* 0x000fea000383ffff */
.L_x_2079:
        /* <DEDUP_REMOVED lines=20> */
.L_x_2084:
[----:B------:R-:W-:-:S13]  /*23b0*/  ISETP.EQ.OR P6, PT, R2, R42, P2 ;  /* 0x0000002a0200720c */ /* 0x000fda00017c2670 */
[----:B-1----:R-:W-:-:S04]  /*23c0*/  @!P6 IMAD R33, R2, c[0x0][0x10], R31 ;  /* 0x000004000221ea24 */ /* 0x002fc800078e021f */
[----:B------:R-:W-:-:S06]  /*23d0*/  @!P6 IMAD.WIDE.U32 R32, R33, 0x8, R28 ;  /* 0x000000082120e825 */ /* 0x000fcc00078e001c */
[----:B------:R-:W2:Y:S01]  /*23e0*/  @!P6 LDG.E.64 R32, [R32.64] ;  /* 0x0000000e2020e981 */ /* 0x000ea2000c1e1b00 */
[C---:B------:R-:W-:Y:S02]  /*23f0*/  IADD3 R35, R2.reuse, 0x1, RZ ;  /* 0x0000000102237810 */ /* 0x040fe40007ffe0ff */
[C---:B------:R-:W-:Y:S02]  /*2400*/  IADD3 R37, R2.reuse, 0x2, RZ ;  /* 0x0000000202257810 */ /* 0x040fe40007ffe0ff */
[-C--:B------:R-:W-:Y:S02]  /*2410*/  ISETP.EQ.OR P3, PT, R35, R42.reuse, P2 ;  /* 0x0000002a2300720c */ /* 0x080fe40001762670 */
[----:B------:R-:W-:Y:S02]  /*2420*/  ISETP.EQ.OR P5, PT, R37, R42, P2 ;  /* 0x0000002a2500720c */ /* 0x000fe400017a2670 */
[----:B------:R-:W-:-:S09]  /*2430*/  IADD3 R30, R2, 0x3, RZ ;  /* 0x00000003021e7810 */ /* 0x000fd20007ffe0ff */
[--C-:B------:R-:W-:Y:S02]  /*2440*/  @!P3 IMAD R35, R35, c[0x0][0x10], R31.reuse ;  /* 0x000004002323ba24 */ /* 0x100fe400078e021f */
[----:B------:R-:W-:Y:S02]  /*2450*/  @!P5 IMAD R37, R37, c[0x0][0x10], R31 ;  /* 0x000004002525da24 */ /* 0x000fe400078e021f */
        /* <DEDUP_REMOVED lines=11> */
[----:B---3--:R-:W-:Y:S02]  /*2510*/  @!P3 FADD.FTZ R26, R26, R34 ;  /* 0x000000221a1ab221 */ /* 0x008fe40000010000 */
[----:B------:R-:W-:Y:S01]  /*2520*/  @!P3 FADD.FTZ R27, R27, R35 ;  /* 0x000000231b1bb221 */ /* 0x000fe20000010000 */
[-C--:B------:R-:W-:Y:S02]  /*2530*/  ISETP.EQ.OR P3, PT, R30, R42.reuse, P2 ;  /* 0x0000002a1e00720c */ /* 0x080fe40001762670 */
[----:B------:R-:W-:Y:S01]  /*2540*/  IADD3 R35, R2, 0x5, RZ ;  /* 0x0000000502237810 */ /* 0x000fe20007ffe0ff */
[----:B--2---:R-:W-:Y:S02]  /*2550*/  @!P5 FADD.FTZ R26, R26, R32 ;  /* 0x000000201a1ad221 */ /* 0x004fe40000010000 */
[----:B------:R-:W-:Y:S01]  /*2560*/  @!P5 FADD.FTZ R27, R27, R33 ;  /* 0x000000211b1bd221 */ /* 0x000fe20000010000 */
[----:B------:R-:W-:-:S07]  /*2570*/  ISETP.EQ.OR P5, PT, R35, R42, P2 ;  /* 0x0000002a2300720c */ /* 0x000fce00017a2670 */
[----:B------:R-:W-:-:S04]  /*2580*/  @!P3 IMAD R33, R30, c[0x0][0x10], R31 ;  /* 0x000004001e21ba24 */ /* 0x000fc800078e021f */
[----:B------:R-:W-:-:S06]  /*2590*/  @!P3 IMAD.WIDE.U32 R32, R33, 0x8, R28 ;  /* 0x000000082120b825 */ /* 0x000fcc00078e001c */
[----:B------:R-:W2:Y:S01]  /*25a0*/  @!P3 LDG.E.64 R32, [R32.64] ;  /* 0x0000000e2020b981 */ /* 0x000ea2000c1e1b00 */
[----:B----4-:R-:W-:Y:S01]  /*25b0*/  @!P6 FADD.FTZ R27, R27, R37 ;  /* 0x000000251b1be221 */ /* 0x010fe20000010000 */
[----:B------:R-:W-:Y:S01]  /*25c0*/  IADD3 R37, R2, 0x6, RZ ;  /* 0x0000000602257810 */ /* 0x000fe20007ffe0ff */
[----:B------:R-:W-:Y:S02]  /*25d0*/  @!P6 FADD.FTZ R26, R26, R36 ;  /* 0x000000241a1ae221 */ /* 0x000fe40000010000 */
[----:B------:R-:W-:Y:S01]  /*25e0*/  @!P5 IMAD R35, R35, c[0x0][0x10], R31 ;  /* 0x000004002323da24 */ /* 0x000fe200078e021f */
[----:B------:R-:W-:-:S03]  /*25f0*/  ISETP.EQ.OR P6, PT, R37, R42, P2 ;  /* 0x0000002a2500720c */ /* 0x000fc600017c2670 */
[----:B------:R-:W-:-:S06]  /*2600*/  @!P5 IMAD.WIDE.U32 R34, R35, 0x8, R28 ;  /* 0x000000082322d825 */ /* 0x000fcc00078e001c */
[----:B------:R-:W3:Y:S04]  /*2610*/  @!P5 LDG.E.64 R34, [R34.64] ;  /* 0x0000000e2222d981 */ /* 0x000ee8000c1e1b00 */
[----:B------:R-:W-:-:S04]  /*2620*/  @!P6 IMAD R37, R37, c[0x0][0x10], R31 ;  /* 0x000004002525ea24 */ /* 0x000fc800078e021f */
[----:B------:R-:W-:-:S06]  /*2630*/  @!P6 IMAD.WIDE.U32 R36, R37, 0x8, R28 ;  /* 0x000000082524e825 */ /* 0x000fcc00078e001c */
[----:B------:R-:W4:Y:S01]  /*2640*/  @!P6 LDG.E.64 R36, [R36.64] ;  /* 0x0000000e2424e981 */ /* 0x000f22000c1e1b00 */
[C---:B------:R-:W-:Y:S02]  /*2650*/  IADD3 R30, R2.reuse, 0x7, RZ ;  /* 0x00000007021e7810 */ /* 0x040fe40007ffe0ff */
[----:B------:R-:W-:Y:S01]  /*2660*/  IADD3 R38, R2, 0x8, RZ ;  /* 0x0000000802267810 */ /* 0x000fe20007ffe0ff */
[----:B--2---:R-:W-:Y:S02]  /*2670*/  @!P3 FADD.FTZ R26, R26, R32 ;  /* 0x000000201a1ab221 */ /* 0x004fe40000010000 */
[----:B------:R-:W-:Y:S01]  /*2680*/  @!P3 FADD.FTZ R27, R27, R33 ;  /* 0x000000211b1bb221 */ /* 0x000fe20000010000 */
[-C--:B------:R-:W-:Y:S01]  /*2690*/  ISETP.EQ.OR P3, PT, R30, R42.reuse, P2 ;  /* 0x0000002a1e00720c */ /* 0x080fe20001762670 */
[----:B---3--:R-:W-:Y:S02]  /*26a0*/  @!P5 FADD.FTZ R26, R26, R34 ;  /* 0x000000221a1ad221 */ /* 0x008fe40000010000 */
[----:B------:R-:W-:Y:S01]  /*26b0*/  @!P5 FADD.FTZ R27, R27, R35 ;  /* 0x000000231b1bd221 */ /* 0x000fe20000010000 */
[----:B------:R-:W-:-:S09]  /*26c0*/  ISETP.EQ.OR P5, PT, R38, R42, P2 ;  /* 0x0000002a2600720c */ /* 0x000fd200017a2670 */
[----:B------:R-:W-:-:S04]  /*26d0*/  @!P3 IMAD R33, R30, c[0x0][0x10], R31 ;  /* 0x000004001e21ba24 */ /* 0x000fc800078e021f */
[----:B------:R-:W-:-:S04]  /*26e0*/  @!P3 IMAD.WIDE.U32 R32, R33, 0x8, R28 ;  /* 0x000000082120b825 */ /* 0x000fc800078e001c */
[----:B----4-:R-:W-:Y:S01]  /*26f0*/  @!P6 FADD.FTZ R27, R27, R37 ;  /* 0x000000251b1be221 */ /* 0x010fe20000010000 */
[----:B------:R-:W-:Y:S01]  /*2700*/  IADD3 R37, R2, 0x9, RZ ;  /* 0x0000000902257810 */ /* 0x000fe20007ffe0ff */
[----:B------:R-:W-:Y:S01]  /*2710*/  @!P5 IMAD R35, R38, c[0x0][0x10], R31 ;  /* 0x000004002623da24 */ /* 0x000fe200078e021f */
[----:B------:R-:W2:Y:S01]  /*2720*/  @!P3 LDG.E.64 R32, [R32.64] ;  /* 0x0000000e2020b981 */ /* 0x000ea2000c1e1b00 */
[----:B------:R-:W-:Y:S01]  /*2730*/  @!P6 FADD.FTZ R26, R26, R36 ;  /* 0x000000241a1ae221 */ /* 0x000fe20000010000 */
[----:B------:R-:W-:Y:S01]  /*2740*/  ISETP.EQ.OR P6, PT, R37, R42, P2 ;  /* 0x0000002a2500720c */ /* 0x000fe200017c2670 */
[----:B------:R-:W-:-:S06]  /*2750*/  @!P5 IMAD.WIDE.U32 R34, R35, 0x8, R28 ;  /* 0x000000082322d825 */ /* 0x000fcc00078e001c */
[----:B------:R-:W3:Y:S06]  /*2760*/  @!P5 LDG.E.64 R34, [R34.64] ;  /* 0x0000000e2222d981 */ /* 0x000eec000c1e1b00 */
[----:B------:R-:W-:-:S04]  /*2770*/  @!P6 IMAD R37, R37, c[0x0][0x10], R31 ;  /* 0x000004002525ea24 */ /* 0x000fc800078e021f */
[----:B------:R-:W-:-:S06]  /*2780*/  @!P6 IMAD.WIDE.U32 R36, R37, 0x8, R28 ;  /* 0x000000082524e825 */ /* 0x000fcc00078e001c */
[----:B------:R-:W4:Y:S01]  /*2790*/  @!P6 LDG.E.64 R36, [R36.64] ;  /* 0x0000000e2424e981 */ /* 0x000f22000c1e1b00 */
[C---:B------:R-:W-:Y:S02]  /*27a0*/  IADD3 R30, R2.reuse, 0xa, RZ ;  /* 0x0000000a021e7810 */ /* 0x040fe40007ffe0ff */
[C---:B------:R-:W-:Y:S02]  /*27b0*/  IADD3 R38, R2.reuse, 0xb, RZ ;  /* 0x0000000b02267810 */ /* 0x040fe40007ffe0ff */
[----:B------:R-:W-:Y:S01]  /*27c0*/  IADD3 R39, R2, 0xc, RZ ;  /* 0x0000000c02277810 */ /* 0x000fe20007ffe0ff */
[----:B--2---:R-:W-:Y:S02]  /*27d0*/  @!P3 FADD.FTZ R26, R26, R32 ;  /* 0x000000201a1ab221 */ /* 0x004fe40000010000 */
[----:B------:R-:W-:Y:S02]  /*27e0*/  @!P3 FADD.FTZ R27, R27, R33 ;  /* 0x000000211b1bb221 */ /* 0x000fe40000010000 */
[----:B---3--:R-:W-:-:S02]  /*27f0*/  @!P5 FADD.FTZ R26, R26, R34 ;  /* 0x000000221a1ad221 */ /* 0x008fc40000010000 */
[----:B------:R-:W-:Y:S01]  /*2800*/  @!P5 FADD.FTZ R27, R27, R35 ;  /* 0x000000231b1bd221 */ /* 0x000fe20000010000 */
[-C--:B------:R-:W-:Y:S02]  /*2810*/  ISETP.EQ.OR P5, PT, R30, R42.reuse, P2 ;  /* 0x0000002a1e00720c */ /* 0x080fe400017a2670 */
[----:B------:R-:W-:-:S11]  /*2820*/  ISETP.EQ.OR P3, PT, R38, R42, P2 ;  /* 0x0000002a2600720c */ /* 0x000fd60001762670 */
[----:B------:R-:W-:Y:S02]  /*2830*/  @!P5 IMAD R33, R30, c[0x0][0x10], R31 ;  /* 0x000004001e21da24 */ /* 0x000fe400078e021f */
[----:B----4-:R-:W-:Y:S02]  /*2840*/  @!P6 FADD.FTZ R26, R26, R36 ;  /* 0x000000241a1ae221 */ /* 0x010fe40000010000 */
[----:B------:R-:W-:Y:S01]  /*2850*/  @!P6 FADD.FTZ R27, R27, R37 ;  /* 0x000000251b1be221 */ /* 0x000fe20000010000 */
[----:B------:R-:W-:Y:S01]  /*2860*/  ISETP.EQ.OR P6, PT, R39, R42, P2 ;  /* 0x0000002a2700720c */ /* 0x000fe200017c2670 */
[----:B------:R-:W-:-:S04]  /*2870*/  @!P5 IMAD.WIDE.U32 R32, R33, 0x8, R28 ;  /* 0x000000082120d825 */ /* 0x000fc800078e001c */
[----:B------:R-:W-:Y:S02]  /*2880*/  @!P3 IMAD R35, R38, c[0x0][0x10], R31 ;  /* 0x000004002623ba24 */ /* 0x000fe400078e021f */
[----:B------:R-:W2:Y:S02]  /*2890*/  @!P5 LDG.E.64 R32, [R32.64] ;  /* 0x0000000e2020d981 */ /* 0x000ea4000c1e1b00 */
[----:B------:R-:W-:-:S04]  /*28a0*/  @!P3 IMAD.WIDE.U32 R34, R35, 0x8, R28 ;  /* 0x000000082322b825 */ /* 0x000fc800078e001c */
[----:B------:R-:W-:Y:S02]  /*28b0*/  @!P6 IMAD R37, R39, c[0x0][0x10], R31 ;  /* 0x000004002725ea24 */ /* 0x000fe400078e021f */
[----:B------:R-:W3:Y:S02]  /*28c0*/  @!P3 LDG.E.64 R34, [R34.64] ;  /* 0x0000000e2222b981 */ /* 0x000ee4000c1e1b00 */
[----:B------:R-:W-:-:S06]  /*28d0*/  @!P6 IMAD.WIDE.U32 R36, R37, 0x8, R28 ;  /* 0x000000082524e825 */ /* 0x000fcc00078e001c */
[----:B------:R-:W4:Y:S01]  /*28e0*/  @!P6 LDG.E.64 R36, [R36.64] ;  /* 0x0000000e2424e981 */ /* 0x000f22000c1e1b00 */
[C---:B------:R-:W-:Y:S02]  /*28f0*/  IADD3 R30, R2.reuse, 0xd, RZ ;  /* 0x0000000d021e7810 */ /* 0x040fe40007ffe0ff */
[C---:B------:R-:W-:Y:S02]  /*2900*/  IADD3 R38, R2.reuse, 0xe, RZ ;  /* 0x0000000e02267810 */ /* 0x040fe40007ffe0ff */
[----:B------:R-:W-:Y:S01]  /*2910*/  IADD3 R39, R2, 0xf, RZ ;  /* 0x0000000f02277810 */ /* 0x000fe20007ffe0ff */
[----:B--2---:R-:W-:Y:S02]  /*2920*/  @!P5 FADD.FTZ R26, R26, R32 ;  /* 0x000000201a1ad221 */ /* 0x004fe40000010000 */
[----:B------:R-:W-:Y:S01]  /*2930*/  @!P5 FADD.FTZ R27, R27, R33 ;  /* 0x000000211b1bd221 */ /* 0x000fe20000010000 */
[----:B------:R-:W-:Y:S01]  /*2940*/  ISETP.EQ.OR P5, PT, R30, R42, P2 ;  /* 0x0000002a1e00720c */ /* 0x000fe200017a2670 */
[----:B---3--:R-:W-:-:S02]  /*2950*/  @!P3 FADD.FTZ R26, R26, R34 ;  /* 0x000000221a1ab221 */ /* 0x008fc40000010000 */
[----:B------:R-:W-:Y:S01]  /*2960*/  @!P3 FADD.FTZ R27, R27, R35 ;  /* 0x000000231b1bb221 */ /* 0x000fe20000010000 */
[----:B------:R-:W-:-:S09]  /*2970*/  ISETP.EQ.OR P3, PT, R38, R42, P2 ;  /* 0x0000002a2600720c */ /* 0x000fd20001762670 */
        /* <DEDUP_REMOVED lines=12> */
[----:B------:R-:W-:-:S04]  /*2a40*/  UIADD3 UR4, UR4, -0x10, URZ ;  /* 0xfffffff004047890 */ /* 0x000fc8000fffe03f */
[----:B------:R-:W-:Y:S01]  /*2a50*/  UISETP.GT.AND UP0, UPT, UR4, 0xc, UPT ;  /* 0x0000000c0400788c */ /* 0x000fe2000bf04270 */
[----:B------:R-:W-:Y:S01]  /*2a60*/  IADD3 R2, R2, 0x10, RZ ;  /* 0x0000001002027810 */ /* 0x000fe20007ffe0ff */
[----:B--2---:R-:W-:Y:S02]  /*2a70*/  @!P5 FADD.FTZ R26, R26, R32 ;  /* 0x000000201a1ad221 */ /* 0x004fe40000010000 */
[----:B------:R-:W-:Y:S02]  /*2a80*/  @!P5 FADD.FTZ R27, R27, R33 ;  /* 0x000000211b1bd221 */ /* 0x000fe40000010000 */
[----:B------:R-:W-:Y:S01]  /*2a90*/  PLOP3.LUT P5, PT, PT, PT, UP0, 0x80, 0x0 ;  /* 0x000000000000781c */ /* 0x000fe20003faf008 */
[----:B---3--:R-:W-:Y:S02]  /*2aa0*/  @!P3 FADD.FTZ R26, R26, R34 ;  /* 0x000000221a1ab221 */ /* 0x008fe40000010000 */
[----:B------:R-:W-:Y:S02]  /*2ab0*/  @!P3 FADD.FTZ R27, R27, R35 ;  /* 0x000000231b1bb221 */ /* 0x000fe40000010000 */
[----:B----4-:R-:W-:-:S02]  /*2ac0*/  @!P6 FADD.FTZ R26, R26, R36 ;  /* 0x000000241a1ae221 */ /* 0x010fc40000010000 */
[----:B------:R-:W-:-:S06]  /*2ad0*/  @!P6 FADD.FTZ R27, R27, R37 ;  /* 0x000000251b1be221 */ /* 0x000fcc0000010000 */
[----:B------:R-:W-:Y:S05]  /*2ae0*/  @P5 BRA `(.L_x_2084) ;  /* 0xfffff8c000005947 */ /* 0x000fea000383ffff */
.L_x_2083:
[----:B------:R-:W-:-:S06]  /*2af0*/  UISETP.GT.AND UP0, UPT, UR4, 0x4, UPT ;  /* 0x000000040400788c */ /* 0x000fcc000bf04270 */
[----:B------:R-:W-:-:S13]  /*2b00*/  PLOP3.LUT P3, PT, PT, PT, UP0, 0x80, 0x0 ;  /* 0x000000000000781c */ /* 0x000fda0003f6f008 */
[----:B------:R-:W-:Y:S05]  /*2b10*/  @!P3 BRA `(.L_x_2085) ;  /* 0x000003b00000b947 */ /* 0x000fea0003800000 */
[CC--:B------:R-:W-:Y:S02]  /*2b20*/  ISETP.EQ.OR P0, PT, R2.reuse, R42.reuse, P2 ;  /* 0x0000002a0200720c */ /* 0x0c0fe40001702670 */
[C---:B-1----:R-:W-:Y:S02]  /*2b30*/  IADD3 R33, R2.reuse, 0x1, RZ ;  /* 0x0000000102217810 */ /* 0x042fe40007ffe0ff */
[C---:B------:R-:W-:Y:S02]  /*2b40*/  IADD3 R37, R2.reuse, 0x2, RZ ;  /* 0x0000000202257810 */ /* 0x040fe40007ffe0ff */
[-C--:B------:R-:W-:Y:S02]  /*2b50*/  ISETP.EQ.OR P3, PT, R33, R42.reuse, P2 ;  /* 0x0000002a2100720c */ /* 0x080fe40001762670 */
[----:B------:R-:W-:Y:S02]  /*2b60*/  ISETP.EQ.OR P5, PT, R37, R42, P2 ;  /* 0x0000002a2500720c */ /* 0x000fe400017a2670 */
[----:B------:R-:W-:-:S03]  /*2b70*/  IADD3 R39, R2, 0x3, RZ ;  /* 0x0000000302277810 */ /* 0x000fc60007ffe0ff */
[----:B------:R-:W-:Y:S01]  /*2b80*/  @!P0 IMAD R35, R2, c[0x0][0x10], R31 ;  /* 0x0000040002238a24 */ /* 0x000fe200078e021f */
[----:B------:R-:W-:-:S03]  /*2b90*/  ISETP.EQ.OR P6, PT, R39, R42, P2 ;  /* 0x0000002a2700720c */ /* 0x000fc600017c2670 */
[----:B------:R-:W-:-:S04]  /*2ba0*/  @!P0 IMAD.WIDE.U32 R34, R35, 0x8, R28 ;  /* 0x0000000823228825 */ /* 0x000fc800078e001c */
[--C-:B------:R-:W-:Y:S02]  /*2bb0*/  @!P3 IMAD R33, R33, c[0x0][0x10], R31.reuse ;  /* 0x000004002121ba24 */ /* 0x100fe400078e021f */
[----:B------:R-:W-:Y:S01]  /*2bc0*/  @!P5 IMAD R37, R37, c[0x0][0x10], R31 ;  /* 0x000004002525da24 */ /* 0x000fe200078e021f */
[----:B------:R-:W2:Y:S01]  /*2bd0*/  @!P0 LDG.E.64 R34, [R34.64] ;  /* 0x0000000e22228981 */ /* 0x000ea2000c1e1b00 */
[----:B------:R-:W-:-:S04]  /*2be0*/  @!P3 IMAD.WIDE.U32 R32, R33, 0x8, R28 ;  /* 0x000000082120b825 */ /* 0x000fc800078e001c */
[----:B------:R-:W-:Y:S02]  /*2bf0*/  @!P5 IMAD.WIDE.U32 R36, R37, 0x8, R28 ;  /* 0x000000082524d825 */ /* 0x000fe400078e001c */
[----:B------:R-:W3:Y:S01]  /*2c00*/  @!P3 LDG.E.64 R32, [R32.64] ;  /* 0x0000000e2020b981 */ /* 0x000ee2000c1e1b00 */
[----:B------:R-:W-:Y:S01]  /*2c10*/  IADD3 R2, R2, 0x4, RZ ;  /* 0x0000000402027810 */ /* 0x000fe20007ffe0ff */
[----:B------:R-:W-:Y:S02]  /*2c20*/  @!P6 IMAD R39, R39, c[0x0][0x10], R31 ;  /* 0x000004002727ea24 */ /* 0x000fe400078e021f */
[----:B------:R-:W4:Y:S02]  /*2c30*/  @!P5 LDG.E.64 R36, [R36.64] ;  /* 0x0000000e2424d981 */ /* 0x000f24000c1e1b00 */
[----:B------:R-:W-:-:S06]  /*2c40*/  @!P6 IMAD.WIDE.U32 R38, R39, 0x8, R28 ;  /* 0x000000082726e825 */ /* 0x000fcc00078e001c */
[----:B------:R-:W5:Y:S01]  /*2c50*/  @!P6 LDG.E.64 R38, [R38.64] ;  /* 0x0000000e2626e981 */ /* 0x000f62000c1e1b00 */
[----:B0-2---:R-:W-:Y:S02]  /*2c60*/  @!P0 FADD.FTZ R26, R26, R34 ;  /* 0x000000221a1a8221 */ /* 0x005fe40000010000 */
[----:B------:R-:W-:Y:S01]  /*2c70*/  @!P0 FADD.FTZ R27, R27, R35 ;  /* 0x000000231b1b8221 */ /* 0x000fe20000010000 */
[-C--:B------:R-:W-:Y:S01]  /*2c80*/  ISETP.EQ.OR P0, PT, R2, R42.reuse, P2 ;  /* 0x0000002a0200720c */ /* 0x080fe20001702670 */
[----:B---3--:R-:W-:Y:S02]  /*2c90*/  @!P3 FADD.FTZ R26, R26, R32 ;  /* 0x000000201a1ab221 */ /* 0x008fe40000010000 */
[----:B------:R-:W-:Y:S01]  /*2ca0*/  @!P3 FADD.FTZ R27, R27, R33 ;  /* 0x000000211b1bb221 */ /* 0x000fe20000010000 */
[----:B------:R-:W-:Y:S01]  /*2cb0*/  IADD3 R33, R2, 0x1, RZ ;  /* 0x0000000102217810 */ /* 0x000fe20007ffe0ff */
[----:B----4-:R-:W-:Y:S02]  /*2cc0*/  @!P5 FADD.FTZ R26, R26, R36 ;  /* 0x000000241a1ad221 */ /* 0x010fe40000010000 */
[----:B------:R-:W-:Y:S01]  /*2cd0*/  @!P5 FADD.FTZ R27, R27, R37 ;  /* 0x000000251b1bd221 */ /* 0x000fe20000010000 */
[----:B------:R-:W-:-:S02]  /*2ce0*/  ISETP.EQ.OR P5, PT, R33, R42, P2 ;  /* 0x0000002a2100720c */ /* 0x000fc400017a2670 */
[----:B------:R-:W-:Y:S01]  /*2cf0*/  IADD3 R37, R2, 0x2, RZ ;  /* 0x0000000202257810 */ /* 0x000fe20007ffe0ff */
[----:B-----5:R-:W-:Y:S02]  /*2d00*/  @!P6 FADD.FTZ R26, R26, R38 ;  /* 0x000000261a1ae221 */ /* 0x020fe40000010000 */
[----:B------:R-:W-:Y:S01]  /*2d10*/  @!P6 FADD.FTZ R27, R27, R39 ;  /* 0x000000271b1be221 */ /* 0x000fe20000010000 */
[----:B------:R-:W-:Y:S02]  /*2d20*/  ISETP.EQ.OR P6, PT, R37, R42, P2 ;  /* 0x0000002a2500720c */ /* 0x000fe400017c2670 */
[C---:B------:R-:W-:Y:S01]  /*2d30*/  IADD3 R39, R2.reuse, 0x3, RZ ;  /* 0x0000000302277810 */ /* 0x040fe20007ffe0ff */
[----:B------:R-:W-:-:S03]  /*2d40*/  @!P0 IMAD R35, R2, c[0x0][0x10], R31 ;  /* 0x0000040002238a24 */ /* 0x000fc600078e021f */
[----:B------:R-:W-:Y:S01]  /*2d50*/  ISETP.EQ.OR P3, PT, R39, R42, P2 ;  /* 0x0000002a2700720c */ /* 0x000fe20001762670 */
[----:B------:R-:W-:-:S04]  /*2d60*/  @!P0 IMAD.WIDE.U32 R34, R35, 0x8, R28 ;  /* 0x0000000823228825 */ /* 0x000fc800078e001c */
[--C-:B------:R-:W-:Y:S02]  /*2d70*/  @!P5 IMAD R33, R33, c[0x0][0x10], R31.reuse ;  /* 0x000004002121da24 */ /* 0x100fe400078e021f */
[----:B------:R-:W-:Y:S01]  /*2d80*/  @!P6 IMAD R37, R37, c[0x0][0x10], R31 ;  /* 0x000004002525ea24 */ /* 0x000fe200078e021f */
[----:B------:R-:W2:Y:S01]  /*2d90*/  @!P0 LDG.E.64 R34, [R34.64] ;  /* 0x0000000e22228981 */ /* 0x000ea2000c1e1b00 */
        /* <DEDUP_REMOVED lines=8> */
[----:B------:R-:W-:-:S03]  /*2e20*/  IADD3 R2, R2, 0x4, RZ ;  /* 0x0000000402027810 */ /* 0x000fc60007ffe0ff */
[----:B------:R-:W-:Y:S01]  /*2e30*/  UIADD3 UR4, UR4, -0x4, URZ ;  /* 0xfffffffc04047890 */ /* 0x000fe2000fffe03f */
[----:B--2---:R-:W-:Y:S02]  /*2e40*/  @!P0 FADD.FTZ R26, R26, R34 ;  /* 0x000000221a1a8221 */ /* 0x004fe40000010000 */
[----:B------:R-:W-:Y:S02]  /*2e50*/  @!P0 FADD.FTZ R27, R27, R35 ;  /* 0x000000231b1b8221 */ /* 0x000fe40000010000 */
[----:B---3--:R-:W-:Y:S02]  /*2e60*/  @!P5 FADD.FTZ R26, R26, R32 ;  /* 0x000000201a1ad221 */ /* 0x008fe40000010000 */
[----:B------:R-:W-:Y:S02]  /*2e70*/  @!P5 FADD.FTZ R27, R27, R33 ;  /* 0x000000211b1bd221 */ /* 0x000fe40000010000 */
[----:B----4-:R-:W-:Y:S02]  /*2e80*/  @!P6 FADD.FTZ R26, R26, R36 ;  /* 0x000000241a1ae221 */ /* 0x010fe40000010000 */
[----:B------:R-:W-:Y:S01]  /*2e90*/  @!P6 FADD.FTZ R27, R27, R37 ;  /* 0x000000251b1be221 */ /* 0x000fe20000010000 */
[----:B------:R-:W-:Y:S01]  /*2ea0*/  PLOP3.LUT P0, PT, PT, PT, PT, 0x8, 0x0 ;  /* 0x000000000000781c */ /* 0x000fe20003f0e170 */
[----:B-----5:R-:W-:-:S02]  /*2eb0*/  @!P3 FADD.FTZ R26, R26, R38 ;  /* 0x000000261a1ab221 */ /* 0x020fc40000010000 */
[----:B------:R-:W-:Y:S02]  /*2ec0*/  @!P3 FADD.FTZ R27, R27, R39 ;  /* 0x000000271b1bb221 */ /* 0x000fe40000010000 */
.L_x_2085:
[----:B------:R-:W-:-:S13]  /*2ed0*/  ISETP.NE.OR P0, PT, RZ, UR4, P0 ;  /* 0x00000004ff007c0c */ /* 0x000fda0008705670 */
[----:B------:R-:W-:Y:S05]  /*2ee0*/  @!P0 BRA `(.L_x_2081) ;  /* 0x000001f000008947 */ /* 0x000fea0003800000 */
.L_x_2082:
        /* <DEDUP_REMOVED lines=31> */
.L_x_2081:
        /* <DEDUP_REMOVED lines=12> */
.L_x_2087:
[----:B------:R-:W-:Y:S05]  /*31a0*/  BSYNC B0 ;  /* 0x0000000000007941 */ /* 0x000fea0003800000 */
.L_x_2086:
        /* <DEDUP_REMOVED lines=16> */
.L_x_2078:
[----:B------:R-:W-:Y:S04]  /*32b0*/  @!P2 STS.64 [0xc0], R26 ;  /* 0x0000c01aff00a388 */ /* 0x000fe80000000a00 */
[----:B------:R-:W-:Y:S01]  /*32c0*/  BAR.SYNC.DEFER_BLOCKING 0x0 ;  /* 0x0000000000007b1d */ /* 0x000fe20000010000 */
[----:B------:R-:W-:Y:S02]  /*32d0*/  ISETP.GE.U32.AND P0, PT, R46, c[0x0][0x1e0], PT ;  /* 0x000078002e007a0c */ /* 0x000fe40003f06070 */
[----:B------:R-:W-:Y:S02]  /*32e0*/  ISETP.GE.U32.AND P2, PT, R45, c[0x0][0x1e0], PT ;  /* 0x000078002d007a0c */ /* 0x000fe40003f46070 */
[----:B------:R-:W-:Y:S02]  /*32f0*/  ISETP.GE.U32.AND P3, PT, R44, c[0x0][0x1e0], PT ;  /* 0x000078002c007a0c */ /* 0x000fe40003f66070 */
[----:B------:R-:W-:-:S02]  /*3300*/  ISETP.GE.AND.EX P0, PT, R3, c[0x0][0x1e4], PT, P0 ;  /* 0x0000790003007a0c */ /* 0x000fc40003f06300 */
[----:B------:R-:W-:Y:S02]  /*3310*/  ISETP.GE.AND.EX P2, PT, R4, c[0x0][0x1e4], PT, P2 ;  /* 0x0000790004007a0c */ /* 0x000fe40003f46320 */
[----:B------:R-:W-:Y:S02]  /*3320*/  ISETP.GE.AND.EX P3, PT, R5, c[0x0][0x1e4], PT, P3 ;  /* 0x0000790005007a0c */ /* 0x000fe40003f66330 */
[C---:B------:R-:W-:Y:S02]  /*3330*/  ISETP.GT.U32.OR P0, PT, R49.reuse, 0x27f, P0 ;  /* 0x0000027f3100780c */ /* 0x040fe40000704470 */
[C---:B------:R-:W-:Y:S02]  /*3340*/  ISETP.GT.U32.OR P2, PT, R49.reuse, 0x27f, P2 ;  /* 0x0000027f3100780c */ /* 0x040fe40001744470 */
[----:B------:R-:W-:Y:S01]  /*3350*/  ISETP.GT.U32.OR P3, PT, R49, 0x27f, P3 ;  /* 0x0000027f3100780c */ /* 0x000fe20001f64470 */
[----:B-1----:R-:W1:Y:S02]  /*3360*/  LDS.64 R28, [0xc0] ;  /* 0x0000c000ff1c7984 */ /* 0x002e640000000a00 */
[----:B-1----:R-:W-:-:S02]  /*3370*/  FMUL.FTZ R2, R28, c[0x0][0x20c] ;  /* 0x000083001c027a20 */ /* 0x002fc40000410000 */
[----:B0-----:R-:W-:Y:S01]  /*3380*/  FMUL.FTZ R27, R29, c[0x0][0x20c] ;  /* 0x000083001d1b7a20 */ /* 0x001fe20000410000 */
        /* <DEDUP_REMOVED lines=19> */
.L_x_2088:
[----:B------:R-:W-:Y:S01]  /*34c0*/  BSSY B0, `(.L_x_2089) ;  /* 0x0000011000007945 */ /* 0x000fe20003800000 */
[----:B------:R-:W-:Y:S05]  /*34d0*/  @!P1 BRA `(.L_x_2090) ;  /* 0x000000f000009947 */ /* 0x000fea0003800000 */
[----:B------:R-:W-:Y:S01]  /*34e0*/  MOV R28, R52 ;  /* 0x00000034001c7202 */ /* 0x000fe20000000f00 */
[----:B------:R-:W-:Y:S01]  /*34f0*/  IMAD R26, R40, c[0x0][0x1d8], RZ ;  /* 0x00007600281a7a24 */ /* 0x000fe200078e02ff */
[----:B------:R-:W-:Y:S01]  /*3500*/  MOV R29, R55 ;  /* 0x00000037001d7202 */ /* 0x000fe20000000f00 */
[----:B------:R-:W-:Y:S02]  /*3510*/  FFMA.FTZ R31, R6, R2, R27 ;  /* 0x00000002061f7223 */ /* 0x000fe4000001001b */
[C---:B------:R-:W-:Y:S02]  /*3520*/  IMAD R33, R47.reuse, c[0x0][0x1dc], R26 ;  /* 0x000077002f217a24 */ /* 0x040fe400078e021a */
[----:B------:R-:W-:-:S04]  /*3530*/  IMAD.WIDE.U32 R28, R47, c[0x0][0x1d8], R28 ;  /* 0x000076002f1c7a25 */ /* 0x000fc800078e001c */
[----:B------:R-:W-:Y:S01]  /*3540*/  FFMA.FTZ R26, R7, R2, R27 ;  /* 0x00000002071a7223 */ /* 0x000fe2000001001b */
[----:B------:R-:W-:Y:S01]  /*3550*/  IADD3 R33, R29, R33, RZ ;  /* 0x000000211d217210 */ /* 0x000fe20007ffe0ff */
[----:B------:R-:W-:Y:S01]  /*3560*/  FFMA.FTZ R31, R22, R14, -R31 ;  /* 0x0000000e161f7223 */ /* 0x000fe2000001081f */
[C---:B------:R-:W-:Y:S01]  /*3570*/  LEA R6, P5, R28.reuse, c[0x0][0x160], 0x2 ;  /* 0x000058001c067a11 */ /* 0x040fe200078a10ff */
[----:B------:R-:W-:Y:S02]  /*3580*/  FFMA.FTZ R15, R23, R15, -R26 ;  /* 0x0000000f170f7223 */ /* 0x000fe4000001081a */
[----:B------:R-:W-:Y:S01]  /*3590*/  FMUL.FTZ R14, R31, UR12 ;  /* 0x0000000c1f0e7c20 */ /* 0x000fe20008410000 */
[----:B------:R-:W-:Y:S01]  /*35a0*/  LEA.HI.X R7, R28, c[0x0][0x164], R33, 0x2, P5 ;  /* 0x000059001c077a11 */ /* 0x000fe200028f1421 */
[----:B------:R-:W-:-:S05]  /*35b0*/  FMUL.FTZ R15, R15, UR12 ;  /* 0x0000000c0f0f7c20 */ /* 0x000fca0008410000 */
[----:B------:R0:W-:Y:S03]  /*35c0*/  STG.E.64 [R6.64], R14 ;  /* 0x0000000e06007986 */ /* 0x0001e6000c101b0e */
.L_x_2090:
[----:B------:R-:W-:Y:S05]  /*35d0*/  BSYNC B0 ;  /* 0x0000000000007941 */ /* 0x000fea0003800000 */
.L_x_2089:
[----:B------:R-:W-:Y:S05]  /*35e0*/  @!P4 BRA `(.L_x_2091) ;  /* 0x000001200000c947 */ /* 0x000fea0003800000 */
[----:B0-----:R-:W-:Y:S02]  /*35f0*/  FFMA.FTZ R6, R8, R22, R24 ;  /* 0x0000001608067223 */ /* 0x001fe40000010018 */
        /* <DEDUP_REMOVED lines=17> */
.L_x_2091:
[----:B------:R-:W-:Y:S01]  /*3710*/  BSSY B0, `(.L_x_2092) ;  /* 0x0000011000007945 */ /* 0x000fe20003800000 */
[----:B------:R-:W-:Y:S05]  /*3720*/  @P0 BRA `(.L_x_2093) ;  /* 0x000000f000000947 */ /* 0x000fea0003800000 */
[----:B0-----:R-:W-:Y:S01]  /*3730*/  IMAD R15, R3, c[0x0][0x1d8], RZ ;  /* 0x00007600030f7a24 */ /* 0x001fe200078e02ff */
[----:B------:R-:W-:Y:S01]  /*3740*/  MOV R6, R52 ;  /* 0x0000003400067202 */ /* 0x000fe20000000f00 */
[-C--:B------:R-:W-:Y:S01]  /*3750*/  FFMA.FTZ R3, R8, R2.reuse, R27 ;  /* 0x0000000208037223 */ /* 0x080fe2000001001b */
[----:B------:R-:W-:Y:S01]  /*3760*/  MOV R7, R55 ;  /* 0x0000003700077202 */ /* 0x000fe20000000f00 */
[C---:B------:R-:W-:Y:S02]  /*3770*/  IMAD R29, R46.reuse, c[0x0][0x1dc], R15 ;  /* 0x000077002e1d7a24 */ /* 0x040fe400078e020f */
[----:B------:R-:W-:Y:S02]  /*3780*/  FFMA.FTZ R8, R9, R2, R27 ;  /* 0x0000000209087223 */ /* 0x000fe4000001001b */
[----:B------:R-:W-:-:S04]  /*3790*/  IMAD.WIDE.U32 R14, R46, c[0x0][0x1d8], R6 ;  /* 0x000076002e0e7a25 */ /* 0x000fc800078e0006 */
[----:B------:R-:W-:Y:S01]  /*37a0*/  FFMA.FTZ R3, R22, R16, -R3 ;  /* 0x0000001016037223 */ /* 0x000fe20000010803 */
[----:B------:R-:W-:Y:S01]  /*37b0*/  IADD3 R29, R15, R29, RZ ;  /* 0x0000001d0f1d7210 */ /* 0x000fe20007ffe0ff */
[----:B------:R-:W-:Y:S01]  /*37c0*/  FFMA.FTZ R9, R23, R17, -R8 ;  /* 0x0000001117097223 */ /* 0x000fe20000010808 */
[C---:B------:R-:W-:Y:S01]  /*37d0*/  LEA R6, P0, R14.reuse, c[0x0][0x160], 0x2 ;  /* 0x000058000e067a11 */ /* 0x040fe200078010ff */
[----:B------:R-:W-:Y:S02]  /*37e0*/  FMUL.FTZ R8, R3, UR12 ;  /* 0x0000000c03087c20 */ /* 0x000fe40008410000 */
[----:B------:R-:W-:Y:S01]  /*37f0*/  FMUL.FTZ R9, R9, UR12 ;  /* 0x0000000c09097c20 */ /* 0x000fe20008410000 */
[----:B------:R-:W-:-:S05]  /*3800*/  LEA.HI.X R7, R14, c[0x0][0x164], R29, 0x2, P0 ;  /* 0x000059000e077a11 */ /* 0x000fca00000f141d */
[----:B------:R0:W-:Y:S04]  /*3810*/  STG.E.64 [R6.64], R8 ;  /* 0x0000000806007986 */ /* 0x0001e8000c101b0e */
.L_x_2093:
[----:B------:R-:W-:Y:S05]  /*3820*/  BSYNC B0 ;  /* 0x0000000000007941 */ /* 0x000fea0003800000 */
.L_x_2092:
[----:B------:R-:W-:Y:S05]  /*3830*/  @!P4 BRA `(.L_x_2094) ;  /* 0x000001200000c947 */ /* 0x000fea0003800000 */
[----:B------:R-:W-:Y:S02]  /*3840*/  FFMA.FTZ R3, R10, R22, R24 ;  /* 0x000000160a037223 */ /* 0x000fe40000010018 */
[----:B0-----:R-:W-:Y:S02]  /*3850*/  FFMA.FTZ R6, R11, R23, R25 ;  /* 0x000000170b067223 */ /* 0x001fe40000010019 */
        /* <DEDUP_REMOVED lines=16> */
.L_x_2094:
[----:B------:R-:W-:Y:S01]  /*3960*/  BSSY B0, `(.L_x_2095) ;  /* 0x0000011000007945 */ /* 0x000fe20003800000 */
[----:B------:R-:W-:Y:S05]  /*3970*/  @P2 BRA `(.L_x_2096) ;  /* 0x000000f000002947 */ /* 0x000fea0003800000 */
[----:B0-----:R-:W-:Y:S01]  /*3980*/  MOV R6, R52 ;  /* 0x0000003400067202 */ /* 0x001fe20000000f00 */
        /* <DEDUP_REMOVED lines=14> */
.L_x_2096:
[----:B------:R-:W-:Y:S05]  /*3a70*/  BSYNC B0 ;  /* 0x0000000000007941 */ /* 0x000fea0003800000 */
.L_x_2095:
[----:B------:R-:W-:Y:S05]  /*3a80*/  @!P4 BRA `(.L_x_2097) ;  /* 0x000001200000c947 */ /* 0x000fea0003800000 */
[----:B------:R-:W-:Y:S02]  /*3a90*/  FFMA.FTZ R25, R13, R23, R25 ;  /* 0x000000170d197223 */ /* 0x000fe40000010019 */
[----:B------:R-:W-:Y:S02]  /*3aa0*/  FFMA.FTZ R24, R12, R22, R24 ;  /* 0x000000160c187223 */ /* 0x000fe40000010018 */
        /* <DEDUP_REMOVED lines=16> */
.L_x_2097:
[----:B------:R-:W-:Y:S01]  /*3bb0*/  BSSY B0, `(.L_x_2098) ;  /* 0x0000010000007945 */ /* 0x000fe20003800000 */
[----:B------:R-:W-:Y:S05]  /*3bc0*/  @P3 BRA `(.L_x_2099) ;  /* 0x000000e000003947 */ /* 0x000fea0003800000 */
[----:B------:R-:W-:Y:S01]  /*3bd0*/  MOV R53, R55 ;  /* 0x0000003700357202 */ /* 0x000fe20000000f00 */
[----:B------:R-:W-:Y:S02]  /*3be0*/  IMAD R5, R5, c[0x0][0x1d8], RZ ;  /* 0x0000760005057a24 */ /* 0x000fe400078e02ff */
[----:B------:R-:W-:Y:S02]  /*3bf0*/  FFMA.FTZ R3, R12, R2, R27 ;  /* 0x000000020c037223 */ /* 0x000fe4000001001b */
[----:B------:R-:W-:-:S04]  /*3c00*/  IMAD.WIDE.U32 R52, R44, c[0x0][0x1d8], R52 ;  /* 0x000076002c347a25 */ /* 0x000fc800078e0034 */
[----:B------:R-:W-:Y:S02]  /*3c10*/  IMAD R5, R44, c[0x0][0x1dc], R5 ;  /* 0x000077002c057a24 */ /* 0x000fe400078e0205 */
[----:B------:R-:W-:Y:S01]  /*3c20*/  FFMA.FTZ R4, R13, R2, R27 ;  /* 0x000000020d047223 */ /* 0x000fe2000001001b */
[----:B------:R-:W-:Y:S01]  /*3c30*/  LEA R2, P0, R52, c[0x0][0x160], 0x2 ;  /* 0x0000580034027a11 */ /* 0x000fe200078010ff */
[----:B------:R-:W-:Y:S01]  /*3c40*/  FFMA.FTZ R3, R22, R20, -R3 ;  /* 0x0000001416037223 */ /* 0x000fe20000010803 */
[----:B------:R-:W-:Y:S01]  /*3c50*/  IADD3 R5, R53, R5, RZ ;  /* 0x0000000535057210 */ /* 0x000fe20007ffe0ff */
[----:B------:R-:W-:Y:S02]  /*3c60*/  FFMA.FTZ R4, R23, R21, -R4 ;  /* 0x0000001517047223 */ /* 0x000fe40000010804 */
[----:B0-----:R-:W-:Y:S01]  /*3c70*/  FMUL.FTZ R6, R3, UR12 ;  /* 0x0000000c03067c20 */ /* 0x001fe20008410000 */
[----:B------:R-:W-:Y:S01]  /*3c80*/  LEA.HI.X R3, R52, c[0x0][0x164], R5, 0x2, P0 ;  /* 0x0000590034037a11 */ /* 0x000fe200000f1405 */
[----:B------:R-:W-:-:S05]  /*3c90*/  FMUL.FTZ R7, R4, UR12 ;  /* 0x0000000c04077c20 */ /* 0x000fca0008410000 */
[----:B------:R0:W-:Y:S02]  /*3ca0*/  STG.E.64 [R2.64], R6 ;  /* 0x0000000602007986 */ /* 0x0001e4000c101b0e */
.L_x_2099:
[----:B------:R-:W-:Y:S05]  /*3cb0*/  BSYNC B0 ;  /* 0x0000000000007941 */ /* 0x000fea0003800000 */
.L_x_2098:
[----:B------:R-:W-:Y:S01]  /*3cc0*/  ULDC UR4, c[0x0][0x10] ;  /* 0x0000040000047ab9 */ /* 0x000fe20000000800 */
[----:B------:R-:W-:Y:S01]  /*3cd0*/  IADD3 R43, R43, 0x1, RZ ;  /* 0x000000012b2b7810 */ /* 0x000fe20007ffe0ff */
[----:B------:R-:W-:-:S04]  /*3ce0*/  UIADD3 UR7, UR7, UR4, URZ ;  /* 0x0000000407077290 */ /* 0x000fc8000fffe03f */
[----:B------:R-:W-:-:S06]  /*3cf0*/  UISETP.GE.AND UP0, UPT, UR7, UR6, UPT ;  /* 0x000000060700728c */ /* 0x000fcc000bf06270 */
[----:B------:R-:W-:-:S13]  /*3d00*/  PLOP3.LUT P0, PT, PT, PT, UP0, 0x80, 0x0 ;  /* 0x000000000000781c */ /* 0x000fda0003f0f008 */
[----:B------:R-:W-:Y:S01]  /*3d10*/  @P0 CALL.REL.NOINC `(.L_x_2065) ;  /* 0x0000001000000944 */ /* 0x000fe20003c00000 */
[----:B------:R-:W-:Y:S05]  /*3d20*/  BRA `(.L_x_2100) ;  /* 0xffffc59000007947 */ /* 0x000fea000383ffff */
.L_x_2065:
        /* <DEDUP_REMOVED lines=18> */
.L_x_2102:
[----:B------:R-:W-:Y:S05]  /*3e50*/  BSYNC B0 ;  /* 0x0000000000007941 */ /* 0x000fea0003800000 */
.L_x_2101:
        /* <DEDUP_REMOVED lines=11> */
.L_x_2104:
[----:B------:R-:W2:Y:S01]  /*3f10*/  LDG.E.STRONG.GPU R5, [R2.64] ;  /* 0x0000000e02057981 */ /* 0x000ea2000c1ef900 */
[----:B------:R-:W-:Y:S01]  /*3f20*/  YIELD ;  /* 0x0000000000007946 */ /* 0x000fe20003800000 */
[----:B--2---:R-:W-:Y:S01]  /*3f30*/  ISETP.NE.AND P0, PT, R5, R0, PT ;  /* 0x000000000500720c */ /* 0x004fe20003f05270 */
[----:B------:R-:W-:-:S12]  /*3f40*/  CCTL.IVALL ;  /* 0x00000000ff00798f */ /* 0x000fd80002000000 */
[----:B------:R-:W-:Y:S05]  /*3f50*/  @P0 BRA `(.L_x_2104) ;  /* 0xffffffb000000947 */ /* 0x000fea000383ffff */
.L_x_2103:
        /* <DEDUP_REMOVED lines=25> */
.L_x_2105:
[----:B------:R-:W-:-:S04]  /*40f0*/  LEA R6, P0, R49, c[0x0][0x1b8], 0x2 ;  /* 0x00006e0031067a11 */ /* 0x000fc800078010ff */
[----:B------:R-:W-:Y:S02]  /*4100*/  LEA.HI.X R7, R49, c[0x0][0x1bc], R18, 0x2, P0 ;  /* 0x00006f0031077a11 */ /* 0x000fe400000f1412 */
[-C--:B------:R-:W-:Y:S02]  /*4110*/  LEA R8, P0, R20, R6.reuse, 0x2 ;  /* 0x0000000614087211 */ /* 0x080fe400078010ff */
[-C--:B------:R-:W-:Y:S01]  /*4120*/  LEA R12, P1, R22, R6.reuse, 0x2 ;  /* 0x00000006160c7211 */ /* 0x080fe200078210ff */
[----:B0-----:R-:W2:Y:S01]  /*4130*/  LDG.E R14, [R6.64] ;  /* 0x0000000e060e7981 */ /* 0x001ea2000c1e1900 */
        /* <DEDUP_REMOVED lines=12> */
[----:B------:R-:W-:-:S04]  /*4200*/  SHF.R.S32.HI R18, RZ, 0x1f, R49 ;  /* 0x0000001fff127819 */ /* 0x000fc80000011431 */
[----:B------:R-:W-:Y:S01]  /*4210*/  ISETP.GT.AND.EX P0, PT, R27, R18, PT, P0 ;  /* 0x000000121b00720c */ /* 0x000fe20003f04300 */
[----:B--2---:R0:W-:Y:S04]  /*4220*/  STG.E.64 [R2.64], R14 ;  /* 0x0000000e02007986 */ /* 0x0041e8000c101b0e */
[----:B---3--:R0:W-:Y:S08]  /*4230*/  STG.E.64 [R4.64], R16 ;  /* 0x0000001004007986 */ /* 0x0081f0000c101b0e */
[----:B------:R-:W-:Y:S05]  /*4240*/  @P0 BRA `(.L_x_2105) ;  /* 0xfffffea000000947 */ /* 0x000fea000383ffff */
[----:B------:R-:W-:Y:S05]  /*4250*/  EXIT ;  /* 0x000000000000794d */ /* 0x000fea0003800000 */
.L_x_2106:
        /* <DEDUP_REMOVED lines=10> */
.L_x_5174:


//--------------------- .text._Z35group_norm_nhwc_bwd_one_pass_kernelI11Fp32IOFp32WLi128ELi80ELi640EEv26Group_norm_nhwc_bwd_params --------------------------
	.section	.text._Z35group_norm_nhwc_bwd_one_pass_kernelI11Fp32IOFp32WLi128ELi80ELi640EEv26Group_norm_nhwc_bwd_params,"ax",@progbits
	.sectioninfo	@"SHI_REGISTERS=96"
	.align	128
        .global         _Z35group_norm_nhwc_bwd_one_pass_kernelI11Fp32IOFp32WLi128ELi80ELi640EEv26Group_norm_nhwc_bwd_params
        .type           _Z35group_norm_nhwc_bwd_one_pass_kernelI11Fp32IOFp32WLi128ELi80ELi640EEv26Group_norm_nhwc_bwd_params,@function
        .size           _Z35group_norm_nhwc_bwd_one_pass_kernelI11Fp32IOFp32WLi128ELi80ELi640EEv26Group_norm_nhwc_bwd_params,(.L_x_5175 - _Z35group_norm_nhwc_bwd_one_pass_kernelI11Fp32IOFp32WLi128ELi80ELi640EEv26Group_norm_nhwc_bwd_params)
        .other          _Z35group_norm_nhwc_bwd_one_pass_kernelI11Fp32IOFp32WLi128ELi80ELi640EEv26Group_norm_nhwc_bwd_params,@"STO_CUDA_ENTRY STV_DEFAULT"
_Z35group_norm_nhwc_bwd_one_pass_kernelI11Fp32IOFp32WLi128ELi80ELi640EEv26Group_norm_nhwc_bwd_params:
.text._Z35group_norm_nhwc_bwd_one_pass_kernelI11Fp32IOFp32WLi128ELi80ELi640EEv26Group_norm_nhwc_bwd_params:
        /* <DEDUP_REMOVED lines=9> */
[----:B-1----:R-:W0:Y:S01]  /*0090*/  S2R R57, SR_CTAID.X ;  /* 0x0000000000397919 */ /* 0x002e220000002500 */
[----:B------:R-:W-:Y:S01]  /*00a0*/  HFMA2.MMA R4, -RZ, RZ, 0, 1.78813934326171875e-07 ;  /* 0x00000003ff047435 */ /* 0x000fe200000001ff */
[----:B------:R-:W-:Y:S01]  /*00b0*/  IMAD.WIDE.U32 R2, R68, -0x33333333, RZ ;  /* 0xcccccccd44027825 */ /* 0x000fe200078e00ff */
[----:B------:R-:W-:Y:S01]  /*00c0*/  MOV R2, c[0x0][0x1dc] ;  /* 0x0000770000027a02 */ /* 0x000fe20000000f00 */
[----:B------:R-:W1:Y:S01]  /*00d0*/  S2R R56, SR_LANEID ;  /* 0x0000000000387919 */ /* 0x000e620000000000 */
[----:B------:R-:W-:Y:S01]  /*00e0*/  HFMA2.MMA R58, -RZ, RZ, 0, 0 ;  /* 0x00000000ff3a7435 */ /* 0x000fe200000001ff */
[----:B------:R-:W-:Y:S01]  /*00f0*/  ULDC.U8 UR9, c[0x0][0x1f4] ;  /* 0x00007d0000097ab9 */ /* 0x000fe20000000000 */
[----:B------:R-:W-:Y:S02]  /*0100*/  SHF.R.U32.HI R66, RZ, 0x5, R3 ;  /* 0x00000005ff427819 */ /* 0x000fe40000011603 */
[----:B------:R-:W-:Y:S02]  /*0110*/  LEA.HI R2, P0, R2, c[0x0][0x1d8], RZ, 0x1 ;  /* 0x0000760002027a11 */ /* 0x000fe400078108ff */
[C---:B------:R-:W-:Y:S01]  /*0120*/  IMAD R7, R4.reuse, c[0x0][0x1dc], RZ ;  /* 0x0000770004077a24 */ /* 0x040fe200078e02ff */
[----:B------:R-:W-:Y:S01]  /*0130*/  SHF.R.S32.HI R3, RZ, 0x1f, R68 ;  /* 0x0000001fff037819 */ /* 0x000fe20000011444 */
[----:B------:R-:W-:-:S03]  /*0140*/  IMAD.WIDE.U32 R4, R4, c[0x0][0x1d8], RZ ;  /* 0x0000760004047a25 */ /* 0x000fc600078e00ff */
[----:B------:R-:W-:Y:S01]  /*0150*/  LEA.HI R0, R3, R68, RZ, 0x5 ;  /* 0x0000004403007211 */ /* 0x000fe200078f28ff */
[----:B------:R-:W-:Y:S01]  /*0160*/  IMAD R69, R66, -0x28, R68 ;  /* 0xffffffd842457824 */ /* 0x000fe200078e0244 */
[----:B------:R-:W-:Y:S02]  /*0170*/  IADD3 R5, R5, R7, RZ ;  /* 0x0000000705057210 */ /* 0x000fe40007ffe0ff */
[----:B------:R-:W-:Y:S02]  /*0180*/  IADD3.X R7, RZ, c[0x0][0x1dc], RZ, P0, !PT ;  /* 0x00007700ff077a10 */ /* 0x000fe400007fe4ff */
[----:B------:R-:W-:Y:S01]  /*0190*/  LEA.HI R4, P2, R5, R4, RZ, 0x1 ;  /* 0x0000000405047211 */ /* 0x000fe200078508ff */
[----:B0-----:R-:W-:Y:S01]  /*01a0*/  IMAD R66, R57, c[0x0][0x1fc], R66 ;  /* 0x00007f0039427a24 */ /* 0x001fe200078e0242 */
[----:B------:R-:W-:Y:S02]  /*01b0*/  SHF.R.S64 R2, R2, 0x1, R7 ;  /* 0x0000000102027819 */ /* 0x000fe40000001007 */
[----:B------:R-:W-:-:S02]  /*01c0*/  IADD3.X R5, RZ, R5, RZ, P2, !PT ;  /* 0x00000005ff057210 */ /* 0x000fc400017fe4ff */
[----:B------:R-:W-:Y:S02]  /*01d0*/  ISETP.GE.U32.AND P1, PT, R66, c[0x0][0x1e0], PT ;  /* 0x0000780042007a0c */ /* 0x000fe40003f26070 */
[----:B------:R-:W-:Y:S02]  /*01e0*/  SHF.R.S32.HI R55, RZ, 0x1f, R66 ;  /* 0x0000001fff377819 */ /* 0x000fe40000011442 */
[----:B------:R-:W-:Y:S02]  /*01f0*/  SHF.R.S32.HI R7, RZ, 0x1, R7 ;  /* 0x00000001ff077819 */ /* 0x000fe40000011407 */
[----:B------:R-:W-:Y:S02]  /*0200*/  ISETP.GE.AND.EX P1, PT, R55, c[0x0][0x1e4], PT, P1 ;  /* 0x0000790037007a0c */ /* 0x000fe40003f26310 */
[--C-:B------:R-:W-:Y:S02]  /*0210*/  SHF.R.S64 R3, R4, 0x1, R5.reuse ;  /* 0x0000000104037819 */ /* 0x100fe40000001005 */
[----:B------:R-:W-:-:S02]  /*0220*/  SHF.R.S32.HI R6, RZ, 0x1, R5 ;  /* 0x00000001ff067819 */ /* 0x000fc40000011405 */
[----:B------:R-:W-:Y:S02]  /*0230*/  SHF.R.S32.HI R0, RZ, 0x5, R0 ;  /* 0x00000005ff007819 */ /* 0x000fe40000011400 */
[----:B------:R-:W-:Y:S02]  /*0240*/  SHF.L.U32 R69, R69, 0x1, RZ ;  /* 0x0000000145457819 */ /* 0x000fe400000006ff */
[C---:B------:R-:W-:Y:S02]  /*0250*/  IADD3 R65, R66.reuse, 0x10, RZ ;  /* 0x0000001042417810 */ /* 0x040fe40007ffe0ff */
[C---:B------:R-:W-:Y:S02]  /*0260*/  IADD3 R64, R66.reuse, 0x20, RZ ;  /* 0x0000002042407810 */ /* 0x040fe40007ffe0ff */
[C---:B------:R-:W-:Y:S02]  /*0270*/  IADD3 R63, R66.reuse, 0x30, RZ ;  /* 0x00000030423f7810 */ /* 0x040fe40007ffe0ff */
[----:B------:R-:W-:-:S02]  /*0280*/  IADD3 R62, R66, 0x40, RZ ;  /* 0x00000040423e7810 */ /* 0x000fc40007ffe0ff */
[----:B------:R-:W-:Y:S02]  /*0290*/  IADD3 R61, R66, 0x50, RZ ;  /* 0x00000050423d7810 */ /* 0x000fe40007ffe0ff */
[----:B------:R-:W-:Y:S02]  /*02a0*/  ISETP.LT.U32.AND P1, PT, R68, 0x280, !P1 ;  /* 0x000002804400780c */ /* 0x000fe40004f21070 */
[C---:B------:R-:W-:Y:S02]  /*02b0*/  IADD3 R60, R66.reuse, 0x60, RZ ;  /* 0x00000060423c7810 */ /* 0x040fe40007ffe0ff */
[----:B------:R-:W-:Y:S02]  /*02c0*/  IADD3 R59, R66, 0x70, RZ ;  /* 0x00000070423b7810 */ /* 0x000fe40007ffe0ff */
[----:B------:R-:W-:Y:S02]  /*02d0*/  SHF.L.U64.HI R4, R2, 0x2, R7 ;  /* 0x0000000202047819 */ /* 0x000fe40000010207 */
[----:B-1----:R-:W-:-:S02]  /*02e0*/  SHF.L.U64.HI R5, R3, 0x2, R6 ;  /* 0x0000000203057819 */ /* 0x002fc40000010206 */
.L_x_2158:
[----:B0-----:R-:W-:Y:S01]  /*02f0*/  IABS R9, c[0x0][0x1f0] ;  /* 0x00007c0000097a13 */ /* 0x001fe20000000000 */
[----:B------:R-:W-:Y:S01]  /*0300*/  CS2R R44, SRZ ;  /* 0x00000000002c7805 */ /* 0x000fe2000001ff00 */
[----:B------:R-:W-:-:S02]  /*0310*/  ISETP.GE.AND P5, PT, R67, RZ, PT ;  /* 0x000000ff4300720c */ /* 0x000fc40003fa6270 */
[----:B------:R-:W0:Y:S01]  /*0320*/  I2F.RP R8, R9 ;  /* 0x0000000900087306 */ /* 0x000e220000209400 */
[----:B------:R-:W-:Y:S02]  /*0330*/  SHF.R.S32.HI R54, RZ, 0x1f, R65 ;  /* 0x0000001fff367819 */ /* 0x000fe40000011441 */
[----:B------:R-:W-:-:S05]  /*0340*/  SHF.R.S32.HI R53, RZ, 0x1f, R64 ;  /* 0x0000001fff357819 */ /* 0x000fca0000011440 */
[----:B0-----:R-:W0:Y:S02]  /*0350*/  MUFU.RCP R8, R8 ;  /* 0x0000000800087308 */ /* 0x001e240000001000 */
[----:B01----:R-:W-:-:S06]  /*0360*/  IADD3 R6, R8, 0xffffffe, RZ ;  /* 0x0ffffffe08067810 */ /* 0x003fcc0007ffe0ff */
[----:B------:R0:W1:Y:S02]  /*0370*/  F2I.FTZ.U32.TRUNC.NTZ R7, R6 ;  /* 0x0000000600077305 */ /* 0x000064000021f000 */
[----:B0-----:R-:W-:Y:S02]  /*0380*/  MOV R6, RZ ;  /* 0x000000ff00067202 */ /* 0x001fe40000000f00 */
[----:B-1----:R-:W-:-:S05]  /*0390*/  IADD3 R10, RZ, -R7, RZ ;  /* 0x80000007ff0a7210 */ /* 0x002fca0007ffe0ff */
[----:B------:R-:W-:Y:S01]  /*03a0*/  IMAD R11, R10, R9, RZ ;  /* 0x000000090a0b7224 */ /* 0x000fe200078e02ff */
[----:B------:R-:W-:-:S03]  /*03b0*/  IABS R10, R67 ;  /* 0x00000043000a7213 */ /* 0x000fc60000000000 */
[----:B------:R-:W-:Y:S01]  /*03c0*/  IMAD.HI.U32 R7, R7, R11, R6 ;  /* 0x0000000b07077227 */ /* 0x000fe200078e0006 */
[----:B------:R-:W-:-:S04]  /*03d0*/  LOP3.LUT R6, R67, c[0x0][0x1f0], RZ, 0x3c, !PT ;  /* 0x00007c0043067a12 */ /* 0x000fc800078e3cff */
[----:B------:R-:W-:Y:S01]  /*03e0*/  ISETP.GE.AND P0, PT, R6, RZ, PT ;  /* 0x000000ff0600720c */ /* 0x000fe20003f06270 */
[----:B------:R-:W-:-:S05]  /*03f0*/  IMAD.HI.U32 R7, R7, R10, RZ ;  /* 0x0000000a07077227 */ /* 0x000fca00078e00ff */
[----:B------:R-:W-:-:S05]  /*0400*/  IADD3 R8, -R7, RZ, RZ ;  /* 0x000000ff07087210 */ /* 0x000fca0007ffe1ff */
[----:B------:R-:W-:-:S05]  /*0410*/  IMAD R8, R9, R8, R10 ;  /* 0x0000000809087224 */ /* 0x000fca00078e020a */
[----:B------:R-:W-:-:S13]  /*0420*/  ISETP.GT.U32.AND P3, PT, R9, R8, PT ;  /* 0x000000080900720c */ /* 0x000fda0003f64070 */
        /* <DEDUP_REMOVED lines=14> */
[----:B------:R-:W-:Y:S02]  /*0510*/  SEL R7, R9, R7, !P3 ;  /* 0x0000000709077207 */ /* 0x000fe40005800000 */
[----:B------:R-:W-:Y:S02]  /*0520*/  ISETP.GE.AND.EX P2, PT, R54, c[0x0][0x1e4], PT, P2 ;  /* 0x0000790036007a0c */ /* 0x000fe40003f46320 */
[----:B------:R-:W-:Y:S02]  /*0530*/  SHF.R.S32.HI R9, RZ, 0x1f, R69 ;  /* 0x0000001fff097819 */ /* 0x000fe40000011445 */
[----:B------:R-:W-:Y:S02]  /*0540*/  IADD3 R90, P0, R69, R74, RZ ;  /* 0x0000004a455a7210 */ /* 0x000fe40007f1e0ff */
[----:B------:R-:W-:-:S02]  /*0550*/  SHF.R.S32.HI R6, RZ, 0x1f, R7 ;  /* 0x0000001fff067819 */ /* 0x000fc40000011407 */
[----:B------:R-:W-:Y:S02]  /*0560*/  ISETP.GT.U32.OR P2, PT, R68, 0x27f, P2 ;  /* 0x0000027f4400780c */ /* 0x000fe40001744470 */
[----:B------:R-:W-:Y:S01]  /*0570*/  LEA.HI.X.SX32 R91, R74, R9, 0x1, P0 ;  /* 0x000000094a5b7211 */ /* 0x000fe200000f0eff */
[----:B------:R-:W-:Y:S01]  /*0580*/  IMAD R6, R6, c[0x0][0x1e8], RZ ;  /* 0x00007a0006067a24 */ /* 0x000fe200078e02ff */
[----:B------:R-:W-:-:S03]  /*0590*/  ISETP.GE.U32.AND P0, PT, R64, c[0x0][0x1e0], PT ;  /* 0x0000780040007a0c */ /* 0x000fc60003f06070 */
[----:B------:R-:W-:Y:S01]  /*05a0*/  IMAD R93, R7, c[0x0][0x1ec], R6 ;  /* 0x00007b00075d7a24 */ /* 0x000fe200078e0206 */
[----:B------:R-:W-:Y:S01]  /*05b0*/  ISETP.GE.AND.EX P0, PT, R53, c[0x0][0x1e4], PT, P0 ;  /* 0x0000790035007a0c */ /* 0x000fe20003f06300 */
[----:B------:R-:W-:-:S03]  /*05c0*/  IMAD.WIDE.U32 R90, R7, c[0x0][0x1e8], R90 ;  /* 0x00007a00075a7a25 */ /* 0x000fc600078e005a */
[----:B------:R-:W-:Y:S01]  /*05d0*/  ISETP.GT.U32.OR P0, PT, R68, 0x27f, P0 ;  /* 0x0000027f4400780c */ /* 0x000fe20000704470 */
[----:B------:R-:W-:Y:S01]  /*05e0*/  @P1 IMAD R7, R55, c[0x0][0x1d8], RZ ;  /* 0x0000760037071a24 */ /* 0x000fe200078e02ff */
[----:B------:R-:W-:Y:S01]  /*05f0*/  IADD3 R93, R91, R93, RZ ;  /* 0x0000005d5b5d7210 */ /* 0x000fe20007ffe0ff */
[----:B------:R-:W-:Y:S01]  /*0600*/  @!P2 IMAD R6, R54, c[0x0][0x1d8], RZ ;  /* 0x000076003606aa24 */ /* 0x000fe200078e02ff */
[-C--:B------:R-:W-:Y:S01]  /*0610*/  @P1 MOV R92, R90.reuse ;  /* 0x0000005a005c1202 */ /* 0x080fe20000000f00 */
[C---:B------:R-:W-:Y:S01]  /*0620*/  @P1 IMAD R11, R66.reuse, c[0x0][0x1dc], R7 ;  /* 0x00007700420b1a24 */ /* 0x040fe200078e0207 */
[----:B------:R-:W-:Y:S01]  /*0630*/  @!P2 MOV R8, R90 ;  /* 0x0000005a0008a202 */ /* 0x000fe20000000f00 */
[----:B------:R-:W-:Y:S01]  /*0640*/  @!P2 IMAD R13, R65, c[0x0][0x1dc], R6 ;  /* 0x00007700410daa24 */ /* 0x000fe200078e0206 */
[----:B------:R-:W-:Y:S01]  /*0650*/  @!P2 MOV R9, R93 ;  /* 0x0000005d0009a202 */ /* 0x000fe20000000f00 */
[----:B------:R-:W-:-:S04]  /*0660*/  @P1 IMAD.WIDE.U32 R6, R66, c[0x0][0x1d8], R92 ;  /* 0x0000760042061a25 */ /* 0x000fc800078e005c */
[----:B------:R-:W-:Y:S01]  /*0670*/  @!P2 IMAD.WIDE.U32 R8, R65, c[0x0][0x1d8], R8 ;  /* 0x000076004108aa25 */ /* 0x000fe200078e0008 */
[----:B------:R-:W-:Y:S02]  /*0680*/  @P1 IADD3 R7, R7, R11, RZ ;  /* 0x0000000b07071210 */ /* 0x000fe40007ffe0ff */
[----:B------:R-:W-:Y:S02]  /*0690*/  @!P0 MOV R12, R90 ;  /* 0x0000005a000c8202 */ /* 0x000fe40000000f00 */
[----:B------:R-:W-:Y:S02]  /*06a0*/  @!P2 IADD3 R11, R9, R13, RZ ;  /* 0x0000000d090ba210 */ /* 0x000fe40007ffe0ff */
[----:B------:R-:W-:Y:S01]  /*06b0*/  @P1 SHF.L.U64.HI R14, R6, 0x2, R7 ;  /* 0x00000002060e1819 */ /* 0x000fe20000010207 */
[----:B------:R-:W-:Y:S01]  /*06c0*/  @!P0 IMAD R7, R53, c[0x0][0x1d8], RZ ;  /* 0x0000760035078a24 */ /* 0x000fe200078e02ff */
[----:B------:R-:W-:Y:S02]  /*06d0*/  @!P0 MOV R13, R93 ;  /* 0x0000005d000d8202 */ /* 0x000fe40000000f00 */
[----:B------:R-:W-:Y:S01]  /*06e0*/  @!P2 SHF.L.U32 R10, R8, 0x2, RZ ;  /* 0x00000002080aa819 */ /* 0x000fe200000006ff */
[----:B------:R-:W-:Y:S01]  /*06f0*/  @!P0 IMAD R7, R64, c[0x0][0x1dc], R7 ;  /* 0x0000770040078a24 */ /* 0x000fe200078e0207 */
[----:B------:R-:W-:Y:S01]  /*0700*/  @P1 SHF.L.U32 R18, R6, 0x2, RZ ;  /* 0x0000000206121819 */ /* 0x000fe200000006ff */
[----:B------:R-:W-:Y:S01]  /*0710*/  @!P0 IMAD.WIDE.U32 R12, R64, c[0x0][0x1d8], R12 ;  /* 0x00007600400c8a25 */ /* 0x000fe200078e000c */
[----:B------:R-:W-:-:S02]  /*0720*/  @!P2 SHF.L.U64.HI R11, R8, 0x2, R11 ;  /* 0x00000002080ba819 */ /* 0x000fc4000001020b */
[C---:B------:R-:W-:Y:S01]  /*0730*/  @!P2 IADD3 R6, P3, R10.reuse, c[0x0][0x180], RZ ;  /* 0x000060000a06aa10 */ /* 0x040fe20007f7e0ff */
[----:B------:R-:W-:Y:S01]  /*0740*/  CS2R R8, SRZ ;  /* 0x0000000000087805 */ /* 0x000fe2000001ff00 */
[----:B------:R-:W-:Y:S02]  /*0750*/  @!P2 IADD3 R10, P4, R10, c[0x0][0x178], RZ ;  /* 0x00005e000a0aaa10 */ /* 0x000fe40007f9e0ff */
[----:B------:R-:W-:Y:S02]  /*0760*/  @!P0 IADD3 R13, R13, R7, RZ ;  /* 0x000000070d0d8210 */ /* 0x000fe40007ffe0ff */
[C---:B------:R-:W-:Y:S02]  /*0770*/  @!P2 IADD3.X R7, R11.reuse, c[0x0][0x184], RZ, P3, !PT ;  /* 0x000061000b07aa10 */ /* 0x040fe40001ffe4ff */
[----:B------:R-:W-:Y:S02]  /*0780*/  @!P2 IADD3.X R11, R11, c[0x0][0x17c], RZ, P4, !PT ;  /* 0x00005f000b0baa10 */ /* 0x000fe400027fe4ff */
[----:B------:R-:W-:Y:S01]  /*0790*/  ISETP.GE.U32.AND P4, PT, R63, c[0x0][0x1e0], PT ;  /* 0x000078003f007a0c */ /* 0x000fe20003f86070 */
[----:B------:R0:W5:Y:S01]  /*07a0*/  @!P2 LDG.E.64 R44, [R6.64] ;  /* 0x00000006062ca981 */ /* 0x000162000c1e1b00 */
[----:B------:R-:W-:-:S02]  /*07b0*/  SHF.R.S32.HI R52, RZ, 0x1f, R63 ;  /* 0x0000001fff347819 */ /* 0x000fc4000001143f */
[----:B------:R-:W-:Y:S01]  /*07c0*/  @!P0 SHF.L.U32 R16, R12, 0x2, RZ ;  /* 0x000000020c108819 */ /* 0x000fe200000006ff */
[----:B------:R1:W5:Y:S01]  /*07d0*/  @!P2 LDG.E.64 R8, [R10.64] ;  /* 0x000000060a08a981 */ /* 0x000362000c1e1b00 */
[----:B------:R-:W-:Y:S02]  /*07e0*/  ISETP.GE.AND.EX P4, PT, R52, c[0x0][0x1e4], PT, P4 ;  /* 0x0000790034007a0c */ /* 0x000fe40003f86340 */
[----:B------:R-:W-:Y:S02]  /*07f0*/  @!P0 SHF.L.U64.HI R12, R12, 0x2, R13 ;  /* 0x000000020c0c8819 */ /* 0x000fe4000001020d */
[----:B------:R-:W-:Y:S02]  /*0800*/  ISETP.GT.U32.OR P4, PT, R68, 0x27f, P4 ;  /* 0x0000027f4400780c */ /* 0x000fe40002784470 */
[C---:B------:R-:W-:Y:S02]  /*0810*/  @P1 IADD3 R26, P2, R18.reuse, c[0x0][0x180], RZ ;  /* 0x00006000121a1a10 */ /* 0x040fe40007f5e0ff */
[----:B------:R-:W-:-:S02]  /*0820*/  @P1 IADD3 R18, P3, R18, c[0x0][0x178], RZ ;  /* 0x00005e0012121a10 */ /* 0x000fc40007f7e0ff */
[----:B------:R-:W-:Y:S02]  /*0830*/  @P1 IADD3.X R27, R14, c[0x0][0x184], RZ, P2, !PT ;  /* 0x000061000e1b1a10 */ /* 0x000fe400017fe4ff */
[----:B------:R-:W-:Y:S02]  /*0840*/  @!P0 IADD3 R20, P2, R16, c[0x0][0x180], RZ ;  /* 0x0000600010148a10 */ /* 0x000fe40007f5e0ff */
[----:B------:R-:W-:Y:S02]  /*0850*/  @P1 IADD3.X R19, R14, c[0x0][0x17c], RZ, P3, !PT ;  /* 0x00005f000e131a10 */ /* 0x000fe40001ffe4ff */
[----:B------:R-:W-:Y:S01]  /*0860*/  ISETP.GE.U32.AND P5, PT, R62, c[0x0][0x1e0], PT ;  /* 0x000078003e007a0c */ /* 0x000fe20003fa6070 */
[----:B-1----:R-:W-:Y:S01]  /*0870*/  @!P4 IMAD R10, R52, c[0x0][0x1d8], RZ ;  /* 0x00007600340aca24 */ /* 0x002fe200078e02ff */
[----:B------:R-:W-:Y:S02]  /*0880*/  ISETP.GE.U32.AND P3, PT, R61, c[0x0][0x1e0], PT ;  /* 0x000078003d007a0c */ /* 0x000fe40003f66070 */
[----:B------:R-:W-:-:S02]  /*0890*/  @!P0 IADD3 R16, P6, R16, c[0x0][0x178], RZ ;  /* 0x00005e0010108a10 */ /* 0x000fc40007fde0ff */
[----:B------:R-:W-:Y:S02]  /*08a0*/  SHF.R.S32.HI R51, RZ, 0x1f, R62 ;  /* 0x0000001fff337819 */ /* 0x000fe4000001143e */
[----:B------:R-:W-:Y:S01]  /*08b0*/  SHF.R.S32.HI R50, RZ, 0x1f, R61 ;  /* 0x0000001fff327819 */ /* 0x000fe2000001143d */
[----:B------:R-:W-:Y:S01]  /*08c0*/  @!P4 IMAD R25, R63, c[0x0][0x1dc], R10 ;  /* 0x000077003f19ca24 */ /* 0x000fe200078e020a */
[----:B------:R-:W-:Y:S02]  /*08d0*/  @!P0 IADD3.X R17, R12, c[0x0][0x17c], RZ, P6, !PT ;  /* 0x00005f000c118a10 */ /* 0x000fe400037fe4ff */
[----:B------:R-:W-:Y:S02]  /*08e0*/  ISETP.GE.AND.EX P5, PT, R51, c[0x0][0x1e4], PT, P5 ;  /* 0x0000790033007a0c */ /* 0x000fe40003fa6350 */
[----:B------:R-:W-:Y:S02]  /*08f0*/  ISETP.GE.AND.EX P3, PT, R50, c[0x0][0x1e4], PT, P3 ;  /* 0x0000790032007a0c */ /* 0x000fe40003f66330 */
[----:B------:R-:W-:-:S02]  /*0900*/  ISETP.GE.U32.AND P6, PT, R59, c[0x0][0x1e0], PT ;  /* 0x000078003b007a0c */ /* 0x000fc40003fc6070 */
[----:B0-----:R-:W-:Y:S02]  /*0910*/  SHF.R.S32.HI R7, RZ, 0x1f, R59 ;  /* 0x0000001fff077819 */ /* 0x001fe4000001143b */
[----:B------:R-:W-:Y:S02]  /*0920*/  @!P4 MOV R10, R90 ;  /* 0x0000005a000ac202 */ /* 0x000fe40000000f00 */
[----:B------:R-:W-:Y:S02]  /*0930*/  @!P4 MOV R11, R93 ;  /* 0x0000005d000bc202 */ /* 0x000fe40000000f00 */
[C---:B------:R-:W-:Y:S02]  /*0940*/  ISETP.GT.U32.OR P5, PT, R68.reuse, 0x27f, P5 ;  /* 0x0000027f4400780c */ /* 0x040fe40002fa4470 */
[----:B------:R-:W-:Y:S02]  /*0950*/  ISETP.GT.U32.OR P3, PT, R68, 0x27f, P3 ;  /* 0x0000027f4400780c */ /* 0x000fe40001f64470 */
[----:B------:R-:W-:Y:S01]  /*0960*/  ISETP.GE.AND.EX P6, PT, R7, c[0x0][0x1e4], PT, P6 ;  /* 0x0000790007007a0c */ /* 0x000fe20003fc6360 */
[----:B------:R-:W-:-:S03]  /*0970*/  @!P4 IMAD.WIDE.U32 R10, R63, c[0x0][0x1d8], R10 ;  /* 0x000076003f0aca25 */ /* 0x000fc600078e000a */
[----:B------:R-:W-:Y:S02]  /*0980*/  ISETP.GT.U32.OR P6, PT, R68, 0x27f, P6 ;  /* 0x0000027f4400780c */ /* 0x000fe400037c4470 */
[----:B------:R-:W-:Y:S02]  /*0990*/  @!P4 IADD3 R25, R11, R25, RZ ;  /* 0x000000190b19c210 */ /* 0x000fe40007ffe0ff */
[C---:B------:R-:W-:Y:S01]  /*09a0*/  @!P4 SHF.L.U32 R24, R10.reuse, 0x2, RZ ;  /* 0x000000020a18c819 */ /* 0x040fe200000006ff */
[----:B------:R-:W-:Y:S01]  /*09b0*/  @!P5 IMAD R11, R51, c[0x0][0x1d8], RZ ;  /* 0x00007600330bda24 */ /* 0x000fe200078e02ff */
[----:B------:R-:W-:Y:S01]  /*09c0*/  @!P4 SHF.L.U64.HI R25, R10, 0x2, R25 ;  /* 0x000000020a19c819 */ /* 0x000fe20000010219 */
[----:B------:R-:W-:Y:S01]  /*09d0*/  @!P3 IMAD R10, R50, c[0x0][0x1d8], RZ ;  /* 0x00007600320aba24 */ /* 0x000fe200078e02ff */
[----:B------:R-:W-:Y:S02]  /*09e0*/  @!P0 IADD3.X R21, R12, c[0x0][0x184], RZ, P2, !PT ;  /* 0x000061000c158a10 */ /* 0x000fe400017fe4ff */
[----:B------:R-:W-:-:S02]  /*09f0*/  ISETP.GE.U32.AND P2, PT, R60, c[0x0][0x1e0], PT ;  /* 0x000078003c007a0c */ /* 0x000fc40003f46070 */
[----:B------:R-:W-:Y:S01]  /*0a00*/  SHF.R.S32.HI R6, RZ, 0x1f, R60 ;  /* 0x0000001fff067819 */ /* 0x000fe2000001143c */
[----:B------:R-:W-:Y:S01]  /*0a10*/  @!P5 IMAD R23, R62, c[0x0][0x1dc], R11 ;  /* 0x000077003e17da24 */ /* 0x000fe200078e020b */
[----:B------:R-:W-:Y:S01]  /*0a20*/  @!P6 MOV R11, R93 ;  /* 0x0000005d000be202 */ /* 0x000fe20000000f00 */
[----:B------:R-:W-:Y:S01]  /*0a30*/  @!P3 IMAD R29, R61, c[0x0][0x1dc], R10 ;  /* 0x000077003d1dba24 */ /* 0x000fe200078e020a */
[----:B------:R-:W-:Y:S01]  /*0a40*/  @!P6 MOV R10, R90 ;  /* 0x0000005a000ae202 */ /* 0x000fe20000000f00 */
[----:B------:R-:W-:Y:S01]  /*0a50*/  @!P6 IMAD R12, R7, c[0x0][0x1d8], RZ ;  /* 0x00007600070cea24 */ /* 0x000fe200078e02ff */
[----:B------:R-:W-:-:S03]  /*0a60*/  ISETP.GE.AND.EX P2, PT, R6, c[0x0][0x1e4], PT, P2 ;  /* 0x0000790006007a0c */ /* 0x000fc60003f46320 */
[C---:B------:R-:W-:Y:S01]  /*0a70*/  @!P6 IMAD R47, R59.reuse, c[0x0][0x1dc], R12 ;  /* 0x000077003b2fea24 */ /* 0x040fe200078e020c */
[----:B------:R-:W-:Y:S01]  /*0a80*/  ISETP.GT.U32.OR P2, PT, R68, 0x27f, P2 ;  /* 0x0000027f4400780c */ /* 0x000fe20001744470 */
[----:B------:R-:W-:Y:S01]  /*0a90*/  @!P6 IMAD.WIDE.U32 R10, R59, c[0x0][0x1d8], R10 ;  /* 0x000076003b0aea25 */ /* 0x000fe200078e000a */
[----:B------:R-:W-:Y:S02]  /*0aa0*/  MOV R34, 0x8 ;  /* 0x0000000800227802 */ /* 0x000fe40000000f00 */
[----:B------:R-:W-:Y:S02]  /*0ab0*/  @!P5 MOV R14, R90 ;  /* 0x0000005a000ed202 */ /* 0x000fe40000000f00 */
[----:B------:R-:W-:Y:S02]  /*0ac0*/  @!P6 IADD3 R47, R11, R47, RZ ;  /* 0x0000002f0b2fe210 */ /* 0x000fe40007ffe0ff */
[-C--:B------:R-:W-:Y:S01]  /*0ad0*/  @!P5 MOV R15, R93.reuse ;  /* 0x0000005d000fd202 */ /* 0x080fe20000000f00 */
[----:B------:R-:W-:Y:S01]  /*0ae0*/  IMAD.WIDE R34, R67, R34, c[0x0][0x198] ;  /* 0x0000660043227625 */ /* 0x000fe200078e0222 */
[C---:B------:R-:W-:Y:S01]  /*0af0*/  @!P6 SHF.L.U32 R46, R10.reuse, 0x2, RZ ;  /* 0x000000020a2ee819 */ /* 0x040fe200000006ff */
[----:B------:R-:W-:Y:S01]  /*0b00*/  CS2R R40, SRZ ;  /* 0x0000000000287805 */ /* 0x000fe2000001ff00 */
[----:B------:R-:W-:Y:S01]  /*0b10*/  @!P6 SHF.L.U64.HI R47, R10, 0x2, R47 ;  /* 0x000000020a2fe819 */ /* 0x000fe2000001022f */
[----:B------:R-:W-:Y:S01]  /*0b20*/  @!P5 IMAD.WIDE.U32 R14, R62, c[0x0][0x1d8], R14 ;  /* 0x000076003e0eda25 */ /* 0x000fe200078e000e */
[----:B------:R-:W-:Y:S01]  /*0b30*/  @!P3 MOV R30, R90 ;  /* 0x0000005a001eb202 */ /* 0x000fe20000000f00 */
[----:B------:R-:W-:Y:S01]  /*0b40*/  CS2R R10, SRZ ;  /* 0x00000000000a7805 */ /* 0x000fe2000001ff00 */
[----:B------:R-:W-:Y:S01]  /*0b50*/  @!P3 MOV R31, R93 ;  /* 0x0000005d001fb202 */ /* 0x000fe20000000f00 */
[----:B------:R-:W-:Y:S01]  /*0b60*/  @!P2 IMAD R13, R6, c[0x0][0x1d8], RZ ;  /* 0x00007600060daa24 */ /* 0x000fe200078e02ff */
[----:B------:R-:W2:Y:S01]  /*0b70*/  LDG.E.64 R34, [R34.64] ;  /* 0x0000000622227981 */ /* 0x000ea2000c1e1b00 */
[----:B------:R-:W-:-:S02]  /*0b80*/  @!P5 IADD3 R23, R15, R23, RZ ;  /* 0x000000170f17d210 */ /* 0x000fc40007ffe0ff */
[----:B------:R-:W-:Y:S01]  /*0b90*/  @!P3 IMAD.WIDE.U32 R30, R61, c[0x0][0x1d8], R30 ;  /* 0x000076003d1eba25 */ /* 0x000fe200078e001e */
[----:B------:R0:W5:Y:S01]  /*0ba0*/  @!P0 LDG.E.64 R40, [R20.64] ;  /* 0x0000000614288981 */ /* 0x000162000c1e1b00 */
[----:B------:R-:W-:Y:S02]  /*0bb0*/  @!P2 MOV R12, R90 ;  /* 0x0000005a000ca202 */ /* 0x000fe40000000f00 */
[----:B------:R-:W-:Y:S01]  /*0bc0*/  @!P2 IMAD R49, R60, c[0x0][0x1dc], R13 ;  /* 0x000077003c31aa24 */ /* 0x000fe200078e020d */
[----:B------:R1:W5:Y:S01]  /*0bd0*/  @!P0 LDG.E.64 R10, [R16.64] ;  /* 0x00000006100a8981 */ /* 0x000362000c1e1b00 */
[----:B------:R-:W-:Y:S02]  /*0be0*/  @!P4 IADD3 R22, P0, R24, c[0x0][0x180], RZ ;  /* 0x000060001816ca10 */ /* 0x000fe40007f1e0ff */
[----:B------:R-:W-:Y:S02]  /*0bf0*/  @!P2 MOV R13, R93 ;  /* 0x0000005d000da202 */ /* 0x000fe40000000f00 */
[----:B------:R-:W-:-:S02]  /*0c00*/  @!P3 IADD3 R15, R31, R29, RZ ;  /* 0x0000001d1f0fb210 */ /* 0x000fc40007ffe0ff */
[----:B------:R-:W-:Y:S02]  /*0c10*/  @!P5 SHF.L.U64.HI R32, R14, 0x2, R23 ;  /* 0x000000020e20d819 */ /* 0x000fe40000010217 */
[----:B------:R-:W-:Y:S01]  /*0c20*/  @!P4 IADD3.X R23, R25, c[0x0][0x184], RZ, P0, !PT ;  /* 0x000061001917ca10 */ /* 0x000fe200007fe4ff */
[----:B------:R-:W-:Y:S01]  /*0c30*/  @!P2 IMAD.WIDE.U32 R12, R60, c[0x0][0x1d8], R12 ;  /* 0x000076003c0caa25 */ /* 0x000fe200078e000c */
[----:B------:R-:W-:Y:S02]  /*0c40*/  @!P4 IADD3 R24, P0, R24, c[0x0][0x178], RZ ;  /* 0x00005e001818ca10 */ /* 0x000fe40007f1e0ff */
[----:B------:R-:W-:Y:S01]  /*0c50*/  @!P3 SHF.L.U32 R31, R30, 0x2, RZ ;  /* 0x000000021e1fb819 */ /* 0x000fe200000006ff */
[----:B------:R-:W-:Y:S01]  /*0c60*/  CS2R R38, SRZ ;  /* 0x0000000000267805 */ /* 0x000fe2000001ff00 */
[----:B------:R-:W-:Y:S02]  /*0c70*/  @!P5 SHF.L.U32 R29, R14, 0x2, RZ ;  /* 0x000000020e1dd819 */ /* 0x000fe400000006ff */
[----:B------:R-:W-:-:S02]  /*0c80*/  @!P3 SHF.L.U64.HI R30, R30, 0x2, R15 ;  /* 0x000000021e1eb819 */ /* 0x000fc4000001020f */
[----:B------:R-:W-:Y:S01]  /*0c90*/  CS2R R14, SRZ ;  /* 0x00000000000e7805 */ /* 0x000fe2000001ff00 */
[----:B------:R-:W-:Y:S01]  /*0ca0*/  @!P4 IADD3.X R25, R25, c[0x0][0x17c], RZ, P0, !PT ;  /* 0x00005f001919ca10 */ /* 0x000fe200007fe4ff */
[----:B------:R3:W5:Y:S01]  /*0cb0*/  @!P4 LDG.E.64 R38, [R22.64] ;  /* 0x000000061626c981 */ /* 0x000762000c1e1b00 */
[----:B------:R-:W-:Y:S02]  /*0cc0*/  @!P2 IADD3 R49, R13, R49, RZ ;  /* 0x000000310d31a210 */ /* 0x000fe40007ffe0ff */
[C---:B------:R-:W-:Y:S01]  /*0cd0*/  @!P2 SHF.L.U32 R72, R12.reuse, 0x2, RZ ;  /* 0x000000020c48a819 */ /* 0x040fe200000006ff */
[----:B------:R4:W5:Y:S01]  /*0ce0*/  @!P4 LDG.E.64 R14, [R24.64] ;  /* 0x00000006180ec981 */ /* 0x000962000c1e1b00 */
[----:B------:R-:W-:Y:S02]  /*0cf0*/  @!P2 SHF.L.U64.HI R49, R12, 0x2, R49 ;  /* 0x000000020c31a819 */ /* 0x000fe40000010231 */
[C---:B------:R-:W-:Y:S01]  /*0d00*/  @!P5 IADD3 R28, P0, R29.reuse, c[0x0][0x180], RZ ;  /* 0x000060001d1cda10 */ /* 0x040fe20007f1e0ff */
[----:B------:R-:W-:Y:S01]  /*0d10*/  CS2R R12, SRZ ;  /* 0x00000000000c7805 */ /* 0x000fe2000001ff00 */
[----:B0-----:R-:W-:-:S02]  /*0d20*/  @!P5 IADD3 R20, P4, R29, c[0x0][0x178], RZ ;  /* 0x00005e001d14da10 */ /* 0x001fc40007f9e0ff */
[C---:B------:R-:W-:Y:S02]  /*0d30*/  @!P5 IADD3.X R29, R32.reuse, c[0x0][0x184], RZ, P0, !PT ;  /* 0x00006100201dda10 */ /* 0x040fe400007fe4ff */
[----:B------:R-:W-:Y:S01]  /*0d40*/  @!P5 IADD3.X R21, R32, c[0x0][0x17c], RZ, P4, !PT ;  /* 0x00005f002015da10 */ /* 0x000fe200027fe4ff */
[----:B------:R-:W-:Y:S01]  /*0d50*/  CS2R R42, SRZ ;  /* 0x00000000002a7805 */ /* 0x000fe2000001ff00 */
[C---:B---3--:R-:W-:Y:S01]  /*0d60*/  @!P3 IADD3 R22, P0, R31.reuse, c[0x0][0x180], RZ ;  /* 0x000060001f16ba10 */ /* 0x048fe20007f1e0ff */
[----:B------:R-:W-:Y:S01]  /*0d70*/  CS2R R36, SRZ ;  /* 0x0000000000247805 */ /* 0x000fe2000001ff00 */
[----:B----4-:R-:W-:Y:S01]  /*0d80*/  @!P3 IADD3 R24, P4, R31, c[0x0][0x178], RZ ;  /* 0x00005e001f18ba10 */ /* 0x010fe20007f9e0ff */
[----:B-1----:R-:W-:Y:S01]  /*0d90*/  CS2R R16, SRZ ;  /* 0x0000000000107805 */ /* 0x002fe2000001ff00 */
[----:B------:R0:W5:Y:S01]  /*0da0*/  @P1 LDG.E.64 R12, [R18.64] ;  /* 0x00000006120c1981 */ /* 0x000162000c1e1b00 */
[----:B------:R-:W-:Y:S01]  /*0db0*/  CS2R R32, SRZ ;  /* 0x0000000000207805 */ /* 0x000fe2000001ff00 */
[----:B------:R-:W-:-:S02]  /*0dc0*/  @!P3 IADD3.X R23, R30, c[0x0][0x184], RZ, P0, !PT ;  /* 0x000061001e17ba10 */ /* 0x000fc400007fe4ff */
[----:B------:R-:W-:Y:S01]  /*0dd0*/  @!P3 IADD3.X R25, R30, c[0x0][0x17c], RZ, P4, !PT ;  /* 0x00005f001e19ba10 */ /* 0x000fe200027fe4ff */
[----:B------:R1:W5:Y:S04]  /*0de0*/  @P1 LDG.E.64 R42, [R26.64] ;  /* 0x000000061a2a1981 */ /* 0x000368000c1e1b00 */
[----:B------:R3:W5:Y:S01]  /*0df0*/  @!P5 LDG.E.64 R36, [R28.64] ;  /* 0x000000061c24d981 */ /* 0x000762000c1e1b00 */
[----:B0-----:R-:W-:-:S03]  /*0e00*/  CS2R R18, SRZ ;  /* 0x0000000000127805 */ /* 0x001fc6000001ff00 */
[----:B------:R0:W5:Y:S01]  /*0e10*/  @!P5 LDG.E.64 R16, [R20.64] ;  /* 0x000000061410d981 */ /* 0x000162000c1e1b00 */
[----:B-1----:R-:W-:-:S03]  /*0e20*/  @!P2 IADD3 R26, P5, R72, c[0x0][0x180], RZ ;  /* 0x00006000481aaa10 */ /* 0x002fc60007fbe0ff */
[----:B------:R1:W5:Y:S01]  /*0e30*/  @!P3 LDG.E.64 R32, [R22.64] ;  /* 0x000000061620b981 */ /* 0x000362000c1e1b00 */
[----:B------:R-:W-:-:S03]  /*0e40*/  @!P2 IADD3 R72, P0, R72, c[0x0][0x178], RZ ;  /* 0x00005e004848aa10 */ /* 0x000fc60007f1e0ff */
[----:B------:R4:W5:Y:S01]  /*0e50*/  @!P3 LDG.E.64 R18, [R24.64] ;  /* 0x000000061812b981 */ /* 0x000962000c1e1b00 */
[C---:B------:R-:W-:Y:S02]  /*0e60*/  @!P6 IADD3 R48, P3, R46.reuse, c[0x0][0x180], RZ ;  /* 0x000060002e30ea10 */ /* 0x040fe40007f7e0ff */
[----:B------:R-:W-:Y:S01]  /*0e70*/  @!P6 IADD3 R46, P4, R46, c[0x0][0x178], RZ ;  /* 0x00005e002e2eea10 */ /* 0x000fe20007f9e0ff */
[----:B0-----:R-:W-:Y:S01]  /*0e80*/  CS2R R20, SRZ ;  /* 0x0000000000147805 */ /* 0x001fe2000001ff00 */
[C---:B------:R-:W-:Y:S01]  /*0e90*/  @!P2 IADD3.X R27, R49.reuse, c[0x0][0x184], RZ, P5, !PT ;  /* 0x00006100311baa10 */ /* 0x040fe20002ffe4ff */
[----:B---3--:R-:W-:Y:S01]  /*0ea0*/  CS2R R28, SRZ ;  /* 0x00000000001c7805 */ /* 0x008fe2000001ff00 */
[----:B------:R-:W-:Y:S01]  /*0eb0*/  @!P2 IADD3.X R73, R49, c[0x0][0x17c], RZ, P0, !PT ;  /* 0x00005f003149aa10 */ /* 0x000fe200007fe4ff */
[----:B-1----:R-:W-:Y:S01]  /*0ec0*/  CS2R R22, SRZ ;  /* 0x0000000000167805 */ /* 0x002fe2000001ff00 */
[C---:B------:R-:W-:Y:S02]  /*0ed0*/  @!P6 IADD3.X R49, R47.reuse, c[0x0][0x184], RZ, P3, !PT ;  /* 0x000061002f31ea10 */ /* 0x040fe40001ffe4ff */
[----:B------:R-:W-:Y:S01]  /*0ee0*/  @!P6 IADD3.X R47, R47, c[0x0][0x17c], RZ, P4, !PT ;  /* 0x00005f002f2fea10 */ /* 0x000fe200027fe4ff */
[----:B------:R0:W5:Y:S04]  /*0ef0*/  @!P2 LDG.E.64 R20, [R72.64] ;  /* 0x000000064814a981 */ /* 0x000168000c1e1b00 */
[----:B------:R0:W5:Y:S04]  /*0f00*/  @!P6 LDG.E.64 R28, [R48.64] ;  /* 0x00000006301ce981 */ /* 0x000168000c1e1b00 */
[----:B------:R0:W5:Y:S01]  /*0f10*/  @!P6 LDG.E.64 R22, [R46.64] ;  /* 0x000000062e16e981 */ /* 0x000162000c1e1b00 */
[----:B------:R-:W-:Y:S01]  /*0f20*/  MOV R70, 0x3f800000 ;  /* 0x3f80000000467802 */ /* 0x000fe20000000f00 */
[----:B------:R-:W-:Y:S01]  /*0f30*/  CS2R R30, SRZ ;  /* 0x00000000001e7805 */ /* 0x000fe2000001ff00 */
[----:B------:R-:W-:Y:S01]  /*0f40*/  BSSY B0, `(.L_x_2108) ;  /* 0x0000013000007945 */ /* 0x000fe20003800000 */
[----:B----4-:R-:W-:-:S04]  /*0f50*/  CS2R R24, SRZ ;  /* 0x0000000000187805 */ /* 0x010fc8000001ff00 */
[----:B------:R1:W5:Y:S02]  /*0f60*/  @!P2 LDG.E.64 R30, [R26.64] ;  /* 0x000000061a1ea981 */ /* 0x000364000c1e1b00 */
[----:B-1----:R-:W-:Y:S01]  /*0f70*/  CS2R R26, SRZ ;  /* 0x00000000001a7805 */ /* 0x002fe2000001ff00 */
[----:B--2---:R-:W-:-:S05]  /*0f80*/  FFMA.FTZ R35, -R34, R34, R35 ;  /* 0x0000002222237223 */ /* 0x004fca0000010123 */
[----:B------:R-:W-:-:S13]  /*0f90*/  FSETP.GTU.FTZ.AND P0, PT, R35, RZ, PT ;  /* 0x000000ff2300720b */ /* 0x000fda0003f1c000 */
        /* <DEDUP_REMOVED lines=13> */
.L_x_2109:
[----:B0-----:R-:W-:Y:S05]  /*1070*/  BSYNC B0 ;  /* 0x0000000000007941 */ /* 0x001fea0003800000 */
.L_x_2108:
[----:B------:R-:W-:Y:S01]  /*1080*/  ISETP.NE.AND P5, PT, RZ, UR9, PT ;  /* 0x00000009ff007c0c */ /* 0x000fe2000bfa5270 */
[C---:B-----5:R-:W-:Y:S01]  /*1090*/  FADD.FTZ R73, -R34.reuse, R42 ;  /* 0x0000002a22497221 */ /* 0x060fe20000010100 */
[----:B------:R-:W-:Y:S01]  /*10a0*/  MOV R42, R8 ;  /* 0x00000008002a7202 */ /* 0x000fe20000000f00 */
[C---:B------:R-:W-:Y:S01]  /*10b0*/  FADD.FTZ R35, -R34.reuse, R43 ;  /* 0x0000002b22237221 */ /* 0x040fe20000010100 */
[----:B------:R-:W-:Y:S01]  /*10c0*/  MOV R43, R13 ;  /* 0x0000000d002b7202 */ /* 0x000fe20000000f00 */
[C---:B------:R-:W-:Y:S01]  /*10d0*/  FADD.FTZ R71, -R34.reuse, R44 ;  /* 0x0000002c22477221 */ /* 0x040fe20000010100 */
[----:B------:R-:W-:Y:S01]  /*10e0*/  MOV R44, R12 ;  /* 0x0000000c002c7202 */ /* 0x000fe20000000f00 */
[----:B------:R-:W-:-:S02]  /*10f0*/  FADD.FTZ R45, -R34, R45 ;  /* 0x0000002d222d7221 */ /* 0x000fc40000010100 */
[-C--:B-1----:R-:W-:Y:S02]  /*1100*/  FMUL.FTZ R73, R73, R70.reuse ;  /* 0x0000004649497220 */ /* 0x082fe40000410000 */
[----:B------:R-:W-:Y:S02]  /*1110*/  FMUL.FTZ R74, R35, R70 ;  /* 0x00000046234a7220 */ /* 0x000fe40000410000 */
        /* <DEDUP_REMOVED lines=13> */
[----:B------:R-:W-:Y:S02]  /*11f0*/  FMUL.FTZ R43, R13, R72 ;  /* 0x000000480d2b7220 */ /* 0x000fe40000410000 */
[----:B-1----:R-:W-:Y:S02]  /*1200*/  FADD.FTZ R76, -R47, 1 ;  /* 0x3f8000002f4c7421 */ /* 0x002fe40000010100 */
[----:B------:R-:W-:Y:S02]  /*1210*/  FMUL.FTZ R47, R12, R47 ;  /* 0x0000002f0c2f7220 */ /* 0x000fe40000410000 */
[----:B------:R-:W-:Y:S02]  /*1220*/  FFMA.FTZ R76, R35, R76, 1 ;  /* 0x3f800000234c7423 */ /* 0x000fe4000001004c */
[----:B------:R-:W-:-:S02]  /*1230*/  FMUL.FTZ R43, R43, R78 ;  /* 0x0000004e2b2b7220 */ /* 0x000fc40000410000 */
[----:B------:R-:W-:-:S04]  /*1240*/  FMUL.FTZ R44, R47, R76 ;  /* 0x0000004c2f2c7220 */ /* 0x000fc80000410000 */
.L_x_2110:
[----:B------:R-:W-:Y:S01]  /*1250*/  FMUL.FTZ R48, R44, R24 ;  /* 0x000000182c307220 */ /* 0x000fe20000410000 */
[----:B------:R-:W-:Y:S01]  /*1260*/  MOV R35, R9 ;  /* 0x0000000900237202 */ /* 0x000fe20000000f00 */
[----:B------:R-:W-:Y:S02]  /*1270*/  FMUL.FTZ R71, R71, R70 ;  /* 0x0000004647477220 */ /* 0x000fe40000410000 */
[----:B------:R-:W-:Y:S02]  /*1280*/  FFMA.FTZ R46, R73, R48, RZ ;  /* 0x00000030492e7223 */ /* 0x000fe400000100ff */
[----:B------:R-:W-:Y:S02]  /*1290*/  FMUL.FTZ R47, R43, R25 ;  /* 0x000000192b2f7220 */ /* 0x000fe40000410000 */
[----:B------:R-:W-:Y:S02]  /*12a0*/  FADD.FTZ R48, RZ, R48 ;  /* 0x00000030ff307221 */ /* 0x000fe40000010000 */
        /* <DEDUP_REMOVED lines=20> */
.L_x_2111:
[----:B------:R-:W-:Y:S02]  /*13f0*/  FFMA.FTZ R45, R74, R47, R46 ;  /* 0x0000002f4a2d7223 */ /* 0x000fe4000001002e */
[----:B------:R-:W-:Y:S02]  /*1400*/  FMUL.FTZ R46, R42, R24 ;  /* 0x000000182a2e7220 */ /* 0x000fe40000410000 */
[----:B------:R-:W-:Y:S02]  /*1410*/  FADD.FTZ R47, R47, R48 ;  /* 0x000000302f2f7221 */ /* 0x000fe40000010000 */
[C---:B------:R-:W-:Y:S01]  /*1420*/  FADD.FTZ R75, -R34.reuse, R40 ;  /* 0x00000028224b7221 */ /* 0x040fe20000010100 */
[----:B------:R-:W-:Y:S01]  /*1430*/  MOV R40, R11 ;  /* 0x0000000b00287202 */ /* 0x000fe20000000f00 */
[----:B------:R-:W-:Y:S01]  /*1440*/  FADD.FTZ R49, -R34, R41 ;  /* 0x0000002922317221 */ /* 0x000fe20000010100 */
[----:B------:R-:W-:Y:S01]  /*1450*/  MOV R41, R10 ;  /* 0x0000000a00297202 */ /* 0x000fe20000000f00 */
[----:B------:R-:W-:-:S02]  /*1460*/  FFMA.FTZ R45, R71, R46, R45 ;  /* 0x0000002e472d7223 */ /* 0x000fc4000001002d */
[----:B------:R-:W-:Y:S02]  /*1470*/  FADD.FTZ R46, R47, R46 ;  /* 0x0000002e2f2e7221 */ /* 0x000fe40000010000 */
[-C--:B------:R-:W-:Y:S02]  /*1480*/  FMUL.FTZ R75, R75, R70.reuse ;  /* 0x000000464b4b7220 */ /* 0x080fe40000410000 */
[----:B------:R-:W-:Y:S02]  /*1490*/  FMUL.FTZ R47, R35, R25 ;  /* 0x00000019232f7220 */ /* 0x000fe40000410000 */
        /* <DEDUP_REMOVED lines=20> */
.L_x_2112:
[----:B------:R-:W-:Y:S02]  /*15e0*/  FFMA.FTZ R45, R72, R47, R45 ;  /* 0x0000002f482d7223 */ /* 0x000fe4000001002d */
[----:B------:R-:W-:Y:S02]  /*15f0*/  FMUL.FTZ R48, R41, R24 ;  /* 0x0000001829307220 */ /* 0x000fe40000410000 */
[----:B------:R-:W-:Y:S02]  /*1600*/  FADD.FTZ R47, R47, R46 ;  /* 0x0000002e2f2f7221 */ /* 0x000fe40000010000 */
[C---:B------:R-:W-:Y:S01]  /*1610*/  FADD.FTZ R77, -R34.reuse, R38 ;  /* 0x00000026224d7221 */ /* 0x040fe20000010100 */
[----:B------:R-:W-:Y:S01]  /*1620*/  MOV R38, R15 ;  /* 0x0000000f00267202 */ /* 0x000fe20000000f00 */
[----:B------:R-:W-:Y:S01]  /*1630*/  FADD.FTZ R49, -R34, R39 ;  /* 0x0000002722317221 */ /* 0x000fe20000010100 */
[----:B------:R-:W-:Y:S01]  /*1640*/  MOV R39, R14 ;  /* 0x0000000e00277202 */ /* 0x000fe20000000f00 */
[----:B------:R-:W-:-:S02]  /*1650*/  FADD.FTZ R46, R47, R48 ;  /* 0x000000302f2e7221 */ /* 0x000fc40000010000 */
[----:B------:R-:W-:Y:S02]  /*1660*/  FFMA.FTZ R45, R75, R48, R45 ;  /* 0x000000304b2d7223 */ /* 0x000fe4000001002d */
        /* <DEDUP_REMOVED lines=22> */
.L_x_2113:
        /* <DEDUP_REMOVED lines=29> */
[----:B------:R-:W-:-:S04]  /*19a0*/  FMUL.FTZ R36, R17, R82 ;  /* 0x0000005211247220 */ /* 0x000fc80000410000 */
[----:B------:R-:W-:Y:S02]  /*19b0*/  FMUL.FTZ R36, R36, R83 ;  /* 0x0000005324247220 */ /* 0x000fe40000410000 */
.L_x_2114:
[----:B------:R-:W-:Y:S02]  /*19c0*/  FFMA.FTZ R45, R78, R47, R45 ;  /* 0x0000002f4e2d7223 */ /* 0x000fe4000001002d */
[----:B------:R-:W-:Y:S02]  /*19d0*/  FMUL.FTZ R48, R37, R24 ;  /* 0x0000001825307220 */ /* 0x000fe40000410000 */
[----:B------:R-:W-:Y:S02]  /*19e0*/  FADD.FTZ R49, R47, R46 ;  /* 0x0000002e2f317221 */ /* 0x000fe40000010000 */
[----:B------:R-:W-:Y:S02]  /*19f0*/  FMUL.FTZ R47, R36, R25 ;  /* 0x00000019242f7220 */ /* 0x000fe40000410000 */
[----:B------:R-:W-:Y:S02]  /*1a00*/  FFMA.FTZ R45, R79, R48, R45 ;  /* 0x000000304f2d7223 */ /* 0x000fe4000001002d */
[----:B------:R-:W-:-:S02]  /*1a10*/  FADD.FTZ R48, R49, R48 ;  /* 0x0000003031307221 */ /* 0x000fc40000010000 */
[----:B------:R-:W-:Y:S02]  /*1a20*/  FFMA.FTZ R46, R80, R47, R45 ;  /* 0x0000002f502e7223 */ /* 0x000fe4000001002d */
[----:B------:R-:W-:Y:S02]  /*1a30*/  FADD.FTZ R45, R47, R48 ;  /* 0x000000302f2d7221 */ /* 0x000fe40000010000 */
[C---:B------:R-:W-:Y:S01]  /*1a40*/  FADD.FTZ R81, -R34.reuse, R32 ;  /* 0x0000002022517221 */ /* 0x040fe20000010100 */
[----:B------:R-:W-:Y:S01]  /*1a50*/  MOV R32, R18 ;  /* 0x0000001200207202 */ /* 0x000fe20000000f00 */
[----:B------:R-:W-:Y:S01]  /*1a60*/  FADD.FTZ R47, -R34, R33 ;  /* 0x00000021222f7221 */ /* 0x000fe20000010100 */
[----:B------:R-:W-:Y:S01]  /*1a70*/  MOV R33, R19 ;  /* 0x0000001300217202 */ /* 0x000fe20000000f00 */
        /* <DEDUP_REMOVED lines=15> */
[----:B-1----:R-:W-:-:S04]  /*1b70*/  FADD.FTZ R86, -R49, 1 ;  /* 0x3f80000031567421 */ /* 0x002fc80000010100 */
[----:B------:R-:W-:Y:S02]  /*1b80*/  FFMA.FTZ R33, R33, R86, 1 ;  /* 0x3f80000021217423 */ /* 0x000fe40000010056 */
[----:B------:R-:W-:Y:S02]  /*1b90*/  FFMA.FTZ R86, R32, R85, 1 ;  /* 0x3f80000020567423 */ /* 0x000fe40000010055 */
[----:B------:R-:W-:-:S04]  /*1ba0*/  FMUL.FTZ R32, R18, R49 ;  /* 0x0000003112207220 */ /* 0x000fc80000410000 */
[----:B------:R-:W-:Y:S02]  /*1bb0*/  FMUL.FTZ R32, R32, R33 ;  /* 0x0000002120207220 */ /* 0x000fe40000410000 */
[----:B------:R-:W-:Y:S02]  /*1bc0*/  FMUL.FTZ R33, R47, R86 ;  /* 0x000000562f217220 */ /* 0x000fe40000410000 */
.L_x_2115:
[----:B------:R-:W-:Y:S02]  /*1bd0*/  FMUL.FTZ R48, R32, R24 ;  /* 0x0000001820307220 */ /* 0x000fe40000410000 */
[----:B------:R-:W-:Y:S02]  /*1be0*/  FADD.FTZ R85, -R34, R30 ;  /* 0x0000001e22557221 */ /* 0x000fe40000010100 */
[----:B------:R-:W-:Y:S02]  /*1bf0*/  FFMA.FTZ R47, R81, R48, R46 ;  /* 0x00000030512f7223 */ /* 0x000fe4000001002e */
[----:B------:R-:W-:Y:S02]  /*1c00*/  FADD.FTZ R48, R45, R48 ;  /* 0x000000302d307221 */ /* 0x000fe40000010000 */
[----:B------:R-:W-:-:S02]  /*1c10*/  FMUL.FTZ R45, R33, R25 ;  /* 0x00000019212d7220 */ /* 0x000fc40000410000 */
[C---:B------:R-:W-:Y:S02]  /*1c20*/  FADD.FTZ R49, -R34.reuse, R31 ;  /* 0x0000001f22317221 */ /* 0x040fe40000010100 */
[C---:B------:R-:W-:Y:S01]  /*1c30*/  FADD.FTZ R83, -R34.reuse, R28 ;  /* 0x0000001c22537221 */ /* 0x040fe20000010100 */
[----:B------:R-:W-:Y:S01]  /*1c40*/  MOV R28, R20 ;  /* 0x00000014001c7202 */ /* 0x000fe20000000f00 */
[----:B------:R-:W-:Y:S01]  /*1c50*/  FADD.FTZ R31, -R34, R29 ;  /* 0x0000001d221f7221 */ /* 0x000fe20000010100 */
[----:B------:R-:W-:Y:S01]  /*1c60*/  MOV R29, R21 ;  /* 0x00000015001d7202 */ /* 0x000fe20000000f00 */
[----:B------:R-:W-:Y:S02]  /*1c70*/  FFMA.FTZ R30, R82, R45, R47 ;  /* 0x0000002d521e7223 */ /* 0x000fe4000001002f */
[----:B------:R-:W-:Y:S02]  /*1c80*/  FADD.FTZ R34, R45, R48 ;  /* 0x000000302d227221 */ /* 0x000fe40000010000 */
        /* <DEDUP_REMOVED lines=15> */
[----:B-1----:R-:W-:-:S04]  /*1d80*/  FADD.FTZ R28, -R84, 1 ;  /* 0x3f800000541c7421 */ /* 0x002fc80000010100 */
[----:B------:R-:W-:Y:S02]  /*1d90*/  FFMA.FTZ R88, R29, R28, 1 ;  /* 0x3f8000001d587423 */ /* 0x000fe4000001001c */
[----:B------:R-:W-:Y:S02]  /*1da0*/  FMUL.FTZ R28, R20, R47 ;  /* 0x0000002f141c7220 */ /* 0x000fe40000410000 */
[----:B------:R-:W-:Y:S02]  /*1db0*/  FMUL.FTZ R29, R21, R84 ;  /* 0x00000054151d7220 */ /* 0x000fe40000410000 */
[----:B------:R-:W-:Y:S02]  /*1dc0*/  FMUL.FTZ R28, R28, R89 ;  /* 0x000000591c1c7220 */ /* 0x000fe40000410000 */
[----:B------:R-:W-:Y:S02]  /*1dd0*/  FMUL.FTZ R29, R29, R88 ;  /* 0x000000581d1d7220 */ /* 0x000fe40000410000 */
.L_x_2116:
[----:B------:R-:W-:Y:S02]  /*1de0*/  FMUL.FTZ R45, R28, R24 ;  /* 0x000000181c2d7220 */ /* 0x000fe40000410000 */
[----:B------:R-:W-:Y:S01]  /*1df0*/  FMUL.FTZ R84, R31, R70 ;  /* 0x000000461f547220 */ /* 0x000fe20000410000 */
[----:B------:R-:W-:Y:S01]  /*1e00*/  MOV R31, R23 ;  /* 0x00000017001f7202 */ /* 0x000fe20000000f00 */
[----:B------:R-:W-:-:S02]  /*1e10*/  FFMA.FTZ R47, R85, R45, R30 ;  /* 0x0000002d552f7223 */ /* 0x000fc4000001001e */
[----:B------:R-:W-:Y:S02]  /*1e20*/  FADD.FTZ R30, R34, R45 ;  /* 0x0000002d221e7221 */ /* 0x000fe40000010000 */
[----:B------:R-:W-:Y:S02]  /*1e30*/  FMUL.FTZ R45, R29, R25 ;  /* 0x000000191d2d7220 */ /* 0x000fe40000410000 */
[----:B------:R-:W-:Y:S02]  /*1e40*/  FMUL.FTZ R83, R83, R70 ;  /* 0x0000004653537220 */ /* 0x000fe40000410000 */
[----:B------:R-:W-:Y:S02]  /*1e50*/  FFMA.FTZ R34, R86, R45, R47 ;  /* 0x0000002d56227223 */ /* 0x000fe4000001002f */
[----:B------:R-:W-:Y:S01]  /*1e60*/  FADD.FTZ R45, R45, R30 ;  /* 0x0000001e2d2d7221 */ /* 0x000fe20000010000 */
[----:B------:R-:W-:Y:S01]  /*1e70*/  MOV R30, R22 ;  /* 0x00000016001e7202 */ /* 0x000fe20000000f00 */
        /* <DEDUP_REMOVED lines=19> */
.L_x_2117:
[----:B------:R-:W-:Y:S01]  /*1fb0*/  FMUL.FTZ R46, R30, R24 ;  /* 0x000000181e2e7220 */ /* 0x000fe20000410000 */
[----:B------:R-:W-:Y:S01]  /*1fc0*/  ISETP.GT.AND P0, PT, R56, 0x1e, PT ;  /* 0x0000001e3800780c */ /* 0x000fe20003f04270 */
[----:B------:R-:W-:Y:S01]  /*1fd0*/  FMUL.FTZ R48, R31, R25 ;  /* 0x000000191f307220 */ /* 0x000fe20000410000 */
[C---:B------:R-:W-:Y:S01]  /*1fe0*/  ISETP.NE.AND P2, PT, R68.reuse, RZ, PT ;  /* 0x000000ff4400720c */ /* 0x040fe20003f45270 */
[----:B------:R-:W-:Y:S01]  /*1ff0*/  FADD.FTZ R45, R45, R46 ;  /* 0x0000002e2d2d7221 */ /* 0x000fe20000010000 */
[----:B------:R-:W-:Y:S01]  /*2000*/  BSSY B0, `(.L_x_2118) ;  /* 0x0000073000007945 */ /* 0x000fe20003800000 */
[----:B------:R-:W-:Y:S01]  /*2010*/  FFMA.FTZ R47, R83, R46, R34 ;  /* 0x0000002e532f7223 */ /* 0x000fe20000010022 */
[----:B------:R-:W-:Y:S01]  /*2020*/  ISETP.GT.U32.AND P3, PT, R68, 0x27, PT ;  /* 0x000000274400780c */ /* 0x000fe20003f64070 */
[----:B------:R-:W-:-:S02]  /*2030*/  FADD.FTZ R49, R48, R45 ;  /* 0x0000002d30317221 */ /* 0x000fc40000010000 */
[----:B------:R-:W-:Y:S02]  /*2040*/  FFMA.FTZ R48, R84, R48, R47 ;  /* 0x0000003054307223 */ /* 0x000fe4000001002f */
[----:B------:R-:W-:Y:S01]  /*2050*/  FADD.FTZ R47, RZ, R44 ;  /* 0x0000002cff2f7221 */ /* 0x000fe20000010000 */
[----:B------:R-:W0:Y:S03]  /*2060*/  SHFL.DOWN PT, R34, R49, 0x1, 0x1f ;  /* 0x08201f0031227f89 */ /* 0x000e2600000e0000 */
[----:B------:R-:W-:Y:S01]  /*2070*/  FADD.FTZ R88, R47, R42 ;  /* 0x0000002a2f587221 */ /* 0x000fe20000010000 */
[----:B------:R-:W1:Y:S03]  /*2080*/  SHFL.DOWN PT, R45, R48, 0x1, 0x1f ;  /* 0x08201f00302d7f89 */ /* 0x000e6600000e0000 */
[----:B------:R-:W-:-:S04]  /*2090*/  FADD.FTZ R88, R88, R41 ;  /* 0x0000002958587221 */ /* 0x000fc80000010000 */
[----:B------:R-:W-:Y:S02]  /*20a0*/  FADD.FTZ R88, R88, R39 ;  /* 0x0000002758587221 */ /* 0x000fe40000010000 */
        /* <DEDUP_REMOVED lines=11> */
[----:B------:R-:W-:Y:S02]  /*2160*/  FFMA.FTZ R34, R73, R44, RZ ;  /* 0x0000002c49227223 */ /* 0x000fe400000100ff */
[----:B-1----:R-:W-:Y:S01]  /*2170*/  @!P0 FADD.FTZ R48, R48, R45 ;  /* 0x0000002d30308221 */ /* 0x002fe20000010000 */
[----:B------:R-:W0:Y:S01]  /*2180*/  SHFL.DOWN PT, R46, R49, 0x8, 0x1f ;  /* 0x09001f00312e7f89 */ /* 0x000e2200000e0000 */
[----:B------:R-:W-:Y:S01]  /*2190*/  ISETP.GT.AND P0, PT, R56, 0x17, PT ;  /* 0x000000173800780c */ /* 0x000fe20003f04270 */
[----:B------:R-:W-:Y:S02]  /*21a0*/  FFMA.FTZ R34, R71, R42, R34 ;  /* 0x0000002a47227223 */ /* 0x000fe40000010022 */
[----:B------:R-:W1:Y:S01]  /*21b0*/  SHFL.DOWN PT, R45, R48, 0x8, 0x1f ;  /* 0x09001f00302d7f89 */ /* 0x000e6200000e0000 */
[----:B------:R-:W-:Y:S02]  /*21c0*/  FADD.FTZ R42, RZ, R43 ;  /* 0x0000002bff2a7221 */ /* 0x000fe40000010000 */
[----:B------:R-:W-:-:S04]  /*21d0*/  FFMA.FTZ R44, R74, R43, RZ ;  /* 0x0000002b4a2c7223 */ /* 0x000fc800000100ff */
[----:B------:R-:W-:-:S04]  /*21e0*/  FFMA.FTZ R43, R72, R35, R44 ;  /* 0x00000023482b7223 */ /* 0x000fc8000001002c */
[----:B------:R-:W-:-:S04]  /*21f0*/  FFMA.FTZ R43, R76, R40, R43 ;  /* 0x000000284c2b7223 */ /* 0x000fc8000001002b */
[----:B------:R-:W-:-:S04]  /*2200*/  FFMA.FTZ R43, R78, R38, R43 ;  /* 0x000000264e2b7223 */ /* 0x000fc8000001002b */
[----:B------:R-:W-:Y:S02]  /*2210*/  FFMA.FTZ R43, R80, R36, R43 ;  /* 0x00000024502b7223 */ /* 0x000fe4000001002b */
[----:B0-----:R-:W-:Y:S02]  /*2220*/  @!P0 FADD.FTZ R49, R49, R46 ;  /* 0x0000002e31318221 */ /* 0x001fe40000010000 */
[----:B------:R-:W-:Y:S02]  /*2230*/  FFMA.FTZ R43, R82, R33, R43 ;  /* 0x00000021522b7223 */ /* 0x000fe4000001002b */
[----:B-1----:R-:W-:Y:S01]  /*2240*/  @!P0 FADD.FTZ R48, R48, R45 ;  /* 0x0000002d30308221 */ /* 0x002fe20000010000 */
[----:B------:R-:W-:Y:S01]  /*2250*/  ISETP.GT.AND P0, PT, R56, 0xf, PT ;  /* 0x0000000f3800780c */ /* 0x000fe20003f04270 */
[----:B------:R-:W-:Y:S02]  /*2260*/  FADD.FTZ R45, R42, R35 ;  /* 0x000000232a2d7221 */ /* 0x000fe40000010000 */
[----:B------:R-:W-:Y:S01]  /*2270*/  FFMA.FTZ R42, R75, R41, R34 ;  /* 0x000000294b2a7223 */ /* 0x000fe20000010022 */
[----:B------:R-:W0:Y:S01]  /*2280*/  SHFL.DOWN PT, R35, R48, 0x10, 0x1f ;  /* 0x0a001f0030237f89 */ /* 0x000e2200000e0000 */
[----:B------:R-:W-:-:S02]  /*2290*/  FADD.FTZ R45, R45, R40 ;  /* 0x000000282d2d7221 */ /* 0x000fc40000010000 */
[----:B------:R-:W-:Y:S01]  /*22a0*/  FFMA.FTZ R42, R77, R39, R42 ;  /* 0x000000274d2a7223 */ /* 0x000fe2000001002a */
[----:B------:R-:W1:Y:S01]  /*22b0*/  SHFL.DOWN PT, R34, R49, 0x10, 0x1f ;  /* 0x0a001f0031227f89 */ /* 0x000e6200000e0000 */
[----:B------:R-:W-:Y:S02]  /*22c0*/  FADD.FTZ R45, R45, R38 ;  /* 0x000000262d2d7221 */ /* 0x000fe40000010000 */
[----:B------:R-:W-:Y:S02]  /*22d0*/  FFMA.FTZ R42, R79, R37, R42 ;  /* 0x000000254f2a7223 */ /* 0x000fe4000001002a */
[----:B------:R-:W-:Y:S01]  /*22e0*/  FADD.FTZ R39, R88, R37 ;  /* 0x0000002558277221 */ /* 0x000fe20000010000 */
[----:B------:R-:W-:Y:S01]  /*22f0*/  SHF.L.U32 R88, R68, 0x4, RZ ;  /* 0x0000000444587819 */ /* 0x000fe200000006ff */
[----:B------:R-:W-:Y:S02]  /*2300*/  FADD.FTZ R38, R45, R36 ;  /* 0x000000242d267221 */ /* 0x000fe40000010000 */
[----:B------:R-:W-:-:S02]  /*2310*/  FFMA.FTZ R42, R81, R32, R42 ;  /* 0x00000020512a7223 */ /* 0x000fc4000001002a */
[----:B------:R-:W-:Y:S02]  /*2320*/  FADD.FTZ R39, R39, R32 ;  /* 0x0000002027277221 */ /* 0x000fe40000010000 */
[----:B------:R-:W-:Y:S02]  /*2330*/  FADD.FTZ R38, R38, R33 ;  /* 0x0000002126267221 */ /* 0x000fe40000010000 */
[----:B------:R-:W-:Y:S02]  /*2340*/  FFMA.FTZ R42, R85, R28, R42 ;  /* 0x0000001c552a7223 */ /* 0x000fe4000001002a */
[----:B------:R-:W-:Y:S02]  /*2350*/  FFMA.FTZ R43, R86, R29, R43 ;  /* 0x0000001d562b7223 */ /* 0x000fe4000001002b */
[----:B------:R-:W-:Y:S02]  /*2360*/  FADD.FTZ R39, R39, R28 ;  /* 0x0000001c27277221 */ /* 0x000fe40000010000 */
[----:B0-----:R-:W-:-:S02]  /*2370*/  @!P0 FADD.FTZ R48, R48, R35 ;  /* 0x0000002330308221 */ /* 0x001fc40000010000 */
[----:B------:R-:W-:Y:S02]  /*2380*/  FADD.FTZ R38, R38, R29 ;  /* 0x0000001d26267221 */ /* 0x000fe40000010000 */
[----:B-1----:R-:W-:Y:S01]  /*2390*/  @!P0 FADD.FTZ R49, R49, R34 ;  /* 0x0000002231318221 */ /* 0x002fe20000010000 */
[----:B------:R-:W-:Y:S01]  /*23a0*/  ISETP.NE.AND P0, PT, R56, RZ, PT ;  /* 0x000000ff3800720c */ /* 0x000fe20003f05270 */
[----:B------:R-:W-:Y:S02]  /*23b0*/  FFMA.FTZ R28, R83, R30, R42 ;  /* 0x0000001e531c7223 */ /* 0x000fe4000001002a */
[----:B------:R-:W-:Y:S02]  /*23c0*/  FFMA.FTZ R29, R84, R31, R43 ;  /* 0x0000001f541d7223 */ /* 0x000fe4000001002b */
[----:B------:R-:W-:Y:S02]  /*23d0*/  FADD.FTZ R30, R39, R30 ;  /* 0x0000001e271e7221 */ /* 0x000fe40000010000 */
[----:B------:R-:W-:-:S05]  /*23e0*/  FADD.FTZ R31, R38, R31 ;  /* 0x0000001f261f7221 */ /* 0x000fca0000010000 */
[----:B------:R0:W-:Y:S04]  /*23f0*/  STS.128 [R68.X16+0xd0], R28 ;  /* 0x0000d01c44007388 */ /* 0x0001e8000000cc00 */
[----:B------:R0:W-:Y:S04]  /*2400*/  @!P0 STS.64 [R0.X8+0x18], R48 ;  /* 0x0000183000008388 */ /* 0x0001e80000008a00 */
[----:B------:R-:W-:Y:S06]  /*2410*/  BAR.SYNC.DEFER_BLOCKING 0x0 ;  /* 0x0000000000007b1d */ /* 0x000fec0000010000 */
[----:B------:R-:W-:Y:S05]  /*2420*/  @P2 BRA `(.L_x_2119) ;  /* 0x0000030000002947 */ /* 0x000fea0003800000 */
[----:B------:R-:W1:Y:S04]  /*2430*/  LDS.128 R40, [0x20] ;  /* 0x00002000ff287984 */ /* 0x000e680000000c00 */
[----:B------:R-:W2:Y:S04]  /*2440*/  LDS.128 R36, [0x30] ;  /* 0x00003000ff247984 */ /* 0x000ea80000000c00 */
[----:B------:R-:W3:Y:S01]  /*2450*/  LDS.128 R32, [0x40] ;  /* 0x00004000ff207984 */ /* 0x000ee20000000c00 */
[----:B-1----:R-:W-:-:S02]  /*2460*/  FADD.FTZ R45, R48, R40 ;  /* 0x00000028302d7221 */ /* 0x002fc40000010000 */
[----:B------:R-:W-:Y:S02]  /*2470*/  FADD.FTZ R40, R49, R41 ;  /* 0x0000002931287221 */ /* 0x000fe40000010000 */
[----:B------:R-:W-:Y:S02]  /*2480*/  FADD.FTZ R45, R45, R42 ;  /* 0x0000002a2d2d7221 */ /* 0x000fe40000010000 */
[----:B------:R-:W-:Y:S02]  /*2490*/  FADD.FTZ R40, R40, R43 ;  /* 0x0000002b28287221 */ /* 0x000fe40000010000 */
[----:B--2---:R-:W-:Y:S02]  /*24a0*/  FADD.FTZ R45, R45, R36 ;  /* 0x000000242d2d7221 */ /* 0x004fe40000010000 */
[----:B------:R-:W-:Y:S02]  /*24b0*/  FADD.FTZ R36, R40, R37 ;  /* 0x0000002528247221 */ /* 0x000fe40000010000 */
[----:B------:R-:W1:Y:S01]  /*24c0*/  LDS.128 R40, [0x50] ;  /* 0x00005000ff287984 */ /* 0x000e620000000c00 */
[----:B------:R-:W-:-:S02]  /*24d0*/  FADD.FTZ R45, R45, R38 ;  /* 0x000000262d2d7221 */ /* 0x000fc40000010000 */
[----:B0-----:R-:W-:Y:S02]  /*24e0*/  FADD.FTZ R48, R36, R39 ;  /* 0x0000002724307221 */ /* 0x001fe40000010000 */
[----:B------:R-:W0:Y:S01]  /*24f0*/  LDS.128 R36, [0x60] ;  /* 0x00006000ff247984 */ /* 0x000e220000000c00 */
[----:B---3--:R-:W-:Y:S02]  /*2500*/  FADD.FTZ R49, R45, R32 ;  /* 0x000000202d317221 */ /* 0x008fe40000010000 */
[----:B------:R-:W-:Y:S01]  /*2510*/  FADD.FTZ R48, R48, R33 ;  /* 0x0000002130307221 */ /* 0x000fe20000010000 */
[----:B------:R-:W2:Y:S01]  /*2520*/  LDS.128 R44, [0x70] ;  /* 0x00007000ff2c7984 */ /* 0x000ea20000000c00 */
[----:B------:R-:W-:Y:S02]  /*2530*/  FADD.FTZ R49, R49, R34 ;  /* 0x0000002231317221 */ /* 0x000fe40000010000 */
[----:B------:R-:W-:Y:S02]  /*2540*/  FADD.FTZ R48, R48, R35 ;  /* 0x0000002330307221 */ /* 0x000fe40000010000 */
[----:B------:R-:W3:Y:S01]  /*2550*/  LDS.128 R32, [0x80] ;  /* 0x00008000ff207984 */ /* 0x000ee20000000c00 */
[----:B-1----:R-:W-:-:S02]  /*2560*/  FADD.FTZ R49, R49, R40 ;  /* 0x0000002831317221 */ /* 0x002fc40000010000 */
[----:B------:R-:W-:Y:S02]  /*2570*/  FADD.FTZ R48, R48, R41 ;  /* 0x0000002930307221 */ /* 0x000fe40000010000 */
[----:B------:R-:W-:Y:S02]  /*2580*/  FADD.FTZ R49, R49, R42 ;  /* 0x0000002a31317221 */ /* 0x000fe40000010000 */
[----:B------:R-:W-:Y:S02]  /*2590*/  FADD.FTZ R48, R48, R43 ;  /* 0x0000002b30307221 */ /* 0x000fe40000010000 */
[----:B0-----:R-:W-:Y:S01]  /*25a0*/  FADD.FTZ R49, R49, R36 ;  /* 0x0000002431317221 */ /* 0x001fe20000010000 */
[----:B------:R-:W-:Y:S01]  /*25b0*/  LDS.128 R40, [0xa0] ;  /* 0x0000a000ff287984 */ /* 0x000fe20000000c00 */
[----:B------:R-:W-:Y:S02]  /*25c0*/  FADD.FTZ R48, R48, R37 ;  /* 0x0000002530307221 */ /* 0x000fe40000010000 */
[----:B------:R-:W-:-:S02]  /*25d0*/  FADD.FTZ R49, R49, R38 ;  /* 0x0000002631317221 */ /* 0x000fc40000010000 */
[----:B------:R-:W-:Y:S02]  /*25e0*/  FADD.FTZ R48, R48, R39 ;  /* 0x0000002730307221 */ /* 0x000fe40000010000 */
[----:B------:R-:W0:Y:S01]  /*25f0*/  LDS.128 R36, [0x90] ;  /* 0x00009000ff247984 */ /* 0x000e220000000c00 */
[----:B--2---:R-:W-:Y:S02]  /*2600*/  FADD.FTZ R49, R49, R44 ;  /* 0x0000002c31317221 */ /* 0x004fe40000010000 */
[----:B------:R-:W-:Y:S02]  /*2610*/  FADD.FTZ R44, R48, R45 ;  /* 0x0000002d302c7221 */ /* 0x000fe40000010000 */
[----:B------:R-:W-:Y:S02]  /*2620*/  FADD.FTZ R45, R49, R46 ;  /* 0x0000002e312d7221 */ /* 0x000fe40000010000 */
[----:B------:R-:W1:Y:S01]  /*2630*/  LDS.64 R48, [0xb0] ;  /* 0x0000b000ff307984 */ /* 0x000e620000000a00 */
[----:B------:R-:W-:-:S02]  /*2640*/  FADD.FTZ R44, R44, R47 ;  /* 0x0000002f2c2c7221 */ /* 0x000fc40000010000 */
[----:B---3--:R-:W-:Y:S02]  /*2650*/  FADD.FTZ R45, R45, R32 ;  /* 0x000000202d2d7221 */ /* 0x008fe40000010000 */
[----:B------:R-:W-:Y:S02]  /*2660*/  FADD.FTZ R44, R44, R33 ;  /* 0x000000212c2c7221 */ /* 0x000fe40000010000 */
[----:B------:R-:W-:Y:S02]  /*2670*/  FADD.FTZ R45, R45, R34 ;  /* 0x000000222d2d7221 */ /* 0x000fe40000010000 */
[----:B------:R-:W-:Y:S02]  /*2680*/  FADD.FTZ R44, R44, R35 ;  /* 0x000000232c2c7221 */ /* 0x000fe40000010000 */
[----:B0-----:R-:W-:Y:S02]  /*2690*/  FADD.FTZ R45, R45, R36 ;  /* 0x000000242d2d7221 */ /* 0x001fe40000010000 */
[----:B------:R-:W-:-:S02]  /*26a0*/  FADD.FTZ R44, R44, R37 ;  /* 0x000000252c2c7221 */ /* 0x000fc40000010000 */
[----:B------:R-:W-:Y:S02]  /*26b0*/  FADD.FTZ R45, R45, R38 ;  /* 0x000000262d2d7221 */ /* 0x000fe40000010000 */
[----:B------:R-:W-:Y:S02]  /*26c0*/  FADD.FTZ R44, R44, R39 ;  /* 0x000000272c2c7221 */ /* 0x000fe40000010000 */
[----:B------:R-:W-:Y:S02]  /*26d0*/  FADD.FTZ R45, R45, R40 ;  /* 0x000000282d2d7221 */ /* 0x000fe40000010000 */
[----:B------:R-:W-:Y:S02]  /*26e0*/  FADD.FTZ R44, R44, R41 ;  /* 0x000000292c2c7221 */ /* 0x000fe40000010000 */
[----:B------:R-:W-:Y:S02]  /*26f0*/  FADD.FTZ R45, R45, R42 ;  /* 0x0000002a2d2d7221 */ /* 0x000fe40000010000 */
[----:B------:R-:W-:-:S02]  /*2700*/  FADD.FTZ R44, R44, R43 ;  /* 0x0000002b2c2c7221 */ /* 0x000fc40000010000 */
[----:B-1----:R-:W-:Y:S02]  /*2710*/  FADD.FTZ R48, R45, R48 ;  /* 0x000000302d307221 */ /* 0x002fe40000010000 */
[----:B------:R-:W-:Y:S02]  /*2720*/  FADD.FTZ R49, R44, R49 ;  /* 0x000000312c317221 */ /* 0x000fe40000010000 */
.L_x_2119:
[----:B------:R-:W-:Y:S05]  /*2730*/  BSYNC B0 ;  /* 0x0000000000007941 */ /* 0x000fea0003800000 */
.L_x_2118:
[----:B------:R-:W-:Y:S06]  /*2740*/  BAR.SYNC.DEFER_BLOCKING 0x0 ;  /* 0x0000000000007b1d */ /* 0x000fec0000010000 */
[----:B------:R-:W-:Y:S01]  /*2750*/  BSSY B0, `(.L_x_2120) ;  /* 0x000004d000007945 */ /* 0x000fe20003800000 */
[----:B------:R-:W-:Y:S05]  /*2760*/  @P3 BRA `(.L_x_2121) ;  /* 0x000004b000003947 */ /* 0x000fea0003800000 */
[----:B------:R-:W1:Y:S04]  /*2770*/  LDS.128 R32, [R88+0x350] ;  /* 0x0003500058207984 */ /* 0x000e680000000c00 */
[----:B------:R-:W2:Y:S04]  /*2780*/  LDS.128 R36, [R88+0x5d0] ;  /* 0x0005d00058247984 */ /* 0x000ea80000000c00 */
[----:B------:R-:W3:Y:S04]  /*2790*/  LDS.128 R40, [R88+0x850] ;  /* 0x0008500058287984 */ /* 0x000ee80000000c00 */
[----:B------:R-:W4:Y:S01]  /*27a0*/  LDS.128 R44, [R88+0xad0] ;  /* 0x000ad000582c7984 */ /* 0x000f220000000c00 */
[----:B-1----:R-:W-:-:S02]  /*27b0*/  FADD.FTZ R89, R28, R32 ;  /* 0x000000201c597221 */ /* 0x002fc40000010000 */
[----:B------:R-:W-:Y:S02]  /*27c0*/  FADD.FTZ R32, R29, R33 ;  /* 0x000000211d207221 */ /* 0x000fe40000010000 */
[----:B------:R-:W-:Y:S02]  /*27d0*/  FADD.FTZ R33, R30, R34 ;  /* 0x000000221e217221 */ /* 0x000fe40000010000 */
[----:B------:R-:W-:Y:S02]  /*27e0*/  FADD.FTZ R34, R31, R35 ;  /* 0x000000231f227221 */ /* 0x000fe40000010000 */
[----:B--2---:R-:W-:Y:S01]  /*27f0*/  FADD.FTZ R89, R89, R36 ;  /* 0x0000002459597221 */ /* 0x004fe20000010000 */
[----:B0-----:R-:W0:Y:S01]  /*2800*/  LDS.128 R28, [R88+0xd50] ;  /* 0x000d5000581c7984 */ /* 0x001e220000000c00 */
[----:B------:R-:W-:Y:S02]  /*2810*/  FADD.FTZ R32, R32, R37 ;  /* 0x0000002520207221 */ /* 0x000fe40000010000 */
[----:B------:R-:W-:-:S02]  /*2820*/  FADD.FTZ R33, R33, R38 ;  /* 0x0000002621217221 */ /* 0x000fc40000010000 */
[----:B------:R-:W-:Y:S02]  /*2830*/  FADD.FTZ R34, R34, R39 ;  /* 0x0000002722227221 */ /* 0x000fe40000010000 */
[----:B---3--:R-:W-:Y:S02]  /*2840*/  FADD.FTZ R89, R89, R40 ;  /* 0x0000002859597221 */ /* 0x008fe40000010000 */
[----:B------:R-:W-:Y:S02]  /*2850*/  FADD.FTZ R32, R32, R41 ;  /* 0x0000002920207221 */ /* 0x000fe40000010000 */
[----:B------:R-:W-:Y:S02]  /*2860*/  FADD.FTZ R37, R33, R42 ;  /* 0x0000002a21257221 */ /* 0x000fe40000010000 */
[----:B------:R-:W-:Y:S02]  /*2870*/  FADD.FTZ R36, R34, R43 ;  /* 0x0000002b22247221 */ /* 0x000fe40000010000 */
[----:B----4-:R-:W-:-:S02]  /*2880*/  FADD.FTZ R41, R89, R44 ;  /* 0x0000002c59297221 */ /* 0x010fc40000010000 */
[----:B------:R-:W-:Y:S02]  /*2890*/  FADD.FTZ R44, R32, R45 ;  /* 0x0000002d202c7221 */ /* 0x000fe40000010000 */
[----:B------:R-:W1:Y:S01]  /*28a0*/  LDS.128 R32, [R88+0xfd0] ;  /* 0x000fd00058207984 */ /* 0x000e620000000c00 */
[----:B------:R-:W-:Y:S02]  /*28b0*/  FADD.FTZ R45, R37, R46 ;  /* 0x0000002e252d7221 */ /* 0x000fe40000010000 */
[----:B------:R-:W-:Y:S02]  /*28c0*/  FADD.FTZ R46, R36, R47 ;  /* 0x0000002f242e7221 */ /* 0x000fe40000010000 */
[----:B------:R-:W2:Y:S01]  /*28d0*/  LDS.128 R36, [R88+0x1250] ;  /* 0x0012500058247984 */ /* 0x000ea20000000c00 */
[----:B0-----:R-:W-:-:S03]  /*28e0*/  FADD.FTZ R47, R41, R28 ;  /* 0x0000001c292f7221 */ /* 0x001fc60000010000 */
[----:B------:R-:W0:Y:S01]  /*28f0*/  LDS.128 R40, [R88+0x14d0] ;  /* 0x0014d00058287984 */ /* 0x000e220000000c00 */
[----:B------:R-:W-:Y:S02]  /*2900*/  FADD.FTZ R44, R44, R29 ;  /* 0x0000001d2c2c7221 */ /* 0x000fe40000010000 */
[----:B------:R-:W-:Y:S02]  /*2910*/  FADD.FTZ R45, R45, R30 ;  /* 0x0000001e2d2d7221 */ /* 0x000fe40000010000 */
[----:B------:R-:W-:Y:S02]  /*2920*/  FADD.FTZ R46, R46, R31 ;  /* 0x0000001f2e2e7221 */ /* 0x000fe40000010000 */
[----:B------:R-:W3:Y:S01]  /*2930*/  LDS.128 R28, [R88+0x1750] ;  /* 0x00175000581c7984 */ /* 0x000ee20000000c00 */
[----:B-1----:R-:W-:Y:S02]  /*2940*/  FADD.FTZ R47, R47, R32 ;  /* 0x000000202f2f7221 */ /* 0x002fe40000010000 */
[----:B------:R-:W-:-:S02]  /*2950*/  FADD.FTZ R44, R44, R33 ;  /* 0x000000212c2c7221 */ /* 0x000fc40000010000 */
[----:B------:R-:W-:Y:S02]  /*2960*/  FADD.FTZ R45, R45, R34 ;  /* 0x000000222d2d7221 */ /* 0x000fe40000010000 */
[----:B------:R-:W-:Y:S02]  /*2970*/  FADD.FTZ R46, R46, R35 ;  /* 0x000000232e2e7221 */ /* 0x000fe40000010000 */
[----:B------:R-:W1:Y:S01]  /*2980*/  LDS.128 R32, [R88+0x19d0] ;  /* 0x0019d00058207984 */ /* 0x000e620000000c00 */
[----:B--2---:R-:W-:Y:S02]  /*2990*/  FADD.FTZ R47, R47, R36 ;  /* 0x000000242f2f7221 */ /* 0x004fe40000010000 */
[----:B------:R-:W-:Y:S02]  /*29a0*/  FADD.FTZ R44, R44, R37 ;  /* 0x000000252c2c7221 */ /* 0x000fe40000010000 */
[----:B------:R-:W-:Y:S02]  /*29b0*/  FADD.FTZ R45, R45, R38 ;  /* 0x000000262d2d7221 */ /* 0x000fe40000010000 */
[----:B------:R-:W-:-:S02]  /*29c0*/  FADD.FTZ R46, R46, R39 ;  /* 0x000000272e2e7221 */ /* 0x000fc40000010000 */
[----:B------:R-:W2:Y:S01]  /*29d0*/  LDS.128 R36, [R88+0x1c50] ;  /* 0x001c500058247984 */ /* 0x000ea20000000c00 */
[----:B0-----:R-:W-:Y:S02]  /*29e0*/  FADD.FTZ R47, R47, R40 ;  /* 0x000000282f2f7221 */ /* 0x001fe40000010000 */
[----:B------:R-:W-:Y:S02]  /*29f0*/  FADD.FTZ R44, R44, R41 ;  /* 0x000000292c2c7221 */ /* 0x000fe40000010000 */
[----:B------:R-:W-:Y:S02]  /*2a00*/  FADD.FTZ R45, R45, R42 ;  /* 0x0000002a2d2d7221 */ /* 0x000fe40000010000 */
[----:B------:R-:W-:Y:S02]  /*2a10*/  FADD.FTZ R46, R46, R43 ;  /* 0x0000002b2e2e7221 */ /* 0x000fe40000010000 */
[----:B---3--:R-:W-:Y:S02]  /*2a20*/  FADD.FTZ R47, R47, R28 ;  /* 0x0000001c2f2f7221 */ /* 0x008fe40000010000 */
[----:B------:R-:W-:-:S02]  /*2a30*/  FADD.FTZ R44, R44, R29 ;  /* 0x0000001d2c2c7221 */ /* 0x000fc40000010000 */
[----:B------:R-:W-:Y:S02]  /*2a40*/  FADD.FTZ R45, R45, R30 ;  /* 0x0000001e2d2d7221 */ /* 0x000fe40000010000 */
[----:B------:R-:W-:Y:S02]  /*2a50*/  FADD.FTZ R46, R46, R31 ;  /* 0x0000001f2e2e7221 */ /* 0x000fe40000010000 */
[----:B------:R-:W0:Y:S01]  /*2a60*/  LDS.128 R28, [R88+0x1ed0] ;  /* 0x001ed000581c7984 */ /* 0x000e220000000c00 */
[----:B-1----:R-:W-:Y:S02]  /*2a70*/  FADD.FTZ R47, R47, R32 ;  /* 0x000000202f2f7221 */ /* 0x002fe40000010000 */
[----:B------:R-:W-:Y:S02]  /*2a80*/  FADD.FTZ R44, R44, R33 ;  /* 0x000000212c2c7221 */ /* 0x000fe40000010000 */
[----:B------:R-:W-:Y:S02]  /*2a90*/  FADD.FTZ R41, R45, R34 ;  /* 0x000000222d297221 */ /* 0x000fe40000010000 */
[----:B------:R-:W-:-:S02]  /*2aa0*/  FADD.FTZ R46, R46, R35 ;  /* 0x000000232e2e7221 */ /* 0x000fc40000010000 */
[----:B------:R-:W1:Y:S01]  /*2ab0*/  LDS.128 R32, [R88+0x2150] ;  /* 0x0021500058207984 */ /* 0x000e620000000c00 */
[----:B--2---:R-:W-:Y:S02]  /*2ac0*/  FADD.FTZ R45, R47, R36 ;  /* 0x000000242f2d7221 */ /* 0x004fe40000010000 */
[----:B------:R-:W-:Y:S02]  /*2ad0*/  FADD.FTZ R44, R44, R37 ;  /* 0x000000252c2c7221 */ /* 0x000fe40000010000 */
[----:B------:R-:W-:Y:S02]  /*2ae0*/  FADD.FTZ R47, R41, R38 ;  /* 0x00000026292f7221 */ /* 0x000fe40000010000 */
[----:B------:R-:W-:Y:S01]  /*2af0*/  FADD.FTZ R46, R46, R39 ;  /* 0x000000272e2e7221 */ /* 0x000fe20000010000 */
[----:B------:R-:W-:Y:S04]  /*2b00*/  LDS.128 R40, [R88+0x2650] ;  /* 0x0026500058287984 */ /* 0x000fe80000000c00 */
[----:B------:R-:W2:Y:S01]  /*2b10*/  LDS.128 R36, [R88+0x23d0] ;  /* 0x0023d00058247984 */ /* 0x000ea20000000c00 */
[----:B0-----:R-:W-:-:S02]  /*2b20*/  FADD.FTZ R45, R45, R28 ;  /* 0x0000001c2d2d7221 */ /* 0x001fc40000010000 */
[----:B------:R-:W-:Y:S02]  /*2b30*/  FADD.FTZ R44, R44, R29 ;  /* 0x0000001d2c2c7221 */ /* 0x000fe40000010000 */
[----:B------:R-:W-:Y:S02]  /*2b40*/  FADD.FTZ R47, R47, R30 ;  /* 0x0000001e2f2f7221 */ /* 0x000fe40000010000 */
[----:B------:R-:W-:Y:S02]  /*2b50*/  FADD.FTZ R46, R46, R31 ;  /* 0x0000001f2e2e7221 */ /* 0x000fe40000010000 */
[----:B-1----:R-:W-:Y:S02]  /*2b60*/  FADD.FTZ R45, R45, R32 ;  /* 0x000000202d2d7221 */ /* 0x002fe40000010000 */
[----:B------:R-:W-:Y:S02]  /*2b70*/  FADD.FTZ R44, R44, R33 ;  /* 0x000000212c2c7221 */ /* 0x000fe40000010000 */
[----:B------:R-:W-:-:S02]  /*2b80*/  FADD.FTZ R47, R47, R34 ;  /* 0x000000222f2f7221 */ /* 0x000fc40000010000 */
[----:B------:R-:W-:Y:S02]  /*2b90*/  FADD.FTZ R46, R46, R35 ;  /* 0x000000232e2e7221 */ /* 0x000fe40000010000 */
[----:B--2---:R-:W-:Y:S02]  /*2ba0*/  FADD.FTZ R45, R45, R36 ;  /* 0x000000242d2d7221 */ /* 0x004fe40000010000 */
[----:B------:R-:W-:Y:S02]  /*2bb0*/  FADD.FTZ R44, R44, R37 ;  /* 0x000000252c2c7221 */ /* 0x000fe40000010000 */
[----:B------:R-:W-:Y:S02]  /*2bc0*/  FADD.FTZ R47, R47, R38 ;  /* 0x000000262f2f7221 */ /* 0x000fe40000010000 */
[----:B------:R-:W-:Y:S02]  /*2bd0*/  FADD.FTZ R46, R46, R39 ;  /* 0x000000272e2e7221 */ /* 0x000fe40000010000 */
[----:B------:R-:W-:-:S02]  /*2be0*/  FADD.FTZ R28, R45, R40 ;  /* 0x000000282d1c7221 */ /* 0x000fc40000010000 */
[----:B------:R-:W-:Y:S02]  /*2bf0*/  FADD.FTZ R29, R44, R41 ;  /* 0x000000292c1d7221 */ /* 0x000fe40000010000 */
[----:B------:R-:W-:Y:S02]  /*2c00*/  FADD.FTZ R30, R47, R42 ;  /* 0x0000002a2f1e7221 */ /* 0x000fe40000010000 */
[----:B------:R-:W-:Y:S02]  /*2c10*/  FADD.FTZ R31, R46, R43 ;  /* 0x0000002b2e1f7221 */ /* 0x000fe40000010000 */
.L_x_2121:
[----:B------:R-:W-:Y:S05]  /*2c20*/  BSYNC B0 ;  /* 0x0000000000007941 */ /* 0x000fea0003800000 */
.L_x_2120:
[----:B------:R-:W-:Y:S01]  /*2c30*/  MOV R42, c[0x0][0xc] ;  /* 0x00000300002a7a02 */ /* 0x000fe20000000f00 */
[----:B------:R-:W-:Y:S01]  /*2c40*/  BSSY B0, `(.L_x_2122) ;  /* 0x0000012000007945 */ /* 0x000fe20003800000 */
[----:B------:R-:W-:Y:S02]  /*2c50*/  HFMA2.MMA R40, -RZ, RZ, 0, 2.384185791015625e-07 ;  /* 0x00000004ff287435 */ /* 0x000fe400000001ff */
[----:B------:R-:W-:Y:S01]  /*2c60*/  ISETP.GE.U32.AND P0, PT, R42, 0x2, PT ;  /* 0x000000022a00780c */ /* 0x000fe20003f06070 */
[----:B------:R-:W-:Y:S07]  /*2c70*/  @P3 BRA `(.L_x_2123) ;  /* 0x000000e000003947 */ /* 0x000fee0003800000 */
[----:B------:R-:W-:Y:S01]  /*2c80*/  IMAD R33, R87, 0x28, R68 ;  /* 0x0000002857217824 */ /* 0x000fe200078e0244 */
[----:B------:R-:W-:-:S02]  /*2c90*/  MOV R35, c[0x0][0x1d8] ;  /* 0x0000760000237a02 */ /* 0x000fc40000000f00 */
[----:B------:R-:W-:Y:S01]  /*2ca0*/  MOV R37, c[0x0][0x1dc] ;  /* 0x0000770000257a02 */ /* 0x000fe20000000f00 */
[----:B------:R-:W-:-:S05]  /*2cb0*/  IMAD.WIDE R32, R33, R40, c[0x0][0x1b8] ;  /* 0x00006e0021207625 */ /* 0x000fca00078e0228 */
[-C--:B------:R-:W-:Y:S01]  /*2cc0*/  LEA R38, P3, R2, R32.reuse, 0x2 ;  /* 0x0000002002267211 */ /* 0x080fe200078610ff */
[----:B------:R1:W-:Y:S01]  /*2cd0*/  RED.E.ADD.F32.FTZ.RN.STRONG.GPU [R32.64], R28 ;  /* 0x0000001c2000798e */ /* 0x0003e2000c10e786 */
[-C--:B------:R-:W-:Y:S02]  /*2ce0*/  LEA R36, P4, R35, R32.reuse, 0x2 ;  /* 0x0000002023247211 */ /* 0x080fe400078810ff */
[----:B------:R-:W-:Y:S02]  /*2cf0*/  LEA R34, P6, R3, R32, 0x2 ;  /* 0x0000002003227211 */ /* 0x000fe400078c10ff */
[----:B------:R-:W-:Y:S02]  /*2d00*/  IADD3.X R39, R33, R4, RZ, P3, !PT ;  /* 0x0000000421277210 */ /* 0x000fe40001ffe4ff */
[----:B------:R-:W-:Y:S02]  /*2d10*/  LEA.HI.X R37, R35, R33, R37, 0x2, P4 ;  /* 0x0000002123257211 */ /* 0x000fe400020f1425 */
[----:B------:R-:W-:Y:S01]  /*2d20*/  IADD3.X R35, R33, R5, RZ, P6, !PT ;  /* 0x0000000521237210 */ /* 0x000fe200037fe4ff */
[----:B------:R1:W-:Y:S04]  /*2d30*/  RED.E.ADD.F32.FTZ.RN.STRONG.GPU [R38.64], R29 ;  /* 0x0000001d2600798e */ /* 0x0003e8000c10e786 */
[----:B------:R1:W-:Y:S04]  /*2d40*/  RED.E.ADD.F32.FTZ.RN.STRONG.GPU [R36.64], R30 ;  /* 0x0000001e2400798e */ /* 0x0003e8000c10e786 */
[----:B------:R1:W-:Y:S02]  /*2d50*/  RED.E.ADD.F32.FTZ.RN.STRONG.GPU [R34.64], R31 ;  /* 0x0000001f2200798e */ /* 0x0003e4000c10e786 */
.L_x_2123:
[----:B------:R-:W-:Y:S05]  /*2d60*/  BSYNC B0 ;  /* 0x0000000000007941 */ /* 0x000fea0003800000 */
.L_x_2122:
[----:B------:R-:W-:Y:S05]  /*2d70*/  @!P0 BRA `(.L_x_2124) ;  /* 0x000011f000008947 */ /* 0x000fea0003800000 */
[----:B-1----:R-:W1:Y:S01]  /*2d80*/  S2R R36, SR_CTAID.Y ;  /* 0x0000000000247919 */ /* 0x002e620000002600 */
[----:B0-----:R-:W-:-:S05]  /*2d90*/  LOP3.LUT R28, R58, 0x1, RZ, 0xc0, !PT ;  /* 0x000000013a1c7812 */ /* 0x001fca00078ec0ff */
[----:B------:R-:W-:-:S04]  /*2da0*/  IMAD R29, R28, c[0x0][0x10], RZ ;  /* 0x000004001c1d7a24 */ /* 0x000fc800078e02ff */
[----:B------:R-:W-:-:S05]  /*2db0*/  IMAD R28, R29, c[0x0][0xc], RZ ;  /* 0x000003001d1c7a24 */ /* 0x000fca00078e02ff */
[----:B------:R-:W-:Y:S02]  /*2dc0*/  SHF.L.U32 R41, R28, 0x1, RZ ;  /* 0x000000011c297819 */ /* 0x000fe400000006ff */
[----:B-1----:R-:W-:-:S05]  /*2dd0*/  IADD3 R29, R29, R36, RZ ;  /* 0x000000241d1d7210 */ /* 0x002fca0007ffe0ff */
[----:B------:R-:W-:-:S04]  /*2de0*/  IMAD.WIDE.U32 R28, R29, R40, c[0x0][0x1a8] ;  /* 0x00006a001d1c7625 */ /* 0x000fc800078e0028 */
[----:B------:R-:W-:Y:S01]  /*2df0*/  IMAD.WIDE R40, R41, R40, c[0x0][0x1b0] ;  /* 0x00006c0029287625 */ /* 0x000fe200078e0228 */
        /* <DEDUP_REMOVED lines=19> */
.L_x_2126:
[----:B------:R-:W2:Y:S01]  /*2f30*/  LDG.E.STRONG.GPU R30, [R28.64] ;  /* 0x000000061c1e7981 */ /* 0x000ea2000c1ef900 */
[----:B------:R-:W-:Y:S01]  /*2f40*/  YIELD ;  /* 0x0000000000007946 */ /* 0x000fe20003800000 */
[----:B--2---:R-:W-:Y:S01]  /*2f50*/  ISETP.NE.AND P0, PT, R30, R33, PT ;  /* 0x000000211e00720c */ /* 0x004fe20003f05270 */
[----:B------:R-:W-:-:S12]  /*2f60*/  CCTL.IVALL ;  /* 0x00000000ff00798f */ /* 0x000fd80002000000 */
[----:B------:R-:W-:Y:S05]  /*2f70*/  @P0 BRA `(.L_x_2126) ;  /* 0xffffffb000000947 */ /* 0x000fea000383ffff */
.L_x_2125:
[----:B------:R-:W-:Y:S01]  /*2f80*/  ISETP.NE.AND P0, PT, RZ, c[0x0][0xc], PT ;  /* 0x00000300ff007a0c */ /* 0x000fe20003f05270 */
[----:B------:R-:W-:Y:S01]  /*2f90*/  WARPSYNC 0xffffffff ;  /* 0xffffffff00007948 */ /* 0x000fe20003800000 */
[----:B------:R-:W-:Y:S11]  /*2fa0*/  BAR.SYNC.DEFER_BLOCKING 0x0 ;  /* 0x0000000000007b1d */ /* 0x000ff60000010000 */
[----:B------:R-:W-:Y:S05]  /*2fb0*/  @!P0 BRA `(.L_x_2124) ;  /* 0x00000fb000008947 */ /* 0x000fea0003800000 */
[----:B0-----:R-:W-:Y:S01]  /*2fc0*/  IADD3 R28, R42, -0x1, RZ ;  /* 0xffffffff2a1c7810 */ /* 0x001fe20007ffe0ff */
        /* <DEDUP_REMOVED lines=12> */
.L_x_2130:
        /* <DEDUP_REMOVED lines=11> */
[----:B--2---:R-:W-:Y:S02]  /*3140*/  @!P6 FADD.FTZ R48, R48, R28 ;  /* 0x0000001c3030e221 */ /* 0x004fe40000010000 */
[----:B------:R-:W-:Y:S01]  /*3150*/  @!P6 FADD.FTZ R49, R49, R29 ;  /* 0x0000001d3131e221 */ /* 0x000fe20000010000 */
[----:B------:R-:W-:Y:S01]  /*3160*/  ISETP.EQ.OR P6, PT, R32, R57, P2 ;  /* 0x000000392000720c */ /* 0x000fe200017c2670 */
[----:B------:R-:W-:-:S04]  /*3170*/  @!P3 IMAD.WIDE.U32 R28, R31, 0x8, R40 ;  /* 0x000000081f1cb825 */ /* 0x000fc800078e0028 */
[----:B------:R-:W-:Y:S02]  /*3180*/  @!P4 IMAD.WIDE.U32 R30, R33, 0x8, R40 ;  /* 0x00000008211ec825 */ /* 0x000fe400078e0028 */
[----:B------:R-:W2:Y:S04]  /*3190*/  @!P3 LDG.E.64 R28, [R28.64] ;  /* 0x000000061c1cb981 */ /* 0x000ea8000c1e1b00 */
[----:B------:R-:W3:Y:S02]  /*31a0*/  @!P4 LDG.E.64 R30, [R30.64] ;  /* 0x000000061e1ec981 */ /* 0x000ee4000c1e1b00 */
[----:B------:R-:W-:-:S04]  /*31b0*/  @!P6 IMAD R33, R32, c[0x0][0x10], R36 ;  /* 0x000004002021ea24 */ /* 0x000fc800078e0224 */
        /* <DEDUP_REMOVED lines=86> */
[----:B------:R-:W-:Y:S02]  /*3720*/  IADD3 R37, R37, -0x10, RZ ;  /* 0xfffffff025257810 */ /* 0x000fe40007ffe0ff */
[----:B------:R-:W-:Y:S01]  /*3730*/  IADD3 R38, R38, 0x10, RZ ;  /* 0x0000001026267810 */ /* 0x000fe20007ffe0ff */
[----:B--2---:R-:W-:Y:S02]  /*3740*/  @!P3 FADD.FTZ R48, R48, R28 ;  /* 0x0000001c3030b221 */ /* 0x004fe40000010000 */
[----:B------:R-:W-:Y:S01]  /*3750*/  @!P3 FADD.FTZ R49, R49, R29 ;  /* 0x0000001d3131b221 */ /* 0x000fe20000010000 */
[----:B------:R-:W-:Y:S01]  /*3760*/  ISETP.GT.AND P3, PT, R37, 0xc, PT ;  /* 0x0000000c2500780c */ /* 0x000fe20003f64270 */
[----:B---3--:R-:W-:Y:S02]  /*3770*/  @!P4 FADD.FTZ R48, R48, R30 ;  /* 0x0000001e3030c221 */ /* 0x008fe40000010000 */
[----:B------:R-:W-:-:S02]  /*3780*/  @!P4 FADD.FTZ R49, R49, R31 ;  /* 0x0000001f3131c221 */ /* 0x000fc40000010000 */
[----:B----4-:R-:W-:Y:S02]  /*3790*/  @!P6 FADD.FTZ R48, R48, R32 ;  /* 0x000000203030e221 */ /* 0x010fe40000010000 */
[----:B------:R-:W-:-:S06]  /*37a0*/  @!P6 FADD.FTZ R49, R49, R33 ;  /* 0x000000213131e221 */ /* 0x000fcc0000010000 */
[----:B------:R-:W-:Y:S05]  /*37b0*/  @P3 BRA `(.L_x_2130) ;  /* 0xfffff8d000003947 */ /* 0x000fea000383ffff */
.L_x_2129:
[----:B------:R-:W-:-:S13]  /*37c0*/  ISETP.GT.AND P3, PT, R37, 0x4, PT ;  /* 0x000000042500780c */ /* 0x000fda0003f64270 */
[----:B------:R-:W-:Y:S05]  /*37d0*/  @!P3 BRA `(.L_x_2131) ;  /* 0x000003b00000b947 */ /* 0x000fea0003800000 */
[C---:B------:R-:W-:Y:S02]  /*37e0*/  IADD3 R31, R38.reuse, 0x1, RZ ;  /* 0x00000001261f7810 */ /* 0x040fe40007ffe0ff */
[CC--:B------:R-:W-:Y:S02]  /*37f0*/  ISETP.EQ.OR P0, PT, R38.reuse, R57.reuse, P2 ;  /* 0x000000392600720c */ /* 0x0c0fe40001702670 */
[-C--:B------:R-:W-:Y:S02]  /*3800*/  ISETP.EQ.OR P4, PT, R31, R57.reuse, P2 ;  /* 0x000000391f00720c */ /* 0x080fe40001782670 */
[C---:B------:R-:W-:Y:S02]  /*3810*/  IADD3 R33, R38.reuse, 0x2, RZ ;  /* 0x0000000226217810 */ /* 0x040fe40007ffe0ff */
[----:B------:R-:W-:Y:S02]  /*3820*/  IADD3 R35, R38, 0x3, RZ ;  /* 0x0000000326237810 */ /* 0x000fe40007ffe0ff */
[----:B------:R-:W-:-:S02]  /*3830*/  ISETP.EQ.OR P6, PT, R33, R57, P2 ;  /* 0x000000392100720c */ /* 0x000fc400017c2670 */
[----:B------:R-:W-:-:S03]  /*3840*/  ISETP.EQ.OR P3, PT, R35, R57, P2 ;  /* 0x000000392300720c */ /* 0x000fc60001762670 */
[--C-:B------:R-:W-:Y:S02]  /*3850*/  @!P0 IMAD R29, R38, c[0x0][0x10], R36.reuse ;  /* 0x00000400261d8a24 */ /* 0x100fe400078e0224 */
[----:B------:R-:W-:Y:S02]  /*3860*/  @!P4 IMAD R31, R31, c[0x0][0x10], R36 ;  /* 0x000004001f1fca24 */ /* 0x000fe400078e0224 */
[----:B------:R-:W-:-:S04]  /*3870*/  @!P0 IMAD.WIDE.U32 R28, R29, 0x8, R40 ;  /* 0x000000081d1c8825 */ /* 0x000fc800078e0028 */
[----:B------:R-:W-:Y:S02]  /*3880*/  @!P4 IMAD.WIDE.U32 R30, R31, 0x8, R40 ;  /* 0x000000081f1ec825 */ /* 0x000fe400078e0028 */
[----:B------:R-:W2:Y:S02]  /*3890*/  @!P0 LDG.E.64 R28, [R28.64] ;  /* 0x000000061c1c8981 */ /* 0x000ea4000c1e1b00 */
[--C-:B------:R-:W-:Y:S02]  /*38a0*/  @!P6 IMAD R33, R33, c[0x0][0x10], R36.reuse ;  /* 0x000004002121ea24 */ /* 0x100fe400078e0224 */
[----:B------:R-:W-:Y:S01]  /*38b0*/  @!P3 IMAD R35, R35, c[0x0][0x10], R36 ;  /* 0x000004002323ba24 */ /* 0x000fe200078e0224 */
[----:B------:R-:W3:Y:S01]  /*38c0*/  @!P4 LDG.E.64 R30, [R30.64] ;  /* 0x000000061e1ec981 */ /* 0x000ee2000c1e1b00 */
[----:B------:R-:W-:-:S04]  /*38d0*/  @!P6 IMAD.WIDE.U32 R32, R33, 0x8, R40 ;  /* 0x000000082120e825 */ /* 0x000fc800078e0028 */
[----:B------:R-:W-:Y:S02]  /*38e0*/  @!P3 IMAD.WIDE.U32 R34, R35, 0x8, R40 ;  /* 0x000000082322b825 */ /* 0x000fe400078e0028 */
[----:B------:R-:W4:Y:S04]  /*38f0*/  @!P6 LDG.E.64 R32, [R32.64] ;  /* 0x000000062020e981 */ /* 0x000f28000c1e1b00 */
[----:B------:R-:W5:Y:S01]  /*3900*/  @!P3 LDG.E.64 R34, [R34.64] ;  /* 0x000000062222b981 */ /* 0x000f62000c1e1b00 */
[----:B------:R-:W-:Y:S01]  /*3910*/  IADD3 R38, R38, 0x4, RZ ;  /* 0x0000000426267810 */ /* 0x000fe20007ffe0ff */
[----:B--2---:R-:W-:-:S03]  /*3920*/  @!P0 FADD.FTZ R48, R48, R28 ;  /* 0x0000001c30308221 */ /* 0x004fc60000010000 */
[C---:B------:R-:W-:Y:S01]  /*3930*/  IADD3 R28, R38.reuse, 0x1, RZ ;  /* 0x00000001261c7810 */ /* 0x040fe20007ffe0ff */
[----:B------:R-:W-:Y:S01]  /*3940*/  @!P0 FADD.FTZ R49, R49, R29 ;  /* 0x0000001d31318221 */ /* 0x000fe20000010000 */
[-C--:B------:R-:W-:Y:S01]  /*3950*/  ISETP.EQ.OR P0, PT, R38, R57.reuse, P2 ;  /* 0x000000392600720c */ /* 0x080fe20001702670 */
[----:B---3--:R-:W-:Y:S01]  /*3960*/  @!P4 FADD.FTZ R48, R48, R30 ;  /* 0x0000001e3030c221 */ /* 0x008fe20000010000 */
[----:B------:R-:W-:Y:S01]  /*3970*/  IADD3 R30, R38, 0x2, RZ ;  /* 0x00000002261e7810 */ /* 0x000fe20007ffe0ff */
[----:B------:R-:W-:Y:S01]  /*3980*/  @!P4 FADD.FTZ R49, R49, R31 ;  /* 0x0000001f3131c221 */ /* 0x000fe20000010000 */
[-C--:B------:R-:W-:Y:S01]  /*3990*/  ISETP.EQ.OR P4, PT, R28, R57.reuse, P2 ;  /* 0x000000391c00720c */ /* 0x080fe20001782670 */
[----:B----4-:R-:W-:Y:S01]  /*39a0*/  @!P6 FADD.FTZ R48, R48, R32 ;  /* 0x000000203030e221 */ /* 0x010fe20000010000 */
[----:B------:R-:W-:Y:S01]  /*39b0*/  IADD3 R32, R38, 0x3, RZ ;  /* 0x0000000326207810 */ /* 0x000fe20007ffe0ff */
[----:B------:R-:W-:Y:S01]  /*39c0*/  @!P6 FADD.FTZ R49, R49, R33 ;  /* 0x000000213131e221 */ /* 0x000fe20000010000 */
[----:B------:R-:W-:Y:S01]  /*39d0*/  ISETP.EQ.OR P6, PT, R30, R57, P2 ;  /* 0x000000391e00720c */ /* 0x000fe200017c2670 */
[----:B-----5:R-:W-:-:S02]  /*39e0*/  @!P3 FADD.FTZ R48, R48, R34 ;  /* 0x000000223030b221 */ /* 0x020fc40000010000 */
[----:B------:R-:W-:Y:S01]  /*39f0*/  @!P3 FADD.FTZ R49, R49, R35 ;  /* 0x000000233131b221 */ /* 0x000fe20000010000 */
[----:B------:R-:W-:Y:S01]  /*3a00*/  ISETP.EQ.OR P3, PT, R32, R57, P2 ;  /* 0x000000392000720c */ /* 0x000fe20001762670 */
[----:B------:R-:W-:-:S04]  /*3a10*/  @!P0 IMAD R29, R38, c[0x0][0x10], R36 ;  /* 0x00000400261d8a24 */ /* 0x000fc800078e0224 */
[----:B------:R-:W-:Y:S02]  /*3a20*/  @!P4 IMAD R31, R28, c[0x0][0x10], R36 ;  /* 0x000004001c1fca24 */ /* 0x000fe400078e0224 */
[----:B------:R-:W-:-:S04]  /*3a30*/  @!P0 IMAD.WIDE.U32 R28, R29, 0x8, R40 ;  /* 0x000000081d1c8825 */ /* 0x000fc800078e0028 */
[----:B------:R-:W-:Y:S02]  /*3a40*/  @!P6 IMAD R33, R30, c[0x0][0x10], R36 ;  /* 0x000004001e21ea24 */ /* 0x000fe400078e0224 */
[----:B------:R-:W-:Y:S01]  /*3a50*/  @!P4 IMAD.WIDE.U32 R30, R31, 0x8, R40 ;  /* 0x000000081f1ec825 */ /* 0x000fe200078e0028 */
[----:B------:R-:W2:Y:S03]  /*3a60*/  @!P0 LDG.E.64 R28, [R28.64] ;  /* 0x000000061c1c8981 */ /* 0x000ea6000c1e1b00 */
[----:B------:R-:W-:Y:S02]  /*3a70*/  @!P3 IMAD R35, R32, c[0x0][0x10], R36 ;  /* 0x000004002023ba24 */ /* 0x000fe400078e0224 */
[--C-:B------:R-:W-:Y:S01]  /*3a80*/  @!P6 IMAD.WIDE.U32 R32, R33, 0x8, R40.reuse ;  /* 0x000000082120e825 */ /* 0x100fe200078e0028 */
[----:B------:R-:W3:Y:S03]  /*3a90*/  @!P4 LDG.E.64 R30, [R30.64] ;  /* 0x000000061e1ec981 */ /* 0x000ee6000c1e1b00 */
[----:B------:R-:W-:-:S02]  /*3aa0*/  @!P3 IMAD.WIDE.U32 R34, R35, 0x8, R40 ;  /* 0x000000082322b825 */ /* 0x000fc400078e0028 */
[----:B------:R-:W4:Y:S04]  /*3ab0*/  @!P6 LDG.E.64 R32, [R32.64] ;  /* 0x000000062020e981 */ /* 0x000f28000c1e1b00 */
[----:B------:R-:W5:Y:S01]  /*3ac0*/  @!P3 LDG.E.64 R34, [R34.64] ;  /* 0x000000062222b981 */ /* 0x000f62000c1e1b00 */
[----:B------:R-:W-:Y:S02]  /*3ad0*/  IADD3 R37, R37, -0x4, RZ ;  /* 0xfffffffc25257810 */ /* 0x000fe40007ffe0ff */
[----:B------:R-:W-:Y:S02]  /*3ae0*/  IADD3 R38, R38, 0x4, RZ ;  /* 0x0000000426267810 */ /* 0x000fe40007ffe0ff */
[----:B------:R-:W-:Y:S01]  /*3af0*/  IADD3 R37, R37, -0x4, RZ ;  /* 0xfffffffc25257810 */ /* 0x000fe20007ffe0ff */
[----:B--2---:R-:W-:-:S02]  /*3b00*/  @!P0 FADD.FTZ R48, R48, R28 ;  /* 0x0000001c30308221 */ /* 0x004fc40000010000 */
[----:B------:R-:W-:Y:S01]  /*3b10*/  @!P0 FADD.FTZ R49, R49, R29 ;  /* 0x0000001d31318221 */ /* 0x000fe20000010000 */
[----:B------:R-:W-:Y:S01]  /*3b20*/  PLOP3.LUT P0, PT, PT, PT, PT, 0x8, 0x0 ;  /* 0x000000000000781c */ /* 0x000fe20003f0e170 */
[----:B---3--:R-:W-:Y:S02]  /*3b30*/  @!P4 FADD.FTZ R48, R48, R30 ;  /* 0x0000001e3030c221 */ /* 0x008fe40000010000 */
[----:B------:R-:W-:Y:S02]  /*3b40*/  @!P4 FADD.FTZ R49, R49, R31 ;  /* 0x0000001f3131c221 */ /* 0x000fe40000010000 */
[----:B----4-:R-:W-:Y:S02]  /*3b50*/  @!P6 FADD.FTZ R48, R48, R32 ;  /* 0x000000203030e221 */ /* 0x010fe40000010000 */
[----:B------:R-:W-:Y:S02]  /*3b60*/  @!P6 FADD.FTZ R49, R49, R33 ;  /* 0x000000213131e221 */ /* 0x000fe40000010000 */
[----:B-----5:R-:W-:-:S02]  /*3b70*/  @!P3 FADD.FTZ R48, R48, R34 ;  /* 0x000000223030b221 */ /* 0x020fc40000010000 */
[----:B------:R-:W-:Y:S02]  /*3b80*/  @!P3 FADD.FTZ R49, R49, R35 ;  /* 0x000000233131b221 */ /* 0x000fe40000010000 */
.L_x_2131:
[----:B------:R-:W-:-:S13]  /*3b90*/  ISETP.NE.OR P0, PT, R37, RZ, P0 ;  /* 0x000000ff2500720c */ /* 0x000fda0000705670 */
[----:B------:R-:W-:Y:S05]  /*3ba0*/  @!P0 BRA `(.L_x_2127) ;  /* 0x000001f000008947 */ /* 0x000fea0003800000 */
.L_x_2128:
[CC--:B------:R-:W-:Y:S02]  /*3bb0*/  ISETP.EQ.OR P4, PT, R38.reuse, R57.reuse, P2 ;  /* 0x000000392600720c */ /* 0x0c0fe40001782670 */
[C---:B------:R-:W-:Y:S02]  /*3bc0*/  IADD3 R31, R38.reuse, 0x1, RZ ;  /* 0x00000001261f7810 */ /* 0x040fe40007ffe0ff */
[C---:B------:R-:W-:Y:S02]  /*3bd0*/  IADD3 R33, R38.reuse, 0x2, RZ ;  /* 0x0000000226217810 */ /* 0x040fe40007ffe0ff */
[-C--:B------:R-:W-:Y:S02]  /*3be0*/  ISETP.EQ.OR P6, PT, R31, R57.reuse, P2 ;  /* 0x000000391f00720c */ /* 0x080fe400017c2670 */
[----:B------:R-:W-:Y:S02]  /*3bf0*/  IADD3 R35, R38, 0x3, RZ ;  /* 0x0000000326237810 */ /* 0x000fe40007ffe0ff */
[----:B------:R-:W-:-:S02]  /*3c00*/  ISETP.EQ.OR P3, PT, R33, R57, P2 ;  /* 0x000000392100720c */ /* 0x000fc40001762670 */
[----:B------:R-:W-:Y:S01]  /*3c10*/  ISETP.EQ.OR P0, PT, R35, R57, P2 ;  /* 0x000000392300720c */ /* 0x000fe20001702670 */
[----:B------:R-:W-:-:S04]  /*3c20*/  @!P4 IMAD R29, R38, c[0x0][0x10], R36 ;  /* 0x00000400261dca24 */ /* 0x000fc800078e0224 */
[----:B------:R-:W-:-:S04]  /*3c30*/  @!P4 IMAD.WIDE.U32 R28, R29, 0x8, R40 ;  /* 0x000000081d1cc825 */ /* 0x000fc800078e0028 */
[--C-:B------:R-:W-:Y:S02]  /*3c40*/  @!P6 IMAD R31, R31, c[0x0][0x10], R36.reuse ;  /* 0x000004001f1fea24 */ /* 0x100fe400078e0224 */
[----:B------:R-:W2:Y:S01]  /*3c50*/  @!P4 LDG.E.64 R28, [R28.64] ;  /* 0x000000061c1cc981 */ /* 0x000ea2000c1e1b00 */
[----:B------:R-:W-:Y:S02]  /*3c60*/  @!P3 IMAD R33, R33, c[0x0][0x10], R36 ;  /* 0x000004002121ba24 */ /* 0x000fe400078e0224 */
[----:B------:R-:W-:-:S04]  /*3c70*/  @!P6 IMAD.WIDE.U32 R30, R31, 0x8, R40 ;  /* 0x000000081f1ee825 */ /* 0x000fc800078e0028 */
[----:B------:R-:W-:Y:S02]  /*3c80*/  @!P0 IMAD R35, R35, c[0x0][0x10], R36 ;  /* 0x0000040023238a24 */ /* 0x000fe400078e0224 */
[--C-:B------:R-:W-:Y:S01]  /*3c90*/  @!P3 IMAD.WIDE.U32 R32, R33, 0x8, R40.reuse ;  /* 0x000000082120b825 */ /* 0x100fe200078e0028 */
[----:B------:R-:W3:Y:S03]  /*3ca0*/  @!P6 LDG.E.64 R30, [R30.64] ;  /* 0x000000061e1ee981 */ /* 0x000ee6000c1e1b00 */
[----:B------:R-:W-:Y:S02]  /*3cb0*/  @!P0 IMAD.WIDE.U32 R34, R35, 0x8, R40 ;  /* 0x0000000823228825 */ /* 0x000fe400078e0028 */
[----:B------:R-:W4:Y:S04]  /*3cc0*/  @!P3 LDG.E.64 R32, [R32.64] ;  /* 0x000000062020b981 */ /* 0x000f28000c1e1b00 */
[----:B------:R-:W5:Y:S01]  /*3cd0*/  @!P0 LDG.E.64 R34, [R34.64] ;  /* 0x0000000622228981 */ /* 0x000f62000c1e1b00 */
[----:B------:R-:W-:-:S02]  /*3ce0*/  IADD3 R37, R37, -0x4, RZ ;  /* 0xfffffffc25257810 */ /* 0x000fc40007ffe0ff */
[----:B------:R-:W-:Y:S01]  /*3cf0*/  IADD3 R38, R38, 0x4, RZ ;  /* 0x0000000426267810 */ /* 0x000fe20007ffe0ff */
[----:B--2---:R-:W-:Y:S02]  /*3d00*/  @!P4 FADD.FTZ R48, R48, R28 ;  /* 0x0000001c3030c221 */ /* 0x004fe40000010000 */
[----:B------:R-:W-:Y:S01]  /*3d10*/  @!P4 FADD.FTZ R49, R49, R29 ;  /* 0x0000001d3131c221 */ /* 0x000fe20000010000 */
[----:B------:R-:W-:Y:S01]  /*3d20*/  ISETP.NE.AND P4, PT, R37, RZ, PT ;  /* 0x000000ff2500720c */ /* 0x000fe20003f85270 */
[----:B---3--:R-:W-:Y:S02]  /*3d30*/  @!P6 FADD.FTZ R48, R48, R30 ;  /* 0x0000001e3030e221 */ /* 0x008fe40000010000 */
[----:B------:R-:W-:Y:S02]  /*3d40*/  @!P6 FADD.FTZ R49, R49, R31 ;  /* 0x0000001f3131e221 */ /* 0x000fe40000010000 */
[----:B----4-:R-:W-:Y:S02]  /*3d50*/  @!P3 FADD.FTZ R48, R48, R32 ;  /* 0x000000203030b221 */ /* 0x010fe40000010000 */
[----:B------:R-:W-:-:S02]  /*3d60*/  @!P3 FADD.FTZ R49, R49, R33 ;  /* 0x000000213131b221 */ /* 0x000fc40000010000 */
[----:B-----5:R-:W-:Y:S02]  /*3d70*/  @!P0 FADD.FTZ R48, R48, R34 ;  /* 0x0000002230308221 */ /* 0x020fe40000010000 */
[----:B------:R-:W-:Y:S02]  /*3d80*/  @!P0 FADD.FTZ R49, R49, R35 ;  /* 0x0000002331318221 */ /* 0x000fe40000010000 */
[----:B------:R-:W-:Y:S05]  /*3d90*/  @P4 BRA `(.L_x_2128) ;  /* 0xfffffe1000004947 */ /* 0x000fea000383ffff */
.L_x_2127:
        /* <DEDUP_REMOVED lines=12> */
.L_x_2133:
[----:B------:R-:W-:Y:S05]  /*3e60*/  BSYNC B0 ;  /* 0x0000000000007941 */ /* 0x000fea0003800000 */
.L_x_2132:
        /* <DEDUP_REMOVED lines=16> */
.L_x_2124:
[----:B------:R-:W-:Y:S04]  /*3f70*/  @!P2 STS.64 [0xc0], R48 ;  /* 0x0000c030ff00a388 */ /* 0x000fe80000000a00 */
[----:B------:R-:W-:Y:S01]  /*3f80*/  BAR.SYNC.DEFER_BLOCKING 0x0 ;  /* 0x0000000000007b1d */ /* 0x000fe20000010000 */
[----:B------:R-:W-:Y:S02]  /*3f90*/  ISETP.GE.U32.AND P0, PT, R65, c[0x0][0x1e0], PT ;  /* 0x0000780041007a0c */ /* 0x000fe40003f06070 */
[----:B------:R-:W-:Y:S02]  /*3fa0*/  ISETP.GE.U32.AND P3, PT, R64, c[0x0][0x1e0], PT ;  /* 0x0000780040007a0c */ /* 0x000fe40003f66070 */
[----:B------:R-:W-:Y:S02]  /*3fb0*/  ISETP.GE.AND.EX P2, PT, R54, c[0x0][0x1e4], PT, P0 ;  /* 0x0000790036007a0c */ /* 0x000fe40003f46300 */
[----:B------:R-:W-:-:S02]  /*3fc0*/  ISETP.GE.AND.EX P3, PT, R53, c[0x0][0x1e4], PT, P3 ;  /* 0x0000790035007a0c */ /* 0x000fc40003f66330 */
[----:B------:R-:W-:Y:S02]  /*3fd0*/  ISETP.GE.U32.AND P4, PT, R63, c[0x0][0x1e0], PT ;  /* 0x000078003f007a0c */ /* 0x000fe40003f86070 */
[----:B------:R-:W-:Y:S02]  /*3fe0*/  ISETP.GE.U32.AND P0, PT, R62, c[0x0][0x1e0], PT ;  /* 0x000078003e007a0c */ /* 0x000fe40003f06070 */
[C---:B------:R-:W-:Y:S02]  /*3ff0*/  ISETP.GT.U32.OR P2, PT, R68.reuse, 0x27f, P2 ;  /* 0x0000027f4400780c */ /* 0x040fe40001744470 */
[----:B------:R-:W-:Y:S01]  /*4000*/  ISETP.GT.U32.OR P3, PT, R68, 0x27f, P3 ;  /* 0x0000027f4400780c */ /* 0x000fe20001f64470 */
[----:B01----:R-:W0:Y:S02]  /*4010*/  LDS.64 R28, [0xc0] ;  /* 0x0000c000ff1c7984 */ /* 0x003e240000000a00 */
[----:B0-----:R-:W-:Y:S02]  /*4020*/  FMUL.FTZ R32, R28, c[0x0][0x20c] ;  /* 0x000083001c207a20 */ /* 0x001fe40000410000 */
[----:B------:R-:W-:Y:S01]  /*4030*/  FMUL.FTZ R33, R29, c[0x0][0x20c] ;  /* 0x000083001d217a20 */ /* 0x000fe20000410000 */
        /* <DEDUP_REMOVED lines=19> */
.L_x_2134:
        /* <DEDUP_REMOVED lines=13> */
[-C--:B------:R-:W-:Y:S01]  /*4240*/  FMUL.FTZ R12, R73, R70.reuse ;  /* 0x00000046490c7220 */ /* 0x080fe20000410000 */
[----:B------:R-:W-:Y:S01]  /*4250*/  LEA.HI.X R31, R28, c[0x0][0x164], R31, 0x2, P6 ;  /* 0x000059001c1f7a11 */ /* 0x000fe200030f141f */
[----:B------:R-:W-:-:S05]  /*4260*/  FMUL.FTZ R13, R13, R70 ;  /* 0x000000460d0d7220 */ /* 0x000fca0000410000 */
[----:B------:R0:W-:Y:S03]  /*4270*/  STG.E.64 [R30.64], R12 ;  /* 0x0000000c1e007986 */ /* 0x0001e6000c101b06 */
.L_x_2136:
[----:B------:R-:W-:Y:S05]  /*4280*/  BSYNC B0 ;  /* 0x0000000000007941 */ /* 0x000fea0003800000 */
.L_x_2135:
        /* <DEDUP_REMOVED lines=19> */
.L_x_2137:
        /* <DEDUP_REMOVED lines=17> */
.L_x_2139:
[----:B------:R-:W-:Y:S05]  /*44d0*/  BSYNC B0 ;  /* 0x0000000000007941 */ /* 0x000fea0003800000 */
.L_x_2138:
        /* <DEDUP_REMOVED lines=19> */
.L_x_2140:
        /* <DEDUP_REMOVED lines=17> */
.L_x_2142:
[----:B------:R-:W-:Y:S05]  /*4720*/  BSYNC B0 ;  /* 0x0000000000007941 */ /* 0x000fea0003800000 */
.L_x_2141:
[----:B------:R-:W-:Y:S02]  /*4730*/  ISETP.GE.U32.AND P2, PT, R61, c[0x0][0x1e0], PT ;  /* 0x000078003d007a0c */ /* 0x000fe40003f46070 */
[----:B------:R-:W-:Y:S02]  /*4740*/  ISETP.GE.U32.AND P3, PT, R60, c[0x0][0x1e0], PT ;  /* 0x000078003c007a0c */ /* 0x000fe40003f66070 */
[----:B------:R-:W-:Y:S02]  /*4750*/  ISETP.GE.U32.AND P6, PT, R59, c[0x0][0x1e0], PT ;  /* 0x000078003b007a0c */ /* 0x000fe40003fc6070 */
[----:B------:R-:W-:Y:S02]  /*4760*/  ISETP.GE.AND.EX P4, PT, R52, c[0x0][0x1e4], PT, P4 ;  /* 0x0000790034007a0c */ /* 0x000fe40003f86340 */
        /* <DEDUP_REMOVED lines=8> */
[----:B------:R-:W-:Y:S01]  /*47f0*/  ISETP.GT.U32.OR P6, PT, R68, 0x27f, P6 ;  /* 0x0000027f4400780c */ /* 0x000fe200037c4470 */
[----:B------:R-:W-:Y:S06]  /*4800*/  @!P5 BRA `(.L_x_2143) ;  /* 0x000001200000d947 */ /* 0x000fec0003800000 */
        /* <DEDUP_REMOVED lines=18> */
.L_x_2143:
        /* <DEDUP_REMOVED lines=17> */
.L_x_2145:
[----:B------:R-:W-:Y:S05]  /*4a40*/  BSYNC B0 ;  /* 0x0000000000007941 */ /* 0x000fea0003800000 */
.L_x_2144:
        /* <DEDUP_REMOVED lines=19> */
.L_x_2146:
        /* <DEDUP_REMOVED lines=17> */
.L_x_2148:
[----:B------:R-:W-:Y:S05]  /*4c90*/  BSYNC B0 ;  /* 0x0000000000007941 */ /* 0x000fea0003800000 */
.L_x_2147:
        /* <DEDUP_REMOVED lines=19> */
.L_x_2149:
        /* <DEDUP_REMOVED lines=17> */
.L_x_2151:
[----:B------:R-:W-:Y:S05]  /*4ee0*/  BSYNC B0 ;  /* 0x0000000000007941 */ /* 0x000fea0003800000 */
.L_x_2150:
        /* <DEDUP_REMOVED lines=19> */
.L_x_2152:
[----:B------:R-:W-:Y:S01]  /*5020*/  BSSY B0, `(.L_x_2153) ;  /* 0x0000011000007945 */ /* 0x000fe20003800000 */
[----:B------:R-:W-:Y:S05]  /*5030*/  @P3 BRA `(.L_x_2154) ;  /* 0x000000f000003947 */ /* 0x000fea0003800000 */
[----:B0-----:R-:W-:Y:S01]  /*5040*/  IMAD R11, R6, c[0x0][0x1d8], RZ ;  /* 0x00007600060b7a24 */ /* 0x001fe200078e02ff */
[----:B------:R-:W-:Y:S01]  /*5050*/  MOV R8, R90 ;  /* 0x0000005a00087202 */ /* 0x000fe20000000f00 */
[-C--:B------:R-:W-:Y:S01]  /*5060*/  FFMA.FTZ R85, R85, R32.reuse, R33 ;  /* 0x0000002055557223 */ /* 0x080fe20000010021 */
[----:B------:R-:W-:Y:S01]  /*5070*/  MOV R9, R93 ;  /* 0x0000005d00097202 */ /* 0x000fe20000000f00 */
[----:B------:R-:W-:Y:S02]  /*5080*/  IMAD R13, R60, c[0x0][0x1dc], R11 ;  /* 0x000077003c0d7a24 */ /* 0x000fe400078e020b */
[----:B------:R-:W-:Y:S02]  /*5090*/  FFMA.FTZ R86, R86, R32, R33 ;  /* 0x0000002056567223 */ /* 0x000fe40000010021 */
[----:B------:R-:W-:-:S04]  /*50a0*/  IMAD.WIDE.U32 R10, R60, c[0x0][0x1d8], R8 ;  /* 0x000076003c0a7a25 */ /* 0x000fc800078e0008 */
[----:B------:R-:W-:Y:S01]  /*50b0*/  FFMA.FTZ R85, R24, R20, -R85 ;  /* 0x0000001418557223 */ /* 0x000fe20000010855 */
[----:B------:R-:W-:Y:S01]  /*50c0*/  IADD3 R9, R11, R13, RZ ;  /* 0x0000000d0b097210 */ /* 0x000fe20007ffe0ff */
[----:B------:R-:W-:Y:S01]  /*50d0*/  FFMA.FTZ R13, R25, R21, -R86 ;  /* 0x00000015190d7223 */ /* 0x000fe20000010856 */
[C---:B------:R-:W-:Y:S01]  /*50e0*/  LEA R8, P0, R10.reuse, c[0x0][0x160], 0x2 ;  /* 0x000058000a087a11 */ /* 0x040fe200078010ff */
[-C--:B------:R-:W-:Y:S02]  /*50f0*/  FMUL.FTZ R12, R85, R70.reuse ;  /* 0x00000046550c7220 */ /* 0x080fe40000410000 */
[----:B------:R-:W-:Y:S01]  /*5100*/  FMUL.FTZ R13, R13, R70 ;  /* 0x000000460d0d7220 */ /* 0x000fe20000410000 */
[----:B------:R-:W-:-:S05]  /*5110*/  LEA.HI.X R9, R10, c[0x0][0x164], R9, 0x2, P0 ;  /* 0x000059000a097a11 */ /* 0x000fca00000f1409 */
[----:B------:R0:W-:Y:S04]  /*5120*/  STG.E.64 [R8.64], R12 ;  /* 0x0000000c08007986 */ /* 0x0001e8000c101b06 */
.L_x_2154:
[----:B------:R-:W-:Y:S05]  /*5130*/  BSYNC B0 ;  /* 0x0000000000007941 */ /* 0x000fea0003800000 */
.L_x_2153:
[----:B------:R-:W-:Y:S05]  /*5140*/  @!P5 BRA `(.L_x_2155) ;  /* 0x000001200000d947 */ /* 0x000fea0003800000 */
[----:B------:R-:W-:Y:S02]  /*5150*/  FFMA.FTZ R26, R83, R24, R26 ;  /* 0x00000018531a7223 */ /* 0x000fe4000001001a */
[----:B------:R-:W-:Y:S02]  /*5160*/  FFMA.FTZ R27, R84, R25, R27 ;  /* 0x00000019541b7223 */ /* 0x000fe4000001001b */
[----:B------:R-:W-:Y:S02]  /*5170*/  FMUL.FTZ R6, R26, -1.4426950216293334961 ;  /* 0xbfb8aa3b1a067820 */ /* 0x000fe40000410000 */
        /* <DEDUP_REMOVED lines=15> */
.L_x_2155:
[----:B------:R-:W-:Y:S01]  /*5270*/  BSSY B0, `(.L_x_2156) ;  /* 0x0000010000007945 */ /* 0x000fe20003800000 */
[----:B------:R-:W-:Y:S05]  /*5280*/  @P6 BRA `(.L_x_2157) ;  /* 0x000000e000006947 */ /* 0x000fea0003800000 */
[----:B------:R-:W-:Y:S01]  /*5290*/  MOV R91, R93 ;  /* 0x0000005d005b7202 */ /* 0x000fe20000000f00 */
[----:B------:R-:W-:Y:S02]  /*52a0*/  IMAD R6, R7, c[0x0][0x1d8], RZ ;  /* 0x0000760007067a24 */ /* 0x000fe400078e02ff */
[----:B------:R-:W-:Y:S02]  /*52b0*/  FFMA.FTZ R83, R83, R32, R33 ;  /* 0x0000002053537223 */ /* 0x000fe40000010021 */
[----:B------:R-:W-:-:S04]  /*52c0*/  IMAD.WIDE.U32 R90, R59, c[0x0][0x1d8], R90 ;  /* 0x000076003b5a7a25 */ /* 0x000fc800078e005a */
[----:B------:R-:W-:Y:S01]  /*52d0*/  IMAD R7, R59, c[0x0][0x1dc], R6 ;  /* 0x000077003b077a24 */ /* 0x000fe200078e0206 */
[----:B------:R-:W-:Y:S01]  /*52e0*/  LEA R6, P0, R90, c[0x0][0x160], 0x2 ;  /* 0x000058005a067a11 */ /* 0x000fe200078010ff */
[----:B------:R-:W-:Y:S02]  /*52f0*/  FFMA.FTZ R32, R84, R32, R33 ;  /* 0x0000002054207223 */ /* 0x000fe40000010021 */
[----:B------:R-:W-:Y:S01]  /*5300*/  FFMA.FTZ R83, R24, R22, -R83 ;  /* 0x0000001618537223 */ /* 0x000fe20000010853 */
[----:B------:R-:W-:Y:S01]  /*5310*/  IADD3 R7, R91, R7, RZ ;  /* 0x000000075b077210 */ /* 0x000fe20007ffe0ff */
[----:B------:R-:W-:Y:S02]  /*5320*/  FFMA.FTZ R23, R25, R23, -R32 ;  /* 0x0000001719177223 */ /* 0x000fe40000010820 */
[-C--:B------:R-:W-:Y:S01]  /*5330*/  FMUL.FTZ R22, R83, R70.reuse ;  /* 0x0000004653167220 */ /* 0x080fe20000410000 */
[----:B------:R-:W-:Y:S01]  /*5340*/  LEA.HI.X R7, R90, c[0x0][0x164], R7, 0x2, P0 ;  /* 0x000059005a077a11 */ /* 0x000fe200000f1407 */
[----:B------:R-:W-:-:S05]  /*5350*/  FMUL.FTZ R23, R23, R70 ;  /* 0x0000004617177220 */ /* 0x000fca0000410000 */
[----:B------:R1:W-:Y:S02]  /*5360*/  STG.E.64 [R6.64], R22 ;  /* 0x0000001606007986 */ /* 0x0003e4000c101b06 */
.L_x_2157:
[----:B------:R-:W-:Y:S05]  /*5370*/  BSYNC B0 ;  /* 0x0000000000007941 */ /* 0x000fea0003800000 */
.L_x_2156:
[----:B------:R-:W-:Y:S02]  /*5380*/  IADD3 R67, R67, c[0x0][0x10], RZ ;  /* 0x0000040043437a10 */ /* 0x000fe40007ffe0ff */
[----:B------:R-:W-:Y:S02]  /*5390*/  IADD3 R58, R58, 0x1, RZ ;  /* 0x000000013a3a7810 */ /* 0x000fe40007ffe0ff */
[----:B------:R-:W-:-:S13]  /*53a0*/  ISETP.GE.AND P0, PT, R67, UR4, PT ;  /* 0x0000000443007c0c */ /* 0x000fda000bf06270 */
[----:B------:R-:W-:Y:S01]  /*53b0*/  @P0 CALL.REL.NOINC `(.L_x_2107) ;  /* 0x0000001000000944 */ /* 0x000fe20003c00000 */
[----:B------:R-:W-:Y:S05]  /*53c0*/  BRA `(.L_x_2158) ;  /* 0xffffaf2000007947 */ /* 0x000fea000383ffff */
.L_x_2107:
        /* <DEDUP_REMOVED lines=18> */
.L_x_2160:
[----:B------:R-:W-:Y:S05]  /*54f0*/  BSYNC B0 ;  /* 0x0000000000007941 */ /* 0x000fea0003800000 */
.L_x_2159:
        /* <DEDUP_REMOVED lines=11> */
.L_x_2162:
[----:B------:R-:W2:Y:S01]  /*55b0*/  LDG.E.STRONG.GPU R5, [R2.64] ;  /* 0x0000000602057981 */ /* 0x000ea2000c1ef900 */
[----:B------:R-:W-:Y:S01]  /*55c0*/  YIELD ;  /* 0x0000000000007946 */ /* 0x000fe20003800000 */
[----:B--2---:R-:W-:Y:S01]  /*55d0*/  ISETP.NE.AND P0, PT, R5, R0, PT ;  /* 0x000000000500720c */ /* 0x004fe20003f05270 */
[----:B------:R-:W-:-:S12]  /*55e0*/  CCTL.IVALL ;  /* 0x00000000ff00798f */ /* 0x000fd80002000000 */
[----:B------:R-:W-:Y:S05]  /*55f0*/  @P0 BRA `(.L_x_2162) ;  /* 0xffffffb000000947 */ /* 0x000fea000383ffff */
.L_x_2161:
        /* <DEDUP_REMOVED lines=17> */
[----:B0-----:R-:W-:Y:S02]  /*5710*/  SHF.L.U64.HI R29, R27, 0x2, R18 ;  /* 0x000000021b1d7819 */ /* 0x001fe40000010212 */
[----:B------:R-:W-:Y:S02]  /*5720*/  SHF.L.U64.HI R19, R20, 0x2, R19 ;  /* 0x0000000214137819 */ /* 0x000fe40000010213 */
[----:B------:R-:W-:-:S04]  /*5730*/  IADD3 R2, R2, UR5, RZ ;  /* 0x0000000502027c10 */ /* 0x000fc8000fffe0ff */
[----:B------:R-:W-:-:S04]  /*5740*/  LEA.HI R23, P0, R2, UR4, RZ, 0x1 ;  /* 0x0000000402177c11 */ /* 0x000fc8000f8108ff */
[----:B------:R-:W-:-:S04]  /*5750*/  IADD3.X R2, RZ, R2, RZ, P0, !PT ;  /* 0x00000002ff027210 */ /* 0x000fc800007fe4ff */
[--C-:B------:R-:W-:Y:S02]  /*5760*/  SHF.R.S64 R23, R23, 0x1, R2.reuse ;  /* 0x0000000117177819 */ /* 0x100fe40000001002 */
[----:B------:R-:W-:-:S04]  /*5770*/  SHF.R.S32.HI R0, RZ, 0x1, R2 ;  /* 0x00000001ff007819 */ /* 0x000fc80000011402 */
[----:B------:R-:W-:Y:S02]  /*5780*/  SHF.L.U64.HI R21, R23, 0x2, R0 ;  /* 0x0000000217157819 */ /* 0x000fe40000010200 */
.L_x_2163:
        /* <DEDUP_REMOVED lines=23> */
.L_x_2164:
        /* <DEDUP_REMOVED lines=16> */
.L_x_5175:


//--------------------- .text._Z35group_norm_nhwc_bwd_one_pass_kernelI11Fp32IOFp32WLi256ELi80ELi640EEv26Group_norm_nhwc_bwd_params --------------------------
	.section	.text._Z35group_norm_nhwc_bwd_one_pass_kernelI11Fp32IOFp32WLi256ELi80ELi640EEv26Group_norm_nhwc_bwd_params,"ax",@progbits
	.sectioninfo	@"SHI_REGISTERS=96"
	.align	128
        .global         _Z35group_norm_nhwc_bwd_one_pass_kernelI11Fp32IOFp32WLi256ELi80ELi640EEv26Group_norm_nhwc_bwd_params
        .type           _Z35group_norm_nhwc_bwd_one_pass_kernelI11Fp32IOFp32WLi256ELi80ELi640EEv26Group_norm_nhwc_bwd_params,@function
        .size           _Z35group_norm_nhwc_bwd_one_pass_kernelI11Fp32IOFp32WLi256ELi80ELi640EEv26Group_norm_nhwc_bwd_params,(.L_x_5176 - _Z35group_norm_nhwc_bwd_one_pass_kernelI11Fp32IOFp32WLi256ELi80ELi640EEv26Group_norm_nhwc_bwd_params)
        .other          _Z35group_norm_nhwc_bwd_one_pass_kernelI11Fp32IOFp32WLi256ELi80ELi640EEv26Group_norm_nhwc_bwd_params,@"STO_CUDA_ENTRY STV_DEFAULT"
_Z35group_norm_nhwc_bwd_one_pass_kernelI11Fp32IOFp32WLi256ELi80ELi640EEv26Group_norm_nhwc_bwd_params:
.text._Z35group_norm_nhwc_bwd_one_pass_kernelI11Fp32IOFp32WLi256ELi80ELi640EEv26Group_norm_nhwc_bwd_params:
        /* <DEDUP_REMOVED lines=15> */
[----:B------:R-:W-:Y:S01]  /*00f0*/  UIMAD.WIDE.U32 UR4, UR13, UR6, URZ ;  /* 0x000000060d0472a5 */ /* 0x000fe2000f8e003f */
[----:B------:R-:W-:Y:S01]  /*0100*/  SHF.R.U32.HI R5, RZ, 0x5, R3 ;  /* 0x00000005ff057819 */ /* 0x000fe20000011603 */
[----:B------:R-:W-:Y:S01]  /*0110*/  UIMAD UR13, UR13, UR7, URZ ;  /* 0x000000070d0d72a4 */ /* 0x000fe2000f8e023f */
[----:B------:R-:W-:Y:S01]  /*0120*/  SHF.R.S32.HI R3, RZ, 0x1f, R0 ;  /* 0x0000001fff037819 */ /* 0x000fe20000011400 */
[----:B------:R-:W-:-:S02]  /*0130*/  ULEA.HI UR10, UP0, UR7, UR6, URZ, 0x1 ;  /* 0x00000006070a7291 */ /* 0x000fc4000f81083f */
[----:B------:R-:W-:Y:S01]  /*0140*/  UIADD3 UR13, UR5, UR13, URZ ;  /* 0x0000000d050d7290 */ /* 0x000fe2000fffe03f */
[----:B------:R-:W-:Y:S01]  /*0150*/  LEA.HI R3, R3, R0, RZ, 0x5 ;  /* 0x0000000003037211 */ /* 0x000fe200078f28ff */
[----:B------:R-:W-:Y:S01]  /*0160*/  UIADD3.X UR11, URZ, UR7, URZ, UP0, !UPT ;  /* 0x000000073f0b7290 */ /* 0x000fe200087fe43f */
[----:B------:R-:W-:Y:S01]  /*0170*/  IMAD R86, R5, -0x28, R0 ;  /* 0xffffffd805567824 */ /* 0x000fe200078e0200 */
[----:B------:R-:W-:Y:S01]  /*0180*/  ULEA.HI UR12, UP0, UR13, UR4, URZ, 0x1 ;  /* 0x000000040d0c7291 */ /* 0x000fe2000f81083f */
[----:B------:R-:W-:Y:S01]  /*0190*/  SHF.R.S32.HI R3, RZ, 0x5, R3 ;  /* 0x00000005ff037819 */ /* 0x000fe20000011403 */
[----:B------:R-:W-:Y:S02]  /*01a0*/  USHF.R.S64 UR10, UR10, 0x1, UR11 ;  /* 0x000000010a0a7899 */ /* 0x000fe4000800100b */
[----:B------:R-:W-:Y:S01]  /*01b0*/  UIADD3.X UR13, URZ, UR13, URZ, UP0, !UPT ;  /* 0x0000000d3f0d7290 */ /* 0x000fe200087fe43f */
[----:B------:R-:W-:Y:S01]  /*01c0*/  SHF.L.U32 R86, R86, 0x1, RZ ;  /* 0x0000000156567819 */ /* 0x000fe200000006ff */
[----:B------:R1:W-:Y:S01]  /*01d0*/  STL [R1], R3 ;  /* 0x0000000301007387 */ /* 0x0003e20000100800 */
[----:B------:R-:W-:Y:S01]  /*01e0*/  USHF.R.S32.HI UR11, URZ, 0x1, UR11 ;  /* 0x000000013f0b7899 */ /* 0x000fe2000801140b */
[----:B0-----:R-:W-:Y:S01]  /*01f0*/  MOV R2, UR20 ;  /* 0x0000001400027c02 */ /* 0x001fe20008000f00 */
[----:B------:R-:W-:-:S02]  /*0200*/  USHF.R.S64 UR12, UR12, 0x1, UR13 ;  /* 0x000000010c0c7899 */ /* 0x000fc4000800100d */
[----:B------:R-:W-:Y:S02]  /*0210*/  USHF.R.S32.HI UR13, URZ, 0x1, UR13 ;  /* 0x000000013f0d7899 */ /* 0x000fe4000801140d */
[----:B------:R-:W-:Y:S01]  /*0220*/  IMAD R2, R2, c[0x0][0x1fc], R5 ;  /* 0x00007f0002027a24 */ /* 0x000fe200078e0205 */
[----:B------:R-:W-:Y:S02]  /*0230*/  ULDC.U8 UR21, c[0x0][0x1f4] ;  /* 0x00007d0000157ab9 */ /* 0x000fe40000000000 */
[----:B------:R-:W-:Y:S02]  /*0240*/  USHF.L.U64.HI UR11, UR10, 0x2, UR11 ;  /* 0x000000020a0b7899 */ /* 0x000fe4000801020b */
[C---:B------:R-:W-:Y:S01]  /*0250*/  ISETP.GE.U32.AND P1, PT, R2.reuse, c[0x0][0x1e0], PT ;  /* 0x0000780002007a0c */ /* 0x040fe20003f26070 */
[----:B------:R-:W-:Y:S01]  /*0260*/  USHF.L.U64.HI UR13, UR12, 0x2, UR13 ;  /* 0x000000020c0d7899 */ /* 0x000fe2000801020d */
[----:B------:R-:W-:Y:S01]  /*0270*/  SHF.R.S32.HI R4, RZ, 0x1f, R2 ;  /* 0x0000001fff047819 */ /* 0x000fe20000011402 */
[----:B------:R-:W-:Y:S01]  /*0280*/  UMOV UR4, URZ ;  /* 0x0000003f00047c82 */ /* 0x000fe20008000000 */
[----:B-1----:R-:W-:-:S02]  /*0290*/  IADD3 R3, R2, 0x30, RZ ;  /* 0x0000003002037810 */ /* 0x002fc40007ffe0ff */
[----:B------:R-:W-:Y:S02]  /*02a0*/  ISETP.GE.AND.EX P1, PT, R4, c[0x0][0x1e4], PT, P1 ;  /* 0x0000790004007a0c */ /* 0x000fe40003f26310 */
        /* <DEDUP_REMOVED lines=8> */
[----:B------:R-:W-:Y:S02]  /*0330*/  IADD3 R6, R2, 0x70, RZ ;  /* 0x0000007002067810 */ /* 0x000fe40007ffe0ff */
[----:B------:R-:W-:Y:S02]  /*0340*/  ISETP.LT.U32.AND P1, PT, R0, 0x280, !P1 ;  /* 0x000002800000780c */ /* 0x000fe40004f21070 */
[----:B------:R-:W-:-:S02]  /*0350*/  IADD3 R5, R2, 0xb0, RZ ;  /* 0x000000b002057810 */ /* 0x000fc40007ffe0ff */
[C---:B------:R-:W-:Y:S02]  /*0360*/  IADD3 R4, R2.reuse, 0xc0, RZ ;  /* 0x000000c002047810 */ /* 0x040fe40007ffe0ff */
[C---:B------:R-:W-:Y:S02]  /*0370*/  IADD3 R3, R2.reuse, 0xd0, RZ ;  /* 0x000000d002037810 */ /* 0x040fe40007ffe0ff */
[C---:B------:R-:W-:Y:S02]  /*0380*/  IADD3 R88, R2.reuse, 0xe0, RZ ;  /* 0x000000e002587810 */ /* 0x040fe40007ffe0ff */
[----:B------:R-:W-:Y:S02]  /*0390*/  IADD3 R87, R2, 0xf0, RZ ;  /* 0x000000f002577810 */ /* 0x000fe40007ffe0ff */
.L_x_2248:
[----:B0-----:R-:W-:Y:S01]  /*03a0*/  IABS R5, c[0x0][0x1f0] ;  /* 0x00007c0000057a13 */ /* 0x001fe20000000000 */
[----:B--2---:R-:W-:Y:S01]  /*03b0*/  UMOV UR6, URZ ;  /* 0x0000003f00067c82 */ /* 0x004fe20008000000 */
[----:B------:R-:W-:Y:S01]  /*03c0*/  IABS R6, UR9 ;  /* 0x0000000900067c13 */ /* 0x000fe20008000000 */
[----:B------:R-:W-:Y:S01]  /*03d0*/  UISETP.GE.AND UP2, UPT, UR9, URZ, UPT ;  /* 0x0000003f0900728c */ /* 0x000fe2000bf46270 */
[----:B------:R-:W0:Y:S01]  /*03e0*/  R2UR UR17, R5 ;  /* 0x00000000051173c2 */ /* 0x000e2200000e0000 */
[----:B------:R-:W-:Y:S01]  /*03f0*/  ULDC UR16, c[0x0][0x1f0] ;  /* 0x00007c0000107ab9 */ /* 0x000fe20000000800 */
[C---:B------:R-:W-:Y:S01]  /*0400*/  IADD3 R22, R2.reuse, 0x20, RZ ;  /* 0x0000002002167810 */ /* 0x040fe20007ffe0ff */
[----:B------:R-:W-:Y:S01]  /*0410*/  CS2R R72, SRZ ;  /* 0x0000000000487805 */ /* 0x000fe2000001ff00 */
[C---:B------:R-:W-:Y:S01]  /*0420*/  IADD3 R16, R2.reuse, 0x40, RZ ;  /* 0x0000004002107810 */ /* 0x040fe20007ffe0ff */
[----:B------:R-:W-:Y:S01]  /*0430*/  CS2R R50, SRZ ;  /* 0x0000000000327805 */ /* 0x000fe2000001ff00 */
[----:B------:R-:W-:-:S02]  /*0440*/  IADD3 R20, R2, 0x30, RZ ;  /* 0x0000003002147810 */ /* 0x000fc40007ffe0ff */
[----:B------:R-:W1:Y:S01]  /*0450*/  R2UR UR14, R6 ;  /* 0x00000000060e73c2 */ /* 0x000e6200000e0000 */
[----:B------:R-:W-:Y:S02]  /*0460*/  ISETP.GE.U32.AND P3, PT, R22, c[0x0][0x1e0], PT ;  /* 0x0000780016007a0c */ /* 0x000fe40003f66070 */
[----:B------:R-:W-:Y:S02]  /*0470*/  SHF.R.S32.HI R9, RZ, 0x1f, R22 ;  /* 0x0000001fff097819 */ /* 0x000fe40000011416 */
[----:B------:R-:W-:Y:S02]  /*0480*/  ISETP.GE.U32.AND P4, PT, R16, c[0x0][0x1e0], PT ;  /* 0x0000780010007a0c */ /* 0x000fe40003f86070 */
[----:B------:R-:W-:Y:S02]  /*0490*/  SHF.R.S32.HI R7, RZ, 0x1f, R16 ;  /* 0x0000001fff077819 */ /* 0x000fe40000011410 */
[----:B------:R-:W-:Y:S02]  /*04a0*/  IADD3 R10, R2, 0x10, RZ ;  /* 0x00000010020a7810 */ /* 0x000fe40007ffe0ff */
[----:B------:R-:W-:-:S02]  /*04b0*/  ISETP.GE.U32.AND P5, PT, R20, c[0x0][0x1e0], PT ;  /* 0x0000780014007a0c */ /* 0x000fc40003fa6070 */
[----:B------:R-:W-:Y:S02]  /*04c0*/  SHF.R.S32.HI R8, RZ, 0x1f, R20 ;  /* 0x0000001fff087819 */ /* 0x000fe40000011414 */
[----:B------:R-:W-:Y:S01]  /*04d0*/  ISETP.GE.AND.EX P3, PT, R9, c[0x0][0x1e4], PT, P3 ;  /* 0x0000790009007a0c */ /* 0x000fe20003f66330 */
[----:B0-----:R-:W0:Y:S01]  /*04e0*/  I2F.RP R3, UR17 ;  /* 0x0000001100037d06 */ /* 0x001e220008209400 */
[----:B------:R-:W-:Y:S02]  /*04f0*/  ISETP.GE.AND.EX P4, PT, R7, c[0x0][0x1e4], PT, P4 ;  /* 0x0000790007007a0c */ /* 0x000fe40003f86340 */
[----:B------:R-:W-:Y:S02]  /*0500*/  ISETP.GE.U32.AND P2, PT, R10, c[0x0][0x1e0], PT ;  /* 0x000078000a007a0c */ /* 0x000fe40003f46070 */
[----:B------:R-:W-:Y:S02]  /*0510*/  SHF.R.S32.HI R11, RZ, 0x1f, R10 ;  /* 0x0000001fff0b7819 */ /* 0x000fe4000001140a */
[----:B------:R-:W-:-:S02]  /*0520*/  ISETP.GE.AND.EX P5, PT, R8, c[0x0][0x1e4], PT, P5 ;  /* 0x0000790008007a0c */ /* 0x000fc40003fa6350 */
[C---:B------:R-:W-:Y:S02]  /*0530*/  ISETP.GT.U32.OR P3, PT, R0.reuse, 0x27f, P3 ;  /* 0x0000027f0000780c */ /* 0x040fe40001f64470 */
[C---:B------:R-:W-:Y:S02]  /*0540*/  ISETP.GT.U32.OR P4, PT, R0.reuse, 0x27f, P4 ;  /* 0x0000027f0000780c */ /* 0x040fe40002784470 */
[----:B------:R-:W-:Y:S02]  /*0550*/  ISETP.GE.AND.EX P2, PT, R11, c[0x0][0x1e4], PT, P2 ;  /* 0x000079000b007a0c */ /* 0x000fe40003f46320 */
[C---:B------:R-:W-:Y:S01]  /*0560*/  ISETP.GT.U32.OR P5, PT, R0.reuse, 0x27f, P5 ;  /* 0x0000027f0000780c */ /* 0x040fe20002fa4470 */
[----:B0-----:R-:W0:Y:S01]  /*0570*/  MUFU.RCP R3, R3 ;  /* 0x0000000300037308 */ /* 0x001e220000001000 */
[----:B------:R-:W-:Y:S02]  /*0580*/  ISETP.GT.U32.OR P2, PT, R0, 0x27f, P2 ;  /* 0x0000027f0000780c */ /* 0x000fe40001744470 */
[----:B------:R-:W-:-:S04]  /*0590*/  IADD3 R18, R2, 0x50, RZ ;  /* 0x0000005002127810 */ /* 0x000fc80007ffe0ff */
[----:B------:R-:W-:-:S05]  /*05a0*/  SHF.R.S32.HI R19, RZ, 0x1f, R18 ;  /* 0x0000001fff137819 */ /* 0x000fca0000011412 */
[----:B------:R-:W-:Y:S01]  /*05b0*/  @!P5 IMAD R8, R8, c[0x0][0x1d8], RZ ;  /* 0x000076000808da24 */ /* 0x000fe200078e02ff */
[----:B0-----:R-:W-:-:S03]  /*05c0*/  IADD3 R4, R3, 0xffffffe, RZ ;  /* 0x0ffffffe03047810 */ /* 0x001fc60007ffe0ff */
[----:B------:R-:W-:Y:S01]  /*05d0*/  @!P5 IMAD R21, R20, c[0x0][0x1dc], R8 ;  /* 0x000077001415da24 */ /* 0x000fe200078e0208 */
[----:B------:R-:W-:Y:S02]  /*05e0*/  SHF.R.S32.HI R3, RZ, 0x1f, R86 ;  /* 0x0000001fff037819 */ /* 0x000fe40000011456 */
[----:B------:R-:W0:Y:S02]  /*05f0*/  F2I.FTZ.U32.TRUNC.NTZ R4, R4 ;  /* 0x0000000400047305 */ /* 0x000e24000021f000 */
[----:B0-----:R-:W0:Y:S02]  /*0600*/  R2UR UR7, R4 ;  /* 0x00000000040773c2 */ /* 0x001e2400000e0000 */
[----:B0-----:R-:W-:-:S04]  /*0610*/  UIADD3 UR5, URZ, -UR7, URZ ;  /* 0x800000073f057290 */ /* 0x001fc8000fffe03f */
[----:B------:R-:W-:-:S04]  /*0620*/  UIMAD UR5, UR5, UR17, URZ ;  /* 0x00000011050572a4 */ /* 0x000fc8000f8e023f */
[----:B------:R-:W-:-:S04]  /*0630*/  UIMAD.WIDE.U32 UR6, UR7, UR5, UR6 ;  /* 0x00000005070672a5 */ /* 0x000fc8000f8e0006 */
[----:B-1----:R-:W-:-:S04]  /*0640*/  UIMAD.WIDE.U32 UR6, UR7, UR14, URZ ;  /* 0x0000000e070672a5 */ /* 0x002fc8000f8e003f */
[----:B------:R-:W-:-:S04]  /*0650*/  UIADD3 UR5, -UR7, URZ, URZ ;  /* 0x0000003f07057290 */ /* 0x000fc8000fffe13f */
[----:B------:R-:W-:Y:S02]  /*0660*/  UIMAD UR5, UR17, UR5, UR14 ;  /* 0x00000005110572a4 */ /* 0x000fe4000f8e020e */
[----:B------:R-:W-:Y:S02]  /*0670*/  ULOP3.LUT UR14, URZ, UR16, URZ, 0x33, !UPT ;  /* 0x000000103f0e7292 */ /* 0x000fe4000f8e333f */
[----:B------:R-:W-:-:S11]  /*0680*/  UISETP.GT.U32.AND UP1, UPT, UR17, UR5, UPT ;  /* 0x000000051100728c */ /* 0x000fd6000bf24070 */
[----:B------:R-:W-:Y:S02]  /*0690*/  @!UP1 UIADD3 UR5, UR5, -UR17, URZ ;  /* 0x8000001105059290 */ /* 0x000fe4000fffe03f */
[----:B------:R-:W-:Y:S02]  /*06a0*/  @!UP1 UIADD3 UR7, UR7, 0x1, URZ ;  /* 0x0000000107079890 */ /* 0x000fe4000fffe03f */
[----:B------:R-:W-:Y:S02]  /*06b0*/  UIADD3 UR6, UR5, -UR17, URZ ;  /* 0x8000001105067290 */ /* 0x000fe4000fffe03f */
[----:B------:R-:W-:-:S04]  /*06c0*/  UISETP.GT.U32.AND UP0, UPT, UR17, UR5, UPT ;  /* 0x000000051100728c */ /* 0x000fc8000bf04070 */
[----:B------:R-:W-:Y:S02]  /*06d0*/  USEL UR6, UR6, UR5, !UP0 ;  /* 0x0000000506067287 */ /* 0x000fe4000c000000 */
[----:B------:R-:W-:Y:S02]  /*06e0*/  UISETP.NE.AND UP0, UPT, URZ, UR16, UPT ;  /* 0x000000103f00728c */ /* 0x000fe4000bf05270 */
[----:B------:R-:W-:Y:S02]  /*06f0*/  @!UP2 UIADD3 UR6, -UR6, URZ, URZ ;  /* 0x0000003f0606a290 */ /* 0x000fe4000fffe13f */
[----:B------:R-:W-:Y:S02]  /*0700*/  UISETP.GE.U32.AND UP2, UPT, UR5, UR17, UPT ;  /* 0x000000110500728c */ /* 0x000fe4000bf46070 */
[----:B------:R-:W-:Y:S02]  /*0710*/  ULOP3.LUT UR5, UR9, UR16, URZ, 0x3c, !UPT ;  /* 0x0000001009057292 */ /* 0x000fe4000f8e3c3f */
[----:B------:R-:W-:-:S02]  /*0720*/  USEL UR15, UR14, UR6, !UP0 ;  /* 0x000000060e0f7287 */ /* 0x000fc4000c000000 */
[----:B------:R-:W-:Y:S02]  /*0730*/  UISETP.GE.AND UP1, UPT, UR5, URZ, UPT ;  /* 0x0000003f0500728c */ /* 0x000fe4000bf26270 */
[----:B------:R-:W-:Y:S02]  /*0740*/  UIMAD UR22, UR15, 0x50, URZ ;  /* 0x000000500f1678a4 */ /* 0x000fe4000f8e023f */
[----:B------:R-:W-:Y:S02]  /*0750*/  ULDC.64 UR16, c[0x0][0x1e8] ;  /* 0x00007a0000107ab9 */ /* 0x000fe40000000a00 */
[----:B------:R-:W-:Y:S02]  /*0760*/  @UP2 UIADD3 UR7, UR7, 0x1, URZ ;  /* 0x0000000107072890 */ /* 0x000fe4000fffe03f */
[----:B------:R-:W-:Y:S02]  /*0770*/  MOV R6, UR22 ;  /* 0x0000001600067c02 */ /* 0x000fe40008000f00 */
[----:B------:R-:W-:Y:S01]  /*0780*/  IADD3 R4, P0, R86, UR22, RZ ;  /* 0x0000001656047c10 */ /* 0x000fe2000ff1e0ff */
[----:B------:R-:W-:-:S03]  /*0790*/  @!UP1 UIADD3 UR7, -UR7, URZ, URZ ;  /* 0x0000003f07079290 */ /* 0x000fc6000fffe13f */
[----:B------:R-:W-:Y:S01]  /*07a0*/  LEA.HI.X.SX32 R5, R6, R3, 0x1, P0 ;  /* 0x0000000306057211 */ /* 0x000fe200000f0eff */
[----:B------:R-:W-:Y:S01]  /*07b0*/  USEL UR7, UR14, UR7, !UP0 ;  /* 0x000000070e077287 */ /* 0x000fe2000c000000 */
[----:B------:R-:W-:Y:S01]  /*07c0*/  ISETP.GE.U32.AND P0, PT, R18, c[0x0][0x1e0], PT ;  /* 0x0000780012007a0c */ /* 0x000fe20003f06070 */
[----:B------:R-:W-:Y:S02]  /*07d0*/  @!P3 IMAD R6, R9, c[0x0][0x1d8], RZ ;  /* 0x000076000906ba24 */ /* 0x000fe400078e02ff */
[----:B------:R-:W-:Y:S01]  /*07e0*/  USHF.R.S32.HI UR5, URZ, 0x1f, UR7 ;  /* 0x0000001f3f057899 */ /* 0x000fe20008011407 */
[----:B------:R-:W-:Y:S01]  /*07f0*/  @!P4 IMAD R9, R7, c[0x0][0x1d8], RZ ;  /* 0x000076000709ca24 */ /* 0x000fe200078e02ff */
[----:B------:R-:W-:Y:S01]  /*0800*/  MOV R3, UR7 ;  /* 0x0000000700037c02 */ /* 0x000fe20008000f00 */
[----:B------:R-:W-:Y:S01]  /*0810*/  @!P3 IMAD R17, R22, c[0x0][0x1dc], R6 ;  /* 0x000077001611ba24 */ /* 0x000fe200078e0206 */
[----:B------:R-:W-:Y:S01]  /*0820*/  UIMAD UR5, UR5, UR16, URZ ;  /* 0x00000010050572a4 */ /* 0x000fe2000f8e023f */
[----:B------:R-:W-:Y:S01]  /*0830*/  ISETP.GE.AND.EX P0, PT, R19, c[0x0][0x1e4], PT, P0 ;  /* 0x0000790013007a0c */ /* 0x000fe20003f06300 */
[----:B------:R-:W-:-:S02]  /*0840*/  @!P4 IMAD R25, R16, c[0x0][0x1dc], R9 ;  /* 0x000077001019ca24 */ /* 0x000fc400078e0209 */
[----:B------:R-:W-:Y:S01]  /*0850*/  UIMAD UR5, UR7, UR17, UR5 ;  /* 0x00000011070572a4 */ /* 0x000fe2000f8e0205 */
[----:B------:R-:W-:Y:S01]  /*0860*/  IMAD.WIDE.U32 R4, R3, c[0x0][0x1e8], R4 ;  /* 0x00007a0003047a25 */ /* 0x000fe200078e0004 */
[----:B------:R-:W-:-:S03]  /*0870*/  ISETP.GT.U32.OR P0, PT, R0, 0x27f, P0 ;  /* 0x0000027f0000780c */ /* 0x000fc60000704470 */
[----:B------:R-:W-:Y:S01]  /*0880*/  @!P2 IMAD R3, R11, c[0x0][0x1d8], RZ ;  /* 0x000076000b03aa24 */ /* 0x000fe200078e02ff */
[----:B------:R-:W-:Y:S02]  /*0890*/  IADD3 R7, R5, UR5, RZ ;  /* 0x0000000505077c10 */ /* 0x000fe4000fffe0ff */
[-C--:B------:R-:W-:Y:S01]  /*08a0*/  @!P2 MOV R6, R4.reuse ;  /* 0x000000040006a202 */ /* 0x080fe20000000f00 */
[C---:B------:R-:W-:Y:S01]  /*08b0*/  @!P2 IMAD R3, R10.reuse, c[0x0][0x1dc], R3 ;  /* 0x000077000a03aa24 */ /* 0x040fe200078e0203 */
[-C--:B------:R-:W-:Y:S02]  /*08c0*/  @!P3 MOV R12, R4.reuse ;  /* 0x00000004000cb202 */ /* 0x080fe40000000f00 */
[-C--:B------:R-:W-:Y:S01]  /*08d0*/  @!P3 MOV R13, R7.reuse ;  /* 0x00000007000db202 */ /* 0x080fe20000000f00 */
[----:B------:R-:W-:Y:S01]  /*08e0*/  @!P2 IMAD.WIDE.U32 R10, R10, c[0x0][0x1d8], R6 ;  /* 0x000076000a0aaa25 */ /* 0x000fe200078e0006 */
[-C--:B------:R-:W-:Y:S02]  /*08f0*/  @!P4 MOV R8, R4.reuse ;  /* 0x000000040008c202 */ /* 0x080fe40000000f00 */
[----:B------:R-:W-:Y:S01]  /*0900*/  @!P4 MOV R9, R7 ;  /* 0x000000070009c202 */ /* 0x000fe20000000f00 */
[----:B------:R-:W-:Y:S01]  /*0910*/  @!P3 IMAD.WIDE.U32 R12, R22, c[0x0][0x1d8], R12 ;  /* 0x00007600160cba25 */ /* 0x000fe200078e000c */
[----:B------:R-:W-:-:S02]  /*0920*/  @!P5 MOV R14, R4 ;  /* 0x00000004000ed202 */ /* 0x000fc40000000f00 */
[----:B------:R-:W-:Y:S01]  /*0930*/  @!P5 MOV R15, R7 ;  /* 0x00000007000fd202 */ /* 0x000fe20000000f00 */
[----:B------:R-:W-:Y:S01]  /*0940*/  @!P4 IMAD.WIDE.U32 R8, R16, c[0x0][0x1d8], R8 ;  /* 0x000076001008ca25 */ /* 0x000fe200078e0008 */
[----:B------:R-:W-:Y:S02]  /*0950*/  @!P2 IADD3 R3, R11, R3, RZ ;  /* 0x000000030b03a210 */ /* 0x000fe40007ffe0ff */
[----:B------:R-:W-:Y:S01]  /*0960*/  @!P3 IADD3 R17, R13, R17, RZ ;  /* 0x000000110d11b210 */ /* 0x000fe20007ffe0ff */
[----:B------:R-:W-:Y:S01]  /*0970*/  @!P5 IMAD.WIDE.U32 R14, R20, c[0x0][0x1d8], R14 ;  /* 0x00007600140eda25 */ /* 0x000fe200078e000e */
[C---:B------:R-:W-:Y:S02]  /*0980*/  @!P2 SHF.L.U32 R13, R10.reuse, 0x2, RZ ;  /* 0x000000020a0da819 */ /* 0x040fe400000006ff */
[----:B------:R-:W-:Y:S01]  /*0990*/  @!P4 IADD3 R25, R9, R25, RZ ;  /* 0x000000190919c210 */ /* 0x000fe20007ffe0ff */
[----:B------:R-:W-:Y:S01]  /*09a0*/  @!P0 IMAD R9, R19, c[0x0][0x1d8], RZ ;  /* 0x0000760013098a24 */ /* 0x000fe200078e02ff */
[----:B------:R-:W-:-:S02]  /*09b0*/  @!P2 SHF.L.U64.HI R3, R10, 0x2, R3 ;  /* 0x000000020a03a819 */ /* 0x000fc40000010203 */
[----:B------:R-:W-:Y:S02]  /*09c0*/  @!P2 IADD3 R10, P6, R13, c[0x0][0x180], RZ ;  /* 0x000060000d0aaa10 */ /* 0x000fe40007fde0ff */
[----:B------:R-:W-:Y:S01]  /*09d0*/  @!P5 IADD3 R21, R15, R21, RZ ;  /* 0x000000150f15d210 */ /* 0x000fe20007ffe0ff */
[----:B------:R-:W-:Y:S01]  /*09e0*/  @!P0 IMAD R15, R18, c[0x0][0x1dc], R9 ;  /* 0x00007700120f8a24 */ /* 0x000fe200078e0209 */
[C---:B------:R-:W-:Y:S02]  /*09f0*/  @!P4 SHF.L.U32 R24, R8.reuse, 0x2, RZ ;  /* 0x000000020818c819 */ /* 0x040fe400000006ff */
[----:B------:R-:W-:Y:S02]  /*0a00*/  @!P4 SHF.L.U64.HI R25, R8, 0x2, R25 ;  /* 0x000000020819c819 */ /* 0x000fe40000010219 */
[----:B------:R-:W-:Y:S02]  /*0a10*/  @!P0 MOV R8, R4 ;  /* 0x0000000400088202 */ /* 0x000fe40000000f00 */
[----:B------:R-:W-:-:S02]  /*0a20*/  @!P0 MOV R9, R7 ;  /* 0x0000000700098202 */ /* 0x000fc40000000f00 */
[C---:B------:R-:W-:Y:S02]  /*0a30*/  @!P3 SHF.L.U32 R16, R12.reuse, 0x2, RZ ;  /* 0x000000020c10b819 */ /* 0x040fe400000006ff */
[----:B------:R-:W-:Y:S01]  /*0a40*/  @!P3 SHF.L.U64.HI R17, R12, 0x2, R17 ;  /* 0x000000020c11b819 */ /* 0x000fe20000010211 */
[----:B------:R-:W-:Y:S01]  /*0a50*/  @!P0 IMAD.WIDE.U32 R8, R18, c[0x0][0x1d8], R8 ;  /* 0x0000760012088a25 */ /* 0x000fe200078e0008 */
[----:B------:R-:W-:Y:S02]  /*0a60*/  @!P2 IADD3.X R11, R3, c[0x0][0x184], RZ, P6, !PT ;  /* 0x00006100030baa10 */ /* 0x000fe400037fe4ff */
[----:B------:R-:W-:Y:S02]  /*0a70*/  @!P2 IADD3 R12, P6, R13, c[0x0][0x178], RZ ;  /* 0x00005e000d0caa10 */ /* 0x000fe40007fde0ff */
[----:B------:R-:W-:Y:S01]  /*0a80*/  @!P5 SHF.L.U32 R20, R14, 0x2, RZ ;  /* 0x000000020e14d819 */ /* 0x000fe200000006ff */
[----:B------:R0:W5:Y:S01]  /*0a90*/  @!P2 LDG.E.64 R72, [R10.64] ;  /* 0x000000120a48a981 */ /* 0x000162000c1e1b00 */
[----:B------:R-:W-:-:S02]  /*0aa0*/  @!P2 IADD3.X R13, R3, c[0x0][0x17c], RZ, P6, !PT ;  /* 0x00005f00030daa10 */ /* 0x000fc400037fe4ff */
[----:B------:R-:W-:Y:S02]  /*0ab0*/  @!P5 SHF.L.U64.HI R21, R14, 0x2, R21 ;  /* 0x000000020e15d819 */ /* 0x000fe40000010215 */
[----:B------:R-:W-:Y:S01]  /*0ac0*/  @!P0 IADD3 R9, R9, R15, RZ ;  /* 0x0000000f09098210 */ /* 0x000fe20007ffe0ff */
[----:B------:R1:W5:Y:S01]  /*0ad0*/  @!P2 LDG.E.64 R50, [R12.64] ;  /* 0x000000120c32a981 */ /* 0x000362000c1e1b00 */
[C---:B------:R-:W-:Y:S02]  /*0ae0*/  @!P3 IADD3 R14, P6, R16.reuse, c[0x0][0x180], RZ ;  /* 0x00006000100eba10 */ /* 0x040fe40007fde0ff */
[----:B------:R-:W-:Y:S01]  /*0af0*/  @!P3 IADD3 R16, P2, R16, c[0x0][0x178], RZ ;  /* 0x00005e001010ba10 */ /* 0x000fe20007f5e0ff */
[----:B------:R-:W-:Y:S01]  /*0b00*/  CS2R R70, SRZ ;  /* 0x0000000000467805 */ /* 0x000fe2000001ff00 */
[C---:B------:R-:W-:Y:S02]  /*0b10*/  @!P0 SHF.L.U32 R3, R8.reuse, 0x2, RZ ;  /* 0x0000000208038819 */ /* 0x040fe400000006ff */
[----:B------:R-:W-:-:S02]  /*0b20*/  @!P0 SHF.L.U64.HI R26, R8, 0x2, R9 ;  /* 0x00000002081a8819 */ /* 0x000fc40000010209 */
[----:B------:R-:W-:Y:S01]  /*0b30*/  CS2R R8, SRZ ;  /* 0x0000000000087805 */ /* 0x000fe2000001ff00 */
[C---:B------:R-:W-:Y:S02]  /*0b40*/  @!P3 IADD3.X R15, R17.reuse, c[0x0][0x184], RZ, P6, !PT ;  /* 0x00006100110fba10 */ /* 0x040fe400037fe4ff */
[----:B------:R-:W-:Y:S02]  /*0b50*/  @!P3 IADD3.X R17, R17, c[0x0][0x17c], RZ, P2, !PT ;  /* 0x00005f001111ba10 */ /* 0x000fe400017fe4ff */
[----:B------:R-:W-:Y:S01]  /*0b60*/  @!P5 IADD3 R18, P6, R20, c[0x0][0x180], RZ ;  /* 0x000060001412da10 */ /* 0x000fe20007fde0ff */
[----:B------:R2:W5:Y:S03]  /*0b70*/  @!P3 LDG.E.64 R70, [R14.64] ;  /* 0x000000120e46b981 */ /* 0x000566000c1e1b00 */
[----:B------:R-:W-:Y:S01]  /*0b80*/  @!P5 IADD3.X R19, R21, c[0x0][0x184], RZ, P6, !PT ;  /* 0x000061001513da10 */ /* 0x000fe200037fe4ff */
[----:B------:R3:W5:Y:S01]  /*0b90*/  @!P3 LDG.E.64 R8, [R16.64] ;  /* 0x000000121008b981 */ /* 0x000762000c1e1b00 */
[----:B------:R-:W-:-:S02]  /*0ba0*/  @!P4 IADD3 R22, P3, R24, c[0x0][0x180], RZ ;  /* 0x000060001816ca10 */ /* 0x000fc40007f7e0ff */
[----:B------:R-:W-:Y:S01]  /*0bb0*/  @!P4 IADD3 R24, P6, R24, c[0x0][0x178], RZ ;  /* 0x00005e001818ca10 */ /* 0x000fe20007fde0ff */
[----:B------:R-:W-:Y:S01]  /*0bc0*/  CS2R R66, SRZ ;  /* 0x0000000000427805 */ /* 0x000fe2000001ff00 */
[----:B-1----:R-:W-:Y:S01]  /*0bd0*/  CS2R R12, SRZ ;  /* 0x00000000000c7805 */ /* 0x002fe2000001ff00 */
[C---:B------:R-:W-:Y:S02]  /*0be0*/  @!P4 IADD3.X R23, R25.reuse, c[0x0][0x184], RZ, P3, !PT ;  /* 0x000061001917ca10 */ /* 0x040fe40001ffe4ff */
[----:B------:R-:W-:Y:S02]  /*0bf0*/  @!P4 IADD3.X R25, R25, c[0x0][0x17c], RZ, P6, !PT ;  /* 0x00005f001919ca10 */ /* 0x000fe400037fe4ff */
[C---:B------:R-:W-:Y:S01]  /*0c00*/  IADD3 R27, R2.reuse, 0x60, RZ ;  /* 0x00000060021b7810 */ /* 0x040fe20007ffe0ff */
[----:B------:R1:W5:Y:S01]  /*0c10*/  @!P4 LDG.E.64 R66, [R22.64] ;  /* 0x000000121642c981 */ /* 0x000362000c1e1b00 */
[----:B------:R-:W-:Y:S02]  /*0c20*/  IADD3 R32, R2, 0x70, RZ ;  /* 0x0000007002207810 */ /* 0x000fe40007ffe0ff */
[----:B------:R-:W-:Y:S01]  /*0c30*/  @!P5 IADD3 R20, P2, R20, c[0x0][0x178], RZ ;  /* 0x00005e001414da10 */ /* 0x000fe20007f5e0ff */
[----:B------:R4:W5:Y:S01]  /*0c40*/  @!P4 LDG.E.64 R12, [R24.64] ;  /* 0x00000012180cc981 */ /* 0x000962000c1e1b00 */
[----:B------:R-:W-:-:S02]  /*0c50*/  IADD3 R30, R2, 0x80, RZ ;  /* 0x00000080021e7810 */ /* 0x000fc40007ffe0ff */
[----:B------:R-:W-:Y:S02]  /*0c60*/  ISETP.GE.U32.AND P4, PT, R27, c[0x0][0x1e0], PT ;  /* 0x000078001b007a0c */ /* 0x000fe40003f86070 */
[----:B------:R-:W-:Y:S02]  /*0c70*/  ISETP.GE.U32.AND P3, PT, R32, c[0x0][0x1e0], PT ;  /* 0x0000780020007a0c */ /* 0x000fe40003f66070 */
[----:B------:R-:W-:Y:S02]  /*0c80*/  SHF.R.S32.HI R33, RZ, 0x1f, R27 ;  /* 0x0000001fff217819 */ /* 0x000fe4000001141b */
[----:B------:R-:W-:Y:S02]  /*0c90*/  SHF.R.S32.HI R29, RZ, 0x1f, R32 ;  /* 0x0000001fff1d7819 */ /* 0x000fe40000011420 */
[----:B------:R-:W-:Y:S02]  /*0ca0*/  @!P5 IADD3.X R21, R21, c[0x0][0x17c], RZ, P2, !PT ;  /* 0x00005f001515da10 */ /* 0x000fe400017fe4ff */
[----:B------:R-:W-:-:S02]  /*0cb0*/  ISETP.GE.U32.AND P2, PT, R30, c[0x0][0x1e0], PT ;  /* 0x000078001e007a0c */ /* 0x000fc40003f46070 */
[----:B------:R-:W-:Y:S02]  /*0cc0*/  SHF.R.S32.HI R28, RZ, 0x1f, R30 ;  /* 0x0000001fff1c7819 */ /* 0x000fe4000001141e */
[----:B------:R-:W-:Y:S02]  /*0cd0*/  ISETP.GE.AND.EX P4, PT, R33, c[0x0][0x1e4], PT, P4 ;  /* 0x0000790021007a0c */ /* 0x000fe40003f86340 */
[----:B------:R-:W-:Y:S01]  /*0ce0*/  ISETP.GE.AND.EX P3, PT, R29, c[0x0][0x1e4], PT, P3 ;  /* 0x000079001d007a0c */ /* 0x000fe20003f66330 */
[----:B------:R-:W-:Y:S01]  /*0cf0*/  CS2R R68, SRZ ;  /* 0x0000000000447805 */ /* 0x000fe2000001ff00 */
[----:B0-----:R-:W-:Y:S01]  /*0d00*/  CS2R R10, SRZ ;  /* 0x00000000000a7805 */ /* 0x001fe2000001ff00 */
[----:B------:R-:W-:Y:S02]  /*0d10*/  ISETP.GE.AND.EX P2, PT, R28, c[0x0][0x1e4], PT, P2 ;  /* 0x000079001c007a0c */ /* 0x000fe40003f46320 */
[C---:B------:R-:W-:Y:S02]  /*0d20*/  ISETP.GT.U32.OR P4, PT, R0.reuse, 0x27f, P4 ;  /* 0x0000027f0000780c */ /* 0x040fe40002784470 */
[C---:B------:R-:W-:Y:S01]  /*0d30*/  ISETP.GT.U32.OR P3, PT, R0.reuse, 0x27f, P3 ;  /* 0x0000027f0000780c */ /* 0x040fe20001f64470 */
[----:B------:R0:W5:Y:S01]  /*0d40*/  @!P5 LDG.E.64 R68, [R18.64] ;  /* 0x000000121244d981 */ /* 0x000162000c1e1b00 */
[----:B------:R-:W-:-:S03]  /*0d50*/  ISETP.GT.U32.OR P2, PT, R0, 0x27f, P2 ;  /* 0x0000027f0000780c */ /* 0x000fc60001744470 */
[----:B------:R0:W5:Y:S01]  /*0d60*/  @!P5 LDG.E.64 R10, [R20.64] ;  /* 0x00000012140ad981 */ /* 0x000162000c1e1b00 */
[----:B------:R-:W-:Y:S02]  /*0d70*/  IADD3 R31, R2, 0xa0, RZ ;  /* 0x000000a0021f7810 */ /* 0x000fe40007ffe0ff */
[----:B0-----:R-:W-:-:S04]  /*0d80*/  @!P0 IADD3 R20, P5, R3, c[0x0][0x180], RZ ;  /* 0x0000600003148a10 */ /* 0x001fc80007fbe0ff */
[----:B------:R-:W-:Y:S02]  /*0d90*/  @!P0 IADD3.X R21, R26, c[0x0][0x184], RZ, P5, !PT ;  /* 0x000061001a158a10 */ /* 0x000fe40002ffe4ff */
[----:B-1----:R-:W-:Y:S01]  /*0da0*/  @!P0 IADD3 R22, P5, R3, c[0x0][0x178], RZ ;  /* 0x00005e0003168a10 */ /* 0x002fe20007fbe0ff */
[----:B--2---:R-:W-:Y:S01]  /*0db0*/  @!P4 IMAD R14, R33, c[0x0][0x1d8], RZ ;  /* 0x00007600210eca24 */ /* 0x004fe200078e02ff */
[----:B------:R-:W-:Y:S01]  /*0dc0*/  IADD3 R35, R2, 0x90, RZ ;  /* 0x0000009002237810 */ /* 0x000fe20007ffe0ff */
[----:B------:R-:W-:Y:S01]  /*0dd0*/  @!P3 IMAD R15, R29, c[0x0][0x1d8], RZ ;  /* 0x000076001d0fba24 */ /* 0x000fe200078e02ff */
[----:B------:R-:W-:Y:S01]  /*0de0*/  @!P0 IADD3.X R23, R26, c[0x0][0x17c], RZ, P5, !PT ;  /* 0x00005f001a178a10 */ /* 0x000fe20002ffe4ff */
[----:B---3--:R-:W-:Y:S01]  /*0df0*/  @!P2 IMAD R16, R28, c[0x0][0x1d8], RZ ;  /* 0x000076001c10aa24 */ /* 0x008fe200078e02ff */
[----:B------:R-:W-:Y:S02]  /*0e00*/  SHF.R.S32.HI R34, RZ, 0x1f, R2 ;  /* 0x0000001fff227819 */ /* 0x000fe40000011402 */
[----:B------:R-:W-:-:S02]  /*0e10*/  ISETP.GE.U32.AND P5, PT, R31, c[0x0][0x1e0], PT ;  /* 0x000078001f007a0c */ /* 0x000fc40003fa6070 */
[----:B------:R-:W-:Y:S01]  /*0e20*/  SHF.R.S32.HI R18, RZ, 0x1f, R31 ;  /* 0x0000001fff127819 */ /* 0x000fe2000001141f */
[----:B------:R-:W-:Y:S01]  /*0e30*/  @!P4 IMAD R33, R27, c[0x0][0x1dc], R14 ;  /* 0x000077001b21ca24 */ /* 0x000fe200078e020e */
[----:B------:R-:W-:Y:S01]  /*0e40*/  ISETP.GE.U32.AND P6, PT, R35, c[0x0][0x1e0], PT ;  /* 0x0000780023007a0c */ /* 0x000fe20003fc6070 */
[----:B------:R-:W-:Y:S01]  /*0e50*/  @!P3 IMAD R19, R32, c[0x0][0x1dc], R15 ;  /* 0x000077002013ba24 */ /* 0x000fe200078e020f */
[----:B------:R-:W-:Y:S02]  /*0e60*/  SHF.R.S32.HI R36, RZ, 0x1f, R35 ;  /* 0x0000001fff247819 */ /* 0x000fe40000011423 */
[-C--:B------:R-:W-:Y:S02]  /*0e70*/  @!P4 MOV R14, R4.reuse ;  /* 0x00000004000ec202 */ /* 0x080fe40000000f00 */
[----:B------:R-:W-:Y:S01]  /*0e80*/  @!P4 MOV R15, R7 ;  /* 0x00000007000fc202 */ /* 0x000fe20000000f00 */
[----:B------:R-:W-:Y:S01]  /*0e90*/  @P1 IMAD R3, R34, c[0x0][0x1d8], RZ ;  /* 0x0000760022031a24 */ /* 0x000fe200078e02ff */
[----:B------:R-:W-:Y:S01]  /*0ea0*/  ISETP.GE.AND.EX P5, PT, R18, c[0x0][0x1e4], PT, P5 ;  /* 0x0000790012007a0c */ /* 0x000fe20003fa6350 */
[----:B----4-:R-:W-:Y:S01]  /*0eb0*/  @!P2 IMAD R25, R30, c[0x0][0x1dc], R16 ;  /* 0x000077001e19aa24 */ /* 0x010fe200078e0210 */
[----:B------:R-:W-:-:S02]  /*0ec0*/  @P1 MOV R28, R4 ;  /* 0x00000004001c1202 */ /* 0x000fc40000000f00 */
[-C--:B------:R-:W-:Y:S02]  /*0ed0*/  @P1 MOV R29, R7.reuse ;  /* 0x00000007001d1202 */ /* 0x080fe40000000f00 */
[----:B------:R-:W-:Y:S02]  /*0ee0*/  ISETP.GE.AND.EX P6, PT, R36, c[0x0][0x1e4], PT, P6 ;  /* 0x0000790024007a0c */ /* 0x000fe40003fc6360 */
[-C--:B------:R-:W-:Y:S02]  /*0ef0*/  @!P3 MOV R16, R4.reuse ;  /* 0x000000040010b202 */ /* 0x080fe40000000f00 */
[-C--:B------:R-:W-:Y:S01]  /*0f00*/  @!P3 MOV R17, R7.reuse ;  /* 0x000000070011b202 */ /* 0x080fe20000000f00 */
[----:B------:R-:W-:Y:S01]  /*0f10*/  @!P4 IMAD.WIDE.U32 R14, R27, c[0x0][0x1d8], R14 ;  /* 0x000076001b0eca25 */ /* 0x000fe200078e000e */
[----:B------:R-:W-:Y:S02]  /*0f20*/  ISETP.GT.U32.OR P5, PT, R0, 0x27f, P5 ;  /* 0x0000027f0000780c */ /* 0x000fe40002fa4470 */
[----:B------:R-:W-:Y:S01]  /*0f30*/  @!P2 MOV R26, R4 ;  /* 0x00000004001aa202 */ /* 0x000fe20000000f00 */
[C---:B------:R-:W-:Y:S01]  /*0f40*/  @P1 IMAD R3, R2.reuse, c[0x0][0x1dc], R3 ;  /* 0x0000770002031a24 */ /* 0x040fe200078e0203 */
[----:B------:R-:W-:Y:S01]  /*0f50*/  @!P2 MOV R27, R7 ;  /* 0x00000007001ba202 */ /* 0x000fe20000000f00 */
[----:B------:R-:W-:Y:S01]  /*0f60*/  @P1 IMAD.WIDE.U32 R28, R2, c[0x0][0x1d8], R28 ;  /* 0x00007600021c1a25 */ /* 0x000fe200078e001c */
[----:B------:R-:W-:-:S03]  /*0f70*/  ISETP.GT.U32.OR P6, PT, R0, 0x27f, P6 ;  /* 0x0000027f0000780c */ /* 0x000fc600037c4470 */
[----:B------:R-:W-:Y:S01]  /*0f80*/  @!P3 IMAD.WIDE.U32 R16, R32, c[0x0][0x1d8], R16 ;  /* 0x000076002010ba25 */ /* 0x000fe200078e0010 */
[----:B------:R-:W-:Y:S02]  /*0f90*/  @P1 IADD3 R3, R29, R3, RZ ;  /* 0x000000031d031210 */ /* 0x000fe40007ffe0ff */
[----:B------:R-:W-:Y:S01]  /*0fa0*/  @!P4 IADD3 R33, R15, R33, RZ ;  /* 0x000000210f21c210 */ /* 0x000fe20007ffe0ff */
[----:B------:R-:W-:Y:S01]  /*0fb0*/  @!P2 IMAD.WIDE.U32 R26, R30, c[0x0][0x1d8], R26 ;  /* 0x000076001e1aaa25 */ /* 0x000fe200078e001a */
[----:B------:R-:W-:Y:S02]  /*0fc0*/  @!P3 IADD3 R15, R17, R19, RZ ;  /* 0x00000013110fb210 */ /* 0x000fe40007ffe0ff */
[C---:B------:R-:W-:Y:S02]  /*0fd0*/  @P1 SHF.L.U32 R30, R28.reuse, 0x2, RZ ;  /* 0x000000021c1e1819 */ /* 0x040fe400000006ff */
[----:B------:R-:W-:Y:S02]  /*0fe0*/  @P1 SHF.L.U64.HI R28, R28, 0x2, R3 ;  /* 0x000000021c1c1819 */ /* 0x000fe40000010203 */
[----:B------:R-:W-:-:S02]  /*0ff0*/  @!P2 IADD3 R3, R27, R25, RZ ;  /* 0x000000191b03a210 */ /* 0x000fc40007ffe0ff */
[C---:B------:R-:W-:Y:S02]  /*1000*/  @!P3 SHF.L.U32 R32, R16.reuse, 0x2, RZ ;  /* 0x000000021020b819 */ /* 0x040fe400000006ff */
[----:B------:R-:W-:Y:S01]  /*1010*/  @!P3 SHF.L.U64.HI R24, R16, 0x2, R15 ;  /* 0x000000021018b819 */ /* 0x000fe2000001020f */
[----:B------:R-:W-:Y:S01]  /*1020*/  @!P5 IMAD R16, R18, c[0x0][0x1d8], RZ ;  /* 0x000076001210da24 */ /* 0x000fe200078e02ff */
[C---:B------:R-:W-:Y:S02]  /*1030*/  @!P2 SHF.L.U32 R25, R26.reuse, 0x2, RZ ;  /* 0x000000021a19a819 */ /* 0x040fe400000006ff */
[----:B------:R-:W-:Y:S01]  /*1040*/  @!P2 SHF.L.U64.HI R26, R26, 0x2, R3 ;  /* 0x000000021a1aa819 */ /* 0x000fe20000010203 */
[----:B------:R-:W-:Y:S01]  /*1050*/  @!P6 IMAD R3, R36, c[0x0][0x1d8], RZ ;  /* 0x000076002403ea24 */ /* 0x000fe200078e02ff */
[----:B------:R-:W-:Y:S02]  /*1060*/  @!P6 MOV R18, R4 ;  /* 0x000000040012e202 */ /* 0x000fe40000000f00 */
[----:B------:R-:W-:Y:S01]  /*1070*/  @!P6 MOV R19, R7 ;  /* 0x000000070013e202 */ /* 0x000fe20000000f00 */
[----:B------:R-:W-:Y:S01]  /*1080*/  @!P5 IMAD R29, R31, c[0x0][0x1dc], R16 ;  /* 0x000077001f1dda24 */ /* 0x000fe200078e0210 */
[C---:B------:R-:W-:Y:S01]  /*1090*/  @!P4 SHF.L.U32 R34, R14.reuse, 0x2, RZ ;  /* 0x000000020e22c819 */ /* 0x040fe200000006ff */
[----:B------:R-:W-:Y:S01]  /*10a0*/  CS2R R64, SRZ ;  /* 0x0000000000407805 */ /* 0x000fe2000001ff00 */
[----:B------:R-:W-:-:S02]  /*10b0*/  @!P4 SHF.L.U64.HI R33, R14, 0x2, R33 ;  /* 0x000000020e21c819 */ /* 0x000fc40000010221 */
[----:B------:R-:W-:Y:S01]  /*10c0*/  CS2R R14, SRZ ;  /* 0x00000000000e7805 */ /* 0x000fe2000001ff00 */
[----:B------:R-:W-:Y:S02]  /*10d0*/  @!P5 MOV R16, R4 ;  /* 0x000000040010d202 */ /* 0x000fe40000000f00 */
[----:B------:R-:W-:Y:S01]  /*10e0*/  @!P5 MOV R17, R7 ;  /* 0x000000070011d202 */ /* 0x000fe20000000f00 */
[C---:B------:R-:W-:Y:S01]  /*10f0*/  @!P6 IMAD R3, R35.reuse, c[0x0][0x1dc], R3 ;  /* 0x000077002303ea24 */ /* 0x040fe200078e0203 */
[----:B------:R0:W5:Y:S01]  /*1100*/  @!P0 LDG.E.64 R64, [R20.64] ;  /* 0x0000001214408981 */ /* 0x000162000c1e1b00 */
[----:B------:R-:W-:-:S03]  /*1110*/  @!P6 IMAD.WIDE.U32 R18, R35, c[0x0][0x1d8], R18 ;  /* 0x000076002312ea25 */ /* 0x000fc600078e0012 */
[----:B------:R1:W5:Y:S01]  /*1120*/  @!P0 LDG.E.64 R14, [R22.64] ;  /* 0x00000012160e8981 */ /* 0x000362000c1e1b00 */
[----:B------:R-:W-:Y:S01]  /*1130*/  @!P5 IMAD.WIDE.U32 R16, R31, c[0x0][0x1d8], R16 ;  /* 0x000076001f10da25 */ /* 0x000fe200078e0010 */
[----:B------:R-:W-:Y:S02]  /*1140*/  @!P6 IADD3 R27, R19, R3, RZ ;  /* 0x00000003131be210 */ /* 0x000fe40007ffe0ff */
[----:B0-----:R-:W-:Y:S02]  /*1150*/  @!P4 IADD3 R20, P0, R34, c[0x0][0x180], RZ ;  /* 0x000060002214ca10 */ /* 0x001fe40007f1e0ff */
[----:B------:R-:W-:Y:S02]  /*1160*/  @!P5 IADD3 R3, R17, R29, RZ ;  /* 0x0000001d1103d210 */ /* 0x000fe40007ffe0ff */
[C---:B------:R-:W-:Y:S02]  /*1170*/  @!P6 SHF.L.U32 R31, R18.reuse, 0x2, RZ ;  /* 0x00000002121fe819 */ /* 0x040fe400000006ff */
[----:B------:R-:W-:-:S02]  /*1180*/  @!P6 SHF.L.U64.HI R27, R18, 0x2, R27 ;  /* 0x00000002121be819 */ /* 0x000fc4000001021b */
[C---:B------:R-:W-:Y:S02]  /*1190*/  @!P4 IADD3.X R21, R33.reuse, c[0x0][0x184], RZ, P0, !PT ;  /* 0x000061002115ca10 */ /* 0x040fe400007fe4ff */
[----:B------:R-:W-:Y:S01]  /*11a0*/  @!P4 IADD3 R18, P0, R34, c[0x0][0x178], RZ ;  /* 0x00005e002212ca10 */ /* 0x000fe20007f1e0ff */
[----:B------:R-:W-:Y:S01]  /*11b0*/  CS2R R62, SRZ ;  /* 0x00000000003e7805 */ /* 0x000fe2000001ff00 */
[C---:B------:R-:W-:Y:S02]  /*11c0*/  @!P5 SHF.L.U32 R29, R16.reuse, 0x2, RZ ;  /* 0x00000002101dd819 */ /* 0x040fe400000006ff */
[----:B------:R-:W-:Y:S02]  /*11d0*/  @!P5 SHF.L.U64.HI R3, R16, 0x2, R3 ;  /* 0x000000021003d819 */ /* 0x000fe40000010203 */
[----:B------:R-:W-:Y:S01]  /*11e0*/  CS2R R16, SRZ ;  /* 0x0000000000107805 */ /* 0x000fe2000001ff00 */
[----:B------:R-:W-:Y:S01]  /*11f0*/  @!P4 IADD3.X R19, R33, c[0x0][0x17c], RZ, P0, !PT ;  /* 0x00005f002113ca10 */ /* 0x000fe200007fe4ff */
[----:B------:R0:W5:Y:S01]  /*1200*/  @!P4 LDG.E.64 R62, [R20.64] ;  /* 0x00000012143ec981 */ /* 0x000162000c1e1b00 */
[----:B-1----:R-:W-:-:S03]  /*1210*/  @!P3 IADD3 R22, P0, R32, c[0x0][0x180], RZ ;  /* 0x000060002016ba10 */ /* 0x002fc60007f1e0ff */
[----:B------:R1:W5:Y:S01]  /*1220*/  @!P4 LDG.E.64 R16, [R18.64] ;  /* 0x000000121210c981 */ /* 0x000362000c1e1b00 */
[----:B------:R-:W-:Y:S01]  /*1230*/  CS2R R60, SRZ ;  /* 0x00000000003c7805 */ /* 0x000fe2000001ff00 */
[----:B------:R-:W-:Y:S02]  /*1240*/  @!P3 IADD3.X R23, R24, c[0x0][0x184], RZ, P0, !PT ;  /* 0x000061001817ba10 */ /* 0x000fe400007fe4ff */
[----:B0-----:R-:W-:-:S03]  /*1250*/  @!P3 IADD3 R20, P4, R32, c[0x0][0x178], RZ ;  /* 0x00005e002014ba10 */ /* 0x001fc60007f9e0ff */
[----:B------:R0:W5:Y:S01]  /*1260*/  @!P3 LDG.E.64 R60, [R22.64] ;  /* 0x00000012163cb981 */ /* 0x000162000c1e1b00 */
[----:B-1----:R-:W-:Y:S01]  /*1270*/  CS2R R18, SRZ ;  /* 0x0000000000127805 */ /* 0x002fe2000001ff00 */
[----:B------:R-:W-:Y:S02]  /*1280*/  @!P3 IADD3.X R21, R24, c[0x0][0x17c], RZ, P4, !PT ;  /* 0x00005f001815ba10 */ /* 0x000fe400027fe4ff */
[C---:B------:R-:W-:Y:S01]  /*1290*/  @!P2 IADD3 R24, P0, R25.reuse, c[0x0][0x180], RZ ;  /* 0x000060001918aa10 */ /* 0x040fe20007f1e0ff */
[----:B------:R-:W-:Y:S02]  /*12a0*/  CS2R R58, SRZ ;  /* 0x00000000003a7805 */ /* 0x000fe4000001ff00 */
[----:B------:R1:W5:Y:S01]  /*12b0*/  @!P3 LDG.E.64 R18, [R20.64] ;  /* 0x000000121412b981 */ /* 0x000362000c1e1b00 */
[----:B0-----:R-:W-:Y:S02]  /*12c0*/  @!P2 IADD3 R22, P3, R25, c[0x0][0x178], RZ ;  /* 0x00005e001916aa10 */ /* 0x001fe40007f7e0ff */
[----:B------:R-:W-:-:S02]  /*12d0*/  @!P2 IADD3.X R25, R26, c[0x0][0x184], RZ, P0, !PT ;  /* 0x000061001a19aa10 */ /* 0x000fc400007fe4ff */
[----:B------:R-:W-:-:S03]  /*12e0*/  @!P2 IADD3.X R23, R26, c[0x0][0x17c], RZ, P3, !PT ;  /* 0x00005f001a17aa10 */ /* 0x000fc60001ffe4ff */
[----:B------:R0:W5:Y:S01]  /*12f0*/  @!P2 LDG.E.64 R58, [R24.64] ;  /* 0x00000012183aa981 */ /* 0x000162000c1e1b00 */
[----:B-1----:R-:W-:Y:S01]  /*1300*/  CS2R R20, SRZ ;  /* 0x0000000000147805 */ /* 0x002fe2000001ff00 */
[----:B------:R-:W-:Y:S02]  /*1310*/  IADD3 R44, R2, 0xb0, RZ ;  /* 0x000000b0022c7810 */ /* 0x000fe40007ffe0ff */
[----:B0-----:R-:W-:-:S03]  /*1320*/  @!P6 IADD3 R24, P0, R31, c[0x0][0x180], RZ ;  /* 0x000060001f18ea10 */ /* 0x001fc60007f1e0ff */
[----:B------:R0:W5:Y:S01]  /*1330*/  @!P2 LDG.E.64 R20, [R22.64] ;  /* 0x000000121614a981 */ /* 0x000162000c1e1b00 */
[----:B------:R-:W-:Y:S02]  /*1340*/  SHF.R.S32.HI R36, RZ, 0x1f, R44 ;  /* 0x0000001fff247819 */ /* 0x000fe4000001142c */
[----:B------:R-:W-:Y:S02]  /*1350*/  @!P6 IADD3.X R25, R27, c[0x0][0x184], RZ, P0, !PT ;  /* 0x000061001b19ea10 */ /* 0x000fe400007fe4ff */
[----:B------:R-:W-:Y:S02]  /*1360*/  ISETP.GE.U32.AND P0, PT, R44, c[0x0][0x1e0], PT ;  /* 0x000078002c007a0c */ /* 0x000fe40003f06070 */
[----:B------:R-:W-:Y:S02]  /*1370*/  @!P6 IADD3 R26, P2, R31, c[0x0][0x178], RZ ;  /* 0x00005e001f1aea10 */ /* 0x000fe40007f5e0ff */
[----:B------:R-:W-:Y:S01]  /*1380*/  ISETP.GE.AND.EX P0, PT, R36, c[0x0][0x1e4], PT, P0 ;  /* 0x0000790024007a0c */ /* 0x000fe20003f06300 */
[----:B0-----:R-:W-:Y:S01]  /*1390*/  CS2R R22, SRZ ;  /* 0x0000000000167805 */ /* 0x001fe2000001ff00 */
[----:B------:R-:W-:Y:S01]  /*13a0*/  @!P6 IADD3.X R27, R27, c[0x0][0x17c], RZ, P2, !PT ;  /* 0x00005f001b1bea10 */ /* 0x000fe200017fe4ff */
[----:B------:R-:W-:Y:S01]  /*13b0*/  CS2R R56, SRZ ;  /* 0x0000000000387805 */ /* 0x000fe2000001ff00 */
[----:B------:R-:W-:-:S02]  /*13c0*/  ISETP.GT.U32.OR P0, PT, R0, 0x27f, P0 ;  /* 0x0000027f0000780c */ /* 0x000fc40000704470 */
[----:B------:R-:W-:Y:S01]  /*13d0*/  @P1 IADD3 R32, P2, R30, c[0x0][0x180], RZ ;  /* 0x000060001e201a10 */ /* 0x000fe20007f5e0ff */
[----:B------:R0:W5:Y:S01]  /*13e0*/  @!P6 LDG.E.64 R22, [R26.64] ;  /* 0x000000121a16e981 */ /* 0x000162000c1e1b00 */
[----:B------:R-:W-:Y:S02]  /*13f0*/  UMOV UR5, 0x8 ;  /* 0x0000000800057882 */ /* 0x000fe40000000000 */
[----:B------:R-:W-:Y:S01]  /*1400*/  ULDC.64 UR6, c[0x0][0x198] ;  /* 0x0000660000067ab9 */ /* 0x000fe20000000a00 */
[----:B------:R1:W5:Y:S01]  /*1410*/  @!P6 LDG.E.64 R56, [R24.64] ;  /* 0x000000121838e981 */ /* 0x000362000c1e1b00 */
[----:B------:R-:W-:Y:S02]  /*1420*/  @P1 IADD3.X R33, R28, c[0x0][0x184], RZ, P2, !PT ;  /* 0x000061001c211a10 */ /* 0x000fe400017fe4ff */
[----:B0-----:R-:W-:Y:S01]  /*1430*/  @P1 IADD3 R26, P4, R30, c[0x0][0x178], RZ ;  /* 0x00005e001e1a1a10 */ /* 0x001fe20007f9e0ff */
[----:B------:R-:W-:Y:S01]  /*1440*/  UIMAD.WIDE UR6, UR9, UR5, UR6 ;  /* 0x00000005090672a5 */ /* 0x000fe2000f8e0206 */
[----:B------:R-:W-:-:S02]  /*1450*/  @!P5 IADD3 R30, P6, R29, c[0x0][0x180], RZ ;  /* 0x000060001d1eda10 */ /* 0x000fc40007fde0ff */
[----:B------:R-:W-:Y:S02]  /*1460*/  @P1 IADD3.X R27, R28, c[0x0][0x17c], RZ, P4, !PT ;  /* 0x00005f001c1b1a10 */ /* 0x000fe400027fe4ff */
[----:B------:R-:W-:Y:S02]  /*1470*/  @!P5 IADD3 R28, P2, R29, c[0x0][0x178], RZ ;  /* 0x00005e001d1cda10 */ /* 0x000fe40007f5e0ff */
[C---:B------:R-:W-:Y:S02]  /*1480*/  @!P5 IADD3.X R31, R3.reuse, c[0x0][0x184], RZ, P6, !PT ;  /* 0x00006100031fda10 */ /* 0x040fe400037fe4ff */
[----:B------:R-:W-:Y:S01]  /*1490*/  @!P5 IADD3.X R29, R3, c[0x0][0x17c], RZ, P2, !PT ;  /* 0x00005f00031dda10 */ /* 0x000fe200017fe4ff */
[----:B------:R-:W-:Y:S01]  /*14a0*/  @!P0 IMAD R3, R36, c[0x0][0x1d8], RZ ;  /* 0x0000760024038a24 */ /* 0x000fe200078e02ff */
[----:B------:R-:W-:Y:S02]  /*14b0*/  MOV R36, UR6 ;  /* 0x0000000600247c02 */ /* 0x000fe40008000f00 */
[----:B------:R-:W-:-:S06]  /*14c0*/  MOV R37, UR7 ;  /* 0x0000000700257c02 */ /* 0x000fcc0008000f00 */
[----:B------:R-:W2:Y:S01]  /*14d0*/  LDG.E.64 R36, [R36.64] ;  /* 0x0000001224247981 */ /* 0x000ea2000c1e1b00 */
[----:B------:R-:W-:Y:S02]  /*14e0*/  ISETP.GE.U32.AND P6, PT, R88, c[0x0][0x1e0], PT ;  /* 0x0000780058007a0c */ /* 0x000fe40003fc6070 */
[----:B------:R-:W-:Y:S02]  /*14f0*/  SHF.R.S32.HI R40, RZ, 0x1f, R88 ;  /* 0x0000001fff287819 */ /* 0x000fe40000011458 */
[----:B------:R-:W-:Y:S02]  /*1500*/  ISETP.GE.U32.AND P2, PT, R87, c[0x0][0x1e0], PT ;  /* 0x0000780057007a0c */ /* 0x000fe40003f46070 */
[----:B------:R-:W-:Y:S02]  /*1510*/  SHF.R.S32.HI R39, RZ, 0x1f, R87 ;  /* 0x0000001fff277819 */ /* 0x000fe40000011457 */
[----:B------:R-:W-:Y:S02]  /*1520*/  ISETP.GE.AND.EX P6, PT, R40, c[0x0][0x1e4], PT, P6 ;  /* 0x0000790028007a0c */ /* 0x000fe40003fc6360 */
[----:B------:R-:W-:-:S02]  /*1530*/  IADD3 R47, R2, 0xd0, RZ ;  /* 0x000000d0022f7810 */ /* 0x000fc40007ffe0ff */
[----:B------:R-:W-:Y:S02]  /*1540*/  ISETP.GE.AND.EX P2, PT, R39, c[0x0][0x1e4], PT, P2 ;  /* 0x0000790027007a0c */ /* 0x000fe40003f46320 */
[----:B------:R-:W-:Y:S02]  /*1550*/  IADD3 R38, R2, 0xc0, RZ ;  /* 0x000000c002267810 */ /* 0x000fe40007ffe0ff */
[----:B------:R-:W-:Y:S02]  /*1560*/  @!P0 MOV R42, R4 ;  /* 0x00000004002a8202 */ /* 0x000fe40000000f00 */
[----:B------:R-:W-:Y:S02]  /*1570*/  @!P0 MOV R43, R7 ;  /* 0x00000007002b8202 */ /* 0x000fe40000000f00 */
[----:B------:R-:W-:Y:S02]  /*1580*/  ISETP.GT.U32.OR P6, PT, R0, 0x27f, P6 ;  /* 0x0000027f0000780c */ /* 0x000fe400037c4470 */
[----:B------:R-:W-:-:S02]  /*1590*/  ISETP.GE.U32.AND P4, PT, R47, c[0x0][0x1e0], PT ;  /* 0x000078002f007a0c */ /* 0x000fc40003f86070 */
[----:B------:R-:W-:Y:S02]  /*15a0*/  SHF.R.S32.HI R41, RZ, 0x1f, R47 ;  /* 0x0000001fff297819 */ /* 0x000fe4000001142f */
[----:B------:R-:W-:Y:S01]  /*15b0*/  ISETP.GT.U32.OR P2, PT, R0, 0x27f, P2 ;  /* 0x0000027f0000780c */ /* 0x000fe20001744470 */
[----:B------:R-:W-:Y:S01]  /*15c0*/  @!P0 IMAD R3, R44, c[0x0][0x1dc], R3 ;  /* 0x000077002c038a24 */ /* 0x000fe200078e0203 */
[----:B------:R-:W-:Y:S01]  /*15d0*/  ISETP.GE.U32.AND P3, PT, R38, c[0x0][0x1e0], PT ;  /* 0x0000780026007a0c */ /* 0x000fe20003f66070 */
[----:B------:R-:W-:Y:S01]  /*15e0*/  @!P0 IMAD.WIDE.U32 R42, R44, c[0x0][0x1d8], R42 ;  /* 0x000076002c2a8a25 */ /* 0x000fe200078e002a */
[----:B------:R-:W-:Y:S02]  /*15f0*/  SHF.R.S32.HI R35, RZ, 0x1f, R38 ;  /* 0x0000001fff237819 */ /* 0x000fe40000011426 */
[----:B------:R-:W-:Y:S02]  /*1600*/  ISETP.GE.AND.EX P4, PT, R41, c[0x0][0x1e4], PT, P4 ;  /* 0x0000790029007a0c */ /* 0x000fe40003f86340 */
[----:B------:R-:W-:-:S02]  /*1610*/  ISETP.GE.AND.EX P3, PT, R35, c[0x0][0x1e4], PT, P3 ;  /* 0x0000790023007a0c */ /* 0x000fc40003f66330 */
[----:B------:R-:W-:Y:S02]  /*1620*/  @!P0 IADD3 R3, R43, R3, RZ ;  /* 0x000000032b038210 */ /* 0x000fe40007ffe0ff */
[C---:B------:R-:W-:Y:S02]  /*1630*/  ISETP.GT.U32.OR P4, PT, R0.reuse, 0x27f, P4 ;  /* 0x0000027f0000780c */ /* 0x040fe40002784470 */
[----:B------:R-:W-:Y:S02]  /*1640*/  ISETP.GT.U32.OR P3, PT, R0, 0x27f, P3 ;  /* 0x0000027f0000780c */ /* 0x000fe40001f64470 */
[C---:B------:R-:W-:Y:S02]  /*1650*/  @!P0 SHF.L.U32 R43, R42.reuse, 0x2, RZ ;  /* 0x000000022a2b8819 */ /* 0x040fe400000006ff */
[----:B------:R-:W-:Y:S01]  /*1660*/  @!P0 SHF.L.U64.HI R42, R42, 0x2, R3 ;  /* 0x000000022a2a8819 */ /* 0x000fe20000010203 */
[----:B------:R-:W-:Y:S02]  /*1670*/  @!P6 IMAD R3, R40, c[0x0][0x1d8], RZ ;  /* 0x000076002803ea24 */ /* 0x000fe400078e02ff */
[----:B-1----:R-:W-:-:S02]  /*1680*/  @!P2 IMAD R24, R39, c[0x0][0x1d8], RZ ;  /* 0x000076002718aa24 */ /* 0x002fc400078e02ff */
[----:B------:R-:W-:Y:S01]  /*1690*/  @!P6 IMAD R46, R88, c[0x0][0x1dc], R3 ;  /* 0x00007700582eea24 */ /* 0x000fe200078e0203 */
[-C--:B------:R-:W-:Y:S01]  /*16a0*/  @!P2 MOV R25, R7.reuse ;  /* 0x000000070019a202 */ /* 0x080fe20000000f00 */
[----:B------:R-:W-:Y:S01]  /*16b0*/  @!P2 IMAD R3, R87, c[0x0][0x1dc], R24 ;  /* 0x000077005703aa24 */ /* 0x000fe200078e0218 */
[-C--:B------:R-:W-:Y:S01]  /*16c0*/  @!P2 MOV R24, R4.reuse ;  /* 0x000000040018a202 */ /* 0x080fe20000000f00 */
[----:B------:R-:W-:Y:S01]  /*16d0*/  @!P4 IMAD R34, R41, c[0x0][0x1d8], RZ ;  /* 0x000076002922ca24 */ /* 0x000fe200078e02ff */
[----:B------:R-:W-:Y:S01]  /*16e0*/  @!P3 MOV R40, R4 ;  /* 0x000000040028b202 */ /* 0x000fe20000000f00 */
[----:B------:R-:W-:Y:S01]  /*16f0*/  @!P3 IMAD R35, R35, c[0x0][0x1d8], RZ ;  /* 0x000076002323ba24 */ /* 0x000fe200078e02ff */
[-C--:B------:R-:W-:Y:S01]  /*1700*/  @!P3 MOV R41, R7.reuse ;  /* 0x000000070029b202 */ /* 0x080fe20000000f00 */
[----:B------:R-:W-:Y:S01]  /*1710*/  @!P2 IMAD.WIDE.U32 R24, R87, c[0x0][0x1d8], R24 ;  /* 0x000076005718aa25 */ /* 0x000fe200078e0018 */
[----:B------:R-:W-:-:S03]  /*1720*/  @!P6 MOV R39, R7 ;  /* 0x000000070027e202 */ /* 0x000fc60000000f00 */
[C---:B------:R-:W-:Y:S01]  /*1730*/  @!P3 IMAD R35, R38.reuse, c[0x0][0x1dc], R35 ;  /* 0x000077002623ba24 */ /* 0x040fe200078e0223 */
[----:B------:R-:W-:Y:S01]  /*1740*/  @!P2 IADD3 R3, R25, R3, RZ ;  /* 0x000000031903a210 */ /* 0x000fe20007ffe0ff */
[----:B------:R-:W-:Y:S01]  /*1750*/  @!P3 IMAD.WIDE.U32 R40, R38, c[0x0][0x1d8], R40 ;  /* 0x000076002628ba25 */ /* 0x000fe200078e0028 */
[-C--:B------:R-:W-:Y:S01]  /*1760*/  @!P6 MOV R38, R4.reuse ;  /* 0x000000040026e202 */ /* 0x080fe20000000f00 */
[----:B------:R-:W-:Y:S01]  /*1770*/  CS2R R54, SRZ ;  /* 0x0000000000367805 */ /* 0x000fe2000001ff00 */
[C---:B------:R-:W-:Y:S02]  /*1780*/  @!P2 SHF.L.U32 R78, R24.reuse, 0x2, RZ ;  /* 0x00000002184ea819 */ /* 0x040fe400000006ff */
[----:B------:R-:W-:Y:S01]  /*1790*/  @!P2 SHF.L.U64.HI R3, R24, 0x2, R3 ;  /* 0x000000021803a819 */ /* 0x000fe20000010203 */
[----:B------:R-:W-:Y:S01]  /*17a0*/  @!P6 IMAD.WIDE.U32 R38, R88, c[0x0][0x1d8], R38 ;  /* 0x000076005826ea25 */ /* 0x000fe200078e0026 */
[----:B------:R-:W-:Y:S01]  /*17b0*/  CS2R R24, SRZ ;  /* 0x0000000000187805 */ /* 0x000fe2000001ff00 */
[----:B------:R-:W-:Y:S01]  /*17c0*/  @!P4 MOV R44, R4 ;  /* 0x00000004002cc202 */ /* 0x000fe20000000f00 */
[----:B------:R0:W5:Y:S01]  /*17d0*/  @!P5 LDG.E.64 R54, [R30.64] ;  /* 0x000000121e36d981 */ /* 0x000162000c1e1b00 */
[----:B------:R-:W-:-:S02]  /*17e0*/  @!P4 MOV R45, R7 ;  /* 0x00000007002dc202 */ /* 0x000fc40000000f00 */
[----:B------:R-:W-:Y:S01]  /*17f0*/  @!P6 IADD3 R46, R39, R46, RZ ;  /* 0x0000002e272ee210 */ /* 0x000fe20007ffe0ff */
[----:B------:R1:W5:Y:S01]  /*1800*/  @!P5 LDG.E.64 R24, [R28.64] ;  /* 0x000000121c18d981 */ /* 0x000362000c1e1b00 */
[C---:B------:R-:W-:Y:S02]  /*1810*/  @!P4 IMAD R34, R47.reuse, c[0x0][0x1dc], R34 ;  /* 0x000077002f22ca24 */ /* 0x040fe400078e0222 */
[----:B------:R-:W-:Y:S01]  /*1820*/  @!P4 IMAD.WIDE.U32 R44, R47, c[0x0][0x1d8], R44 ;  /* 0x000076002f2cca25 */ /* 0x000fe200078e002c */
[C---:B------:R-:W-:Y:S02]  /*1830*/  @!P6 SHF.L.U32 R74, R38.reuse, 0x2, RZ ;  /* 0x00000002264ae819 */ /* 0x040fe400000006ff */
[----:B------:R-:W-:Y:S02]  /*1840*/  @!P6 SHF.L.U64.HI R75, R38, 0x2, R46 ;  /* 0x00000002264be819 */ /* 0x000fe4000001022e */
[----:B-1----:R-:W-:Y:S01]  /*1850*/  @!P0 IADD3 R28, P5, R43, c[0x0][0x180], RZ ;  /* 0x000060002b1c8a10 */ /* 0x002fe20007fbe0ff */
[----:B------:R-:W-:Y:S01]  /*1860*/  CS2R R38, SRZ ;  /* 0x0000000000267805 */ /* 0x000fe2000001ff00 */
[----:B------:R-:W-:-:S02]  /*1870*/  @!P3 IADD3 R35, R41, R35, RZ ;  /* 0x000000232923b210 */ /* 0x000fc40007ffe0ff */
[----:B------:R-:W-:Y:S01]  /*1880*/  @!P0 IADD3.X R29, R42, c[0x0][0x184], RZ, P5, !PT ;  /* 0x000061002a1d8a10 */ /* 0x000fe20002ffe4ff */
[----:B------:R-:W-:Y:S01]  /*1890*/  CS2R R52, SRZ ;  /* 0x0000000000347805 */ /* 0x000fe2000001ff00 */
[----:B------:R-:W-:Y:S01]  /*18a0*/  @!P4 IADD3 R41, R45, R34, RZ ;  /* 0x000000222d29c210 */ /* 0x000fe20007ffe0ff */
[----:B------:R1:W3:Y:S01]  /*18b0*/  @P1 LDG.E.64 R38, [R32.64] ;  /* 0x0000001220261981 */ /* 0x0002e2000c1e1b00 */
[----:B0-----:R-:W-:Y:S02]  /*18c0*/  @!P0 IADD3 R30, P5, R43, c[0x0][0x178], RZ ;  /* 0x00005e002b1e8a10 */ /* 0x001fe40007fbe0ff */
[----:B------:R-:W-:Y:S01]  /*18d0*/  @!P3 SHF.L.U32 R34, R40, 0x2, RZ ;  /* 0x000000022822b819 */ /* 0x000fe200000006ff */
[----:B------:R-:W-:Y:S01]  /*18e0*/  CS2R R48, SRZ ;  /* 0x0000000000307805 */ /* 0x000fe2000001ff00 */
[----:B------:R-:W-:Y:S01]  /*18f0*/  @!P0 IADD3.X R31, R42, c[0x0][0x17c], RZ, P5, !PT ;  /* 0x00005f002a1f8a10 */ /* 0x000fe20002ffe4ff */
[----:B------:R0:W5:Y:S01]  /*1900*/  @P1 LDG.E.64 R52, [R26.64] ;  /* 0x000000121a341981 */ /* 0x000162000c1e1b00 */
[----:B------:R-:W-:-:S02]  /*1910*/  @!P3 SHF.L.U64.HI R35, R40, 0x2, R35 ;  /* 0x000000022823b819 */ /* 0x000fc40000010223 */
[----:B-1----:R-:W-:Y:S01]  /*1920*/  @!P3 IADD3 R32, P5, R34, c[0x0][0x180], RZ ;  /* 0x000060002220ba10 */ /* 0x002fe20007fbe0ff */
[----:B------:R-:W-:Y:S01]  /*1930*/  CS2R R46, SRZ ;  /* 0x00000000002e7805 */ /* 0x000fe2000001ff00 */
[----:B------:R-:W-:Y:S01]  /*1940*/  @!P4 SHF.L.U32 R40, R44, 0x2, RZ ;  /* 0x000000022c28c819 */ /* 0x000fe200000006ff */
[----:B------:R1:W5:Y:S01]  /*1950*/  @!P0 LDG.E.64 R48, [R28.64] ;  /* 0x000000121c308981 */ /* 0x000362000c1e1b00 */
[----:B------:R-:W-:Y:S01]  /*1960*/  @!P3 IADD3.X R33, R35, c[0x0][0x184], RZ, P5, !PT ;  /* 0x000061002321ba10 */ /* 0x000fe20002ffe4ff */
[----:B0-----:R-:W-:Y:S01]  /*1970*/  CS2R R26, SRZ ;  /* 0x00000000001a7805 */ /* 0x001fe2000001ff00 */
[----:B------:R-:W-:-:S03]  /*1980*/  @!P3 IADD3 R34, P5, R34, c[0x0][0x178], RZ ;  /* 0x00005e002222ba10 */ /* 0x000fc60007fbe0ff */
[----:B------:R0:W5:Y:S01]  /*1990*/  @!P3 LDG.E.64 R46, [R32.64] ;  /* 0x00000012202eb981 */ /* 0x000162000c1e1b00 */
[----:B------:R-:W-:Y:S02]  /*19a0*/  @!P4 SHF.L.U64.HI R41, R44, 0x2, R41 ;  /* 0x000000022c29c819 */ /* 0x000fe40000010229 */
[----:B------:R-:W-:Y:S01]  /*19b0*/  @!P3 IADD3.X R35, R35, c[0x0][0x17c], RZ, P5, !PT ;  /* 0x00005f002323ba10 */ /* 0x000fe20002ffe4ff */
[----:B-1----:R-:W-:Y:S01]  /*19c0*/  CS2R R28, SRZ ;  /* 0x00000000001c7805 */ /* 0x002fe2000001ff00 */
[----:B------:R1:W5:Y:S01]  /*19d0*/  @!P0 LDG.E.64 R26, [R30.64] ;  /* 0x000000121e1a8981 */ /* 0x000362000c1e1b00 */
[----:B------:R-:W-:Y:S01]  /*19e0*/  CS2R R44, SRZ ;  /* 0x00000000002c7805 */ /* 0x000fe2000001ff00 */
[----:B0-----:R-:W-:-:S03]  /*19f0*/  @!P4 IADD3 R32, P0, R40, c[0x0][0x180], RZ ;  /* 0x000060002820ca10 */ /* 0x001fc60007f1e0ff */
[----:B------:R0:W5:Y:S01]  /*1a00*/  @!P3 LDG.E.64 R28, [R34.64] ;  /* 0x00000012221cb981 */ /* 0x000162000c1e1b00 */
[----:B------:R-:W-:-:S05]  /*1a10*/  @!P4 IADD3.X R33, R41, c[0x0][0x184], RZ, P0, !PT ;  /* 0x000061002921ca10 */ /* 0x000fca00007fe4ff */
[----:B------:R4:W5:Y:S01]  /*1a20*/  @!P4 LDG.E.64 R44, [R32.64] ;  /* 0x00000012202cc981 */ /* 0x000962000c1e1b00 */
[----:B0-----:R-:W-:Y:S02]  /*1a30*/  @!P4 IADD3 R34, P3, R40, c[0x0][0x178], RZ ;  /* 0x00005e002822ca10 */ /* 0x001fe40007f7e0ff */
[C---:B------:R-:W-:Y:S02]  /*1a40*/  @!P6 IADD3 R40, P5, R74.reuse, c[0x0][0x180], RZ ;  /* 0x000060004a28ea10 */ /* 0x040fe40007fbe0ff */
[----:B------:R-:W-:Y:S02]  /*1a50*/  @!P6 IADD3 R74, P0, R74, c[0x0][0x178], RZ ;  /* 0x00005e004a4aea10 */ /* 0x000fe40007f1e0ff */
[----:B------:R-:W-:Y:S02]  /*1a60*/  @!P4 IADD3.X R35, R41, c[0x0][0x17c], RZ, P3, !PT ;  /* 0x00005f002923ca10 */ /* 0x000fe40001ffe4ff */
[C---:B------:R-:W-:Y:S01]  /*1a70*/  @!P6 IADD3.X R41, R75.reuse, c[0x0][0x184], RZ, P5, !PT ;  /* 0x000061004b29ea10 */ /* 0x040fe20002ffe4ff */
[----:B----4-:R-:W-:Y:S01]  /*1a80*/  CS2R R32, SRZ ;  /* 0x0000000000207805 */ /* 0x010fe2000001ff00 */
[----:B------:R-:W-:-:S05]  /*1a90*/  @!P6 IADD3.X R75, R75, c[0x0][0x17c], RZ, P0, !PT ;  /* 0x00005f004b4bea10 */ /* 0x000fca00007fe4ff */
[----:B------:R0:W5:Y:S01]  /*1aa0*/  @!P6 LDG.E.64 R32, [R74.64] ;  /* 0x000000124a20e981 */ /* 0x000162000c1e1b00 */
[----:B-1----:R-:W-:Y:S01]  /*1ab0*/  CS2R R30, SRZ ;  /* 0x00000000001e7805 */ /* 0x002fe2000001ff00 */
[----:B------:R-:W-:-:S05]  /*1ac0*/  @!P2 IADD3 R76, P3, R78, c[0x0][0x180], RZ ;  /* 0x000060004e4caa10 */ /* 0x000fca0007f7e0ff */
[----:B------:R1:W5:Y:S01]  /*1ad0*/  @!P4 LDG.E.64 R30, [R34.64] ;  /* 0x00000012221ec981 */ /* 0x000362000c1e1b00 */
[----:B------:R-:W-:Y:S02]  /*1ae0*/  @!P2 IADD3 R78, P4, R78, c[0x0][0x178], RZ ;  /* 0x00005e004e4eaa10 */ /* 0x000fe40007f9e0ff */
[C---:B------:R-:W-:Y:S02]  /*1af0*/  @!P2 IADD3.X R77, R3.reuse, c[0x0][0x184], RZ, P3, !PT ;  /* 0x00006100034daa10 */ /* 0x040fe40001ffe4ff */
[----:B------:R-:W-:Y:S01]  /*1b00*/  @!P2 IADD3.X R79, R3, c[0x0][0x17c], RZ, P4, !PT ;  /* 0x00005f00034faa10 */ /* 0x000fe200027fe4ff */
[----:B------:R-:W-:Y:S01]  /*1b10*/  CS2R R42, SRZ ;  /* 0x00000000002a7805 */ /* 0x000fe2000001ff00 */
[----:B-1----:R-:W-:-:S05]  /*1b20*/  CS2R R34, SRZ ;  /* 0x0000000000227805 */ /* 0x002fca000001ff00 */
[----:B------:R1:W5:Y:S01]  /*1b30*/  @!P6 LDG.E.64 R42, [R40.64] ;  /* 0x00000012282ae981 */ /* 0x000362000c1e1b00 */
[----:B------:R-:W-:Y:S01]  /*1b40*/  UMOV UR25, 0x3f800000 ;  /* 0x3f80000000197882 */ /* 0x000fe20000000000 */
[----:B------:R-:W-:Y:S02]  /*1b50*/  BSSY B0, `(.L_x_2166) ;  /* 0x000001e000007945 */ /* 0x000fe40003800000 */
[----:B------:R3:W5:Y:S01]  /*1b60*/  @!P2 LDG.E.64 R34, [R78.64] ;  /* 0x000000124e22a981 */ /* 0x000762000c1e1b00 */
[----:B-1----:R-:W-:Y:S01]  /*1b70*/  CS2R R40, SRZ ;  /* 0x0000000000287805 */ /* 0x002fe2000001ff00 */
[----:B------:R-:W-:-:S05]  /*1b80*/  ISETP.NE.AND P5, PT, RZ, UR21, PT ;  /* 0x00000015ff007c0c */ /* 0x000fca000bfa5270 */
[----:B------:R1:W5:Y:S01]  /*1b90*/  @!P2 LDG.E.64 R40, [R76.64] ;  /* 0x000000124c28a981 */ /* 0x000362000c1e1b00 */
        /* <DEDUP_REMOVED lines=11> */
[----:B---3--:R-:W-:Y:S02]  /*1c50*/  FADD.FTZ R78, R38, -UR6 ;  /* 0x80000006264e7e21 */ /* 0x008fe40008010000 */
[----:B-1----:R-:W-:Y:S02]  /*1c60*/  FADD.FTZ R77, R39, -UR6 ;  /* 0x80000006274d7e21 */ /* 0x002fe40008010000 */
[----:B------:R-:W-:Y:S01]  /*1c70*/  CS2R R38, SRZ ;  /* 0x0000000000267805 */ /* 0x000fe2000001ff00 */
[----:B--2---:R-:W-:-:S06]  /*1c80*/  @UP0 UMOV UR25, UR5 ;  /* 0x0000000500190c82 */ /* 0x004fcc0008000000 */
[----:B------:R-:W-:Y:S05]  /*1c90*/  @P0 BRA `(.L_x_2167) ;  /* 0x0000009000000947 */ /* 0x000fea0003800000 */
[----:B0-----:R-:W-:Y:S02]  /*1ca0*/  ISETP.NE.AND P0, PT, RZ, UR21, PT ;  /* 0x00000015ff007c0c */ /* 0x001fe4000bf05270 */
[----:B------:R-:W-:-:S04]  /*1cb0*/  IADD3 R3, R86, UR22, RZ ;  /* 0x0000001656037c10 */ /* 0x000fc8000fffe0ff */
[----:B------:R-:W-:-:S07]  /*1cc0*/  SHF.R.S32.HI R37, RZ, 0x1f, R3 ;  /* 0x0000001fff257819 */ /* 0x000fce0000011403 */
[----:B------:R-:W-:-:S04]  /*1cd0*/  @P0 LEA R36, P2, R3, c[0x0][0x190], 0x2 ;  /* 0x0000640003240a11 */ /* 0x000fc800078410ff */
[----:B------:R-:W-:-:S05]  /*1ce0*/  @P0 LEA.HI.X R37, R3, c[0x0][0x194], R37, 0x2, P2 ;  /* 0x0000650003250a11 */ /* 0x000fca00010f1425 */
[----:B------:R0:W5:Y:S02]  /*1cf0*/  @P0 LDG.E.64 R38, [R36.64] ;  /* 0x0000001224260981 */ /* 0x000164000c1e1b00 */
[----:B0-----:R-:W-:-:S10]  /*1d00*/  HFMA2.MMA R36, -RZ, RZ, 0, 2.384185791015625e-07 ;  /* 0x00000004ff247435 */ /* 0x001fd400000001ff */
[----:B------:R-:W-:-:S06]  /*1d10*/  IMAD.WIDE R36, R3, R36, c[0x0][0x188] ;  /* 0x0000620003247625 */ /* 0x000fcc00078e0224 */
[----:B------:R-:W5:Y:S02]  /*1d20*/  LDG.E.64 R36, [R36.64] ;  /* 0x0000001224247981 */ /* 0x000f64000c1e1b00 */
.L_x_2167:
[----:B0-----:R-:W-:Y:S05]  /*1d30*/  BSYNC B0 ;  /* 0x0000000000007941 */ /* 0x001fea0003800000 */
.L_x_2166:
[----:B-----5:R-:W-:Y:S01]  /*1d40*/  MOV R79, R52 ;  /* 0x00000034004f7202 */ /* 0x020fe20000000f00 */
[----:B------:R-:W-:Y:S01]  /*1d50*/  FMUL.FTZ R78, R78, UR25 ;  /* 0x000000194e4e7c20 */ /* 0x000fe20008410000 */
[----:B------:R-:W-:Y:S01]  /*1d60*/  MOV R3, R53 ;  /* 0x0000003500037202 */ /* 0x000fe20000000f00 */
        /* <DEDUP_REMOVED lines=20> */
.L_x_2168:
[----:B------:R-:W-:Y:S02]  /*1eb0*/  FMUL.FTZ R76, R79, R36 ;  /* 0x000000244f4c7220 */ /* 0x000fe40000410000 */
[----:B------:R-:W-:Y:S02]  /*1ec0*/  FMUL.FTZ R74, R3, R37 ;  /* 0x00000025034a7220 */ /* 0x000fe40000410000 */
[----:B------:R-:W-:Y:S02]  /*1ed0*/  FFMA.FTZ R75, R78, R76, RZ ;  /* 0x0000004c4e4b7223 */ /* 0x000fe400000100ff */
[----:B------:R-:W-:Y:S02]  /*1ee0*/  FADD.FTZ R76, RZ, R76 ;  /* 0x0000004cff4c7221 */ /* 0x000fe40000010000 */
[----:B------:R-:W-:Y:S02]  /*1ef0*/  FFMA.FTZ R75, R77, R74, R75 ;  /* 0x0000004a4d4b7223 */ /* 0x000fe4000001004b */
[----:B------:R-:W-:-:S02]  /*1f00*/  FADD.FTZ R74, R74, R76 ;  /* 0x0000004c4a4a7221 */ /* 0x000fc40000010000 */
[----:B------:R-:W-:Y:S01]  /*1f10*/  FADD.FTZ R81, R72, -UR6 ;  /* 0x8000000648517e21 */ /* 0x000fe20008010000 */
[----:B------:R-:W-:Y:S01]  /*1f20*/  MOV R72, R51 ;  /* 0x0000003300487202 */ /* 0x000fe20000000f00 */
[----:B------:R-:W-:Y:S01]  /*1f30*/  FADD.FTZ R76, R73, -UR6 ;  /* 0x80000006494c7e21 */ /* 0x000fe20008010000 */
[----:B------:R-:W-:Y:S01]  /*1f40*/  MOV R73, R50 ;  /* 0x0000003200497202 */ /* 0x000fe20000000f00 */
[----:B------:R-:W-:Y:S02]  /*1f50*/  FMUL.FTZ R81, R81, UR25 ;  /* 0x0000001951517c20 */ /* 0x000fe40008410000 */
[----:B------:R-:W-:Y:S02]  /*1f60*/  FFMA.FTZ R82, R78, R79, RZ ;  /* 0x0000004f4e527223 */ /* 0x000fe400000100ff */
        /* <DEDUP_REMOVED lines=20> */
.L_x_2169:
[----:B------:R-:W-:Y:S02]  /*20b0*/  FADD.FTZ R89, RZ, R79 ;  /* 0x0000004fff597221 */ /* 0x000fe40000010000 */
[----:B------:R-:W-:Y:S02]  /*20c0*/  FMUL.FTZ R80, R73, R36 ;  /* 0x0000002449507220 */ /* 0x000fe40000410000 */
[----:B------:R-:W-:Y:S02]  /*20d0*/  FFMA.FTZ R79, R81, R73, R82 ;  /* 0x00000049514f7223 */ /* 0x000fe40000010052 */
[----:B------:R-:W-:Y:S02]  /*20e0*/  FADD.FTZ R89, R89, R73 ;  /* 0x0000004959597221 */ /* 0x000fe40000010000 */
[----:B------:R-:W-:Y:S02]  /*20f0*/  FFMA.FTZ R73, R81, R80, R75 ;  /* 0x0000005051497223 */ /* 0x000fe4000001004b */
[----:B------:R-:W-:-:S02]  /*2100*/  FADD.FTZ R74, R74, R80 ;  /* 0x000000504a4a7221 */ /* 0x000fc40000010000 */
[----:B------:R-:W-:Y:S02]  /*2110*/  FFMA.FTZ R80, R77, R3, RZ ;  /* 0x000000034d507223 */ /* 0x000fe400000100ff */
[----:B------:R-:W-:Y:S02]  /*2120*/  FMUL.FTZ R75, R72, R37 ;  /* 0x00000025484b7220 */ /* 0x000fe40000410000 */
[----:B------:R-:W-:Y:S02]  /*2130*/  FADD.FTZ R82, RZ, R3 ;  /* 0x00000003ff527221 */ /* 0x000fe40000010000 */
[----:B------:R-:W-:Y:S02]  /*2140*/  FADD.FTZ R70, R70, -UR6 ;  /* 0x8000000646467e21 */ /* 0x000fe40008010000 */
[----:B------:R-:W-:Y:S01]  /*2150*/  FADD.FTZ R83, R71, -UR6 ;  /* 0x8000000647537e21 */ /* 0x000fe20008010000 */
[----:B------:R-:W-:Y:S01]  /*2160*/  MOV R71, R8 ;  /* 0x0000000800477202 */ /* 0x000fe20000000f00 */
[----:B------:R-:W-:-:S02]  /*2170*/  FFMA.FTZ R3, R76, R72, R80 ;  /* 0x000000484c037223 */ /* 0x000fc40000010050 */
[----:B------:R-:W-:Y:S02]  /*2180*/  FFMA.FTZ R73, R76, R75, R73 ;  /* 0x0000004b4c497223 */ /* 0x000fe40000010049 */
[----:B------:R-:W-:Y:S01]  /*2190*/  FADD.FTZ R74, R75, R74 ;  /* 0x0000004a4b4a7221 */ /* 0x000fe20000010000 */
[----:B------:R-:W-:Y:S01]  /*21a0*/  MOV R75, R9 ;  /* 0x00000009004b7202 */ /* 0x000fe20000000f00 */
        /* <DEDUP_REMOVED lines=22> */
.L_x_2170:
[----:B------:R-:W-:Y:S02]  /*2310*/  FMUL.FTZ R70, R71, R36 ;  /* 0x0000002447467220 */ /* 0x000fe40000410000 */
[----:B------:R-:W-:Y:S01]  /*2320*/  FADD.FTZ R85, R68, -UR6 ;  /* 0x8000000644557e21 */ /* 0x000fe20008010000 */
[----:B------:R-:W-:Y:S01]  /*2330*/  MOV R68, R10 ;  /* 0x0000000a00447202 */ /* 0x000fe20000000f00 */
[----:B------:R-:W-:Y:S02]  /*2340*/  FFMA.FTZ R73, R84, R70, R73 ;  /* 0x0000004654497223 */ /* 0x000fe40000010049 */
[----:B------:R-:W-:Y:S02]  /*2350*/  FADD.FTZ R70, R74, R70 ;  /* 0x000000464a467221 */ /* 0x000fe40000010000 */
[----:B------:R-:W-:Y:S02]  /*2360*/  FMUL.FTZ R74, R75, R37 ;  /* 0x000000254b4a7220 */ /* 0x000fe40000410000 */
[----:B------:R-:W-:-:S02]  /*2370*/  FADD.FTZ R69, R69, -UR6 ;  /* 0x8000000645457e21 */ /* 0x000fc40008010000 */
[----:B------:R-:W-:Y:S02]  /*2380*/  FADD.FTZ R89, R89, R71 ;  /* 0x0000004759597221 */ /* 0x000fe40000010000 */
[C---:B------:R-:W-:Y:S02]  /*2390*/  FFMA.FTZ R73, R83.reuse, R74, R73 ;  /* 0x0000004a53497223 */ /* 0x040fe40000010049 */
[----:B------:R-:W-:Y:S01]  /*23a0*/  FADD.FTZ R70, R74, R70 ;  /* 0x000000464a467221 */ /* 0x000fe20000010000 */
[----:B------:R-:W-:Y:S01]  /*23b0*/  MOV R74, R11 ;  /* 0x0000000b004a7202 */ /* 0x000fe20000000f00 */
[----:B------:R-:W-:Y:S02]  /*23c0*/  FFMA.FTZ R71, R84, R71, R79 ;  /* 0x0000004754477223 */ /* 0x000fe4000001004f */
[----:B------:R-:W-:Y:S02]  /*23d0*/  FADD.FTZ R72, R72, R75 ;  /* 0x0000004b48487221 */ /* 0x000fe40000010000 */
[----:B------:R-:W-:-:S02]  /*23e0*/  FFMA.FTZ R3, R83, R75, R3 ;  /* 0x0000004b53037223 */ /* 0x000fc40000010003 */
        /* <DEDUP_REMOVED lines=21> */
.L_x_2171:
[----:B------:R-:W-:Y:S02]  /*2540*/  FMUL.FTZ R69, R68, R36 ;  /* 0x0000002444457220 */ /* 0x000fe40000410000 */
[----:B------:R-:W-:Y:S02]  /*2550*/  FADD.FTZ R89, R89, R68 ;  /* 0x0000004459597221 */ /* 0x000fe40000010000 */
[C---:B------:R-:W-:Y:S02]  /*2560*/  FFMA.FTZ R68, R85.reuse, R68, R71 ;  /* 0x0000004455447223 */ /* 0x040fe40000010047 */
[----:B------:R-:W-:Y:S02]  /*2570*/  FFMA.FTZ R73, R85, R69, R73 ;  /* 0x0000004555497223 */ /* 0x000fe40000010049 */
[----:B------:R-:W-:Y:S02]  /*2580*/  FADD.FTZ R70, R70, R69 ;  /* 0x0000004546467221 */ /* 0x000fe40000010000 */
[----:B------:R-:W-:-:S02]  /*2590*/  FMUL.FTZ R71, R74, R37 ;  /* 0x000000254a477220 */ /* 0x000fc40000410000 */
[----:B------:R-:W-:Y:S02]  /*25a0*/  FADD.FTZ R69, R72, R74 ;  /* 0x0000004a48457221 */ /* 0x000fe40000010000 */
[----:B------:R-:W-:Y:S02]  /*25b0*/  FFMA.FTZ R3, R82, R74, R3 ;  /* 0x0000004a52037223 */ /* 0x000fe40000010003 */
[----:B------:R-:W-:Y:S02]  /*25c0*/  FADD.FTZ R66, R66, -UR6 ;  /* 0x8000000642427e21 */ /* 0x000fe40008010000 */
[----:B------:R-:W-:Y:S01]  /*25d0*/  FADD.FTZ R74, R67, -UR6 ;  /* 0x80000006434a7e21 */ /* 0x000fe20008010000 */
[----:B------:R-:W-:Y:S01]  /*25e0*/  MOV R67, R12 ;  /* 0x0000000c00437202 */ /* 0x000fe20000000f00 */
[----:B------:R-:W-:Y:S02]  /*25f0*/  FFMA.FTZ R72, R82, R71, R73 ;  /* 0x0000004752487223 */ /* 0x000fe40000010049 */
[----:B------:R-:W-:Y:S01]  /*2600*/  FADD.FTZ R70, R71, R70 ;  /* 0x0000004647467221 */ /* 0x000fe20000010000 */
[----:B------:R-:W-:Y:S01]  /*2610*/  MOV R71, R13 ;  /* 0x0000000d00477202 */ /* 0x000fe20000000f00 */
        /* <DEDUP_REMOVED lines=21> */
.L_x_2172:
[----:B------:R-:W-:Y:S02]  /*2770*/  FMUL.FTZ R66, R67, R36 ;  /* 0x0000002443427220 */ /* 0x000fe40000410000 */
[----:B------:R-:W-:Y:S02]  /*2780*/  FADD.FTZ R89, R89, R67 ;  /* 0x0000004359597221 */ /* 0x000fe40000010000 */
[C---:B------:R-:W-:Y:S02]  /*2790*/  FFMA.FTZ R68, R75.reuse, R67, R68 ;  /* 0x000000434b447223 */ /* 0x040fe40000010044 */
[----:B------:R-:W-:Y:S02]  /*27a0*/  FFMA.FTZ R67, R75, R66, R72 ;  /* 0x000000424b437223 */ /* 0x000fe40000010048 */
[----:B------:R-:W-:Y:S02]  /*27b0*/  FADD.FTZ R66, R70, R66 ;  /* 0x0000004246427221 */ /* 0x000fe40000010000 */
[----:B------:R-:W-:-:S02]  /*27c0*/  FMUL.FTZ R70, R71, R37 ;  /* 0x0000002547467220 */ /* 0x000fc40000410000 */
[----:B------:R-:W-:Y:S02]  /*27d0*/  FADD.FTZ R64, R64, -UR6 ;  /* 0x8000000640407e21 */ /* 0x000fe40008010000 */
[----:B------:R-:W-:Y:S01]  /*27e0*/  FADD.FTZ R72, R65, -UR6 ;  /* 0x8000000641487e21 */ /* 0x000fe20008010000 */
[----:B------:R-:W-:Y:S01]  /*27f0*/  MOV R65, R14 ;  /* 0x0000000e00417202 */ /* 0x000fe20000000f00 */
[----:B------:R-:W-:Y:S02]  /*2800*/  FFMA.FTZ R67, R74, R70, R67 ;  /* 0x000000464a437223 */ /* 0x000fe40000010043 */
[----:B------:R-:W-:Y:S01]  /*2810*/  FADD.FTZ R66, R70, R66 ;  /* 0x0000004246427221 */ /* 0x000fe20000010000 */
[----:B------:R-:W-:Y:S01]  /*2820*/  MOV R70, R15 ;  /* 0x0000000f00467202 */ /* 0x000fe20000000f00 */
        /* <DEDUP_REMOVED lines=23> */
.L_x_2173:
        /* <DEDUP_REMOVED lines=35> */
.L_x_2174:
        /* <DEDUP_REMOVED lines=8> */
[----:B------:R-:W-:Y:S02]  /*2c50*/  FFMA.FTZ R63, R71, R63, R68 ;  /* 0x0000003f473f7223 */ /* 0x000fe40000010044 */
        /* <DEDUP_REMOVED lines=26> */
.L_x_2175:
        /* <DEDUP_REMOVED lines=35> */
.L_x_2176:
        /* <DEDUP_REMOVED lines=35> */
.L_x_2177:
        /* <DEDUP_REMOVED lines=35> */
.L_x_2178:
[----:B------:R-:W-:Y:S02]  /*3490*/  FMUL.FTZ R54, R55, R36 ;  /* 0x0000002437367220 */ /* 0x000fe40000410000 */
[----:B------:R-:W-:Y:S02]  /*34a0*/  FADD.FTZ R89, R89, R55 ;  /* 0x0000003759597221 */ /* 0x000fe40000010000 */
[C---:B------:R-:W-:Y:S02]  /*34b0*/  FFMA.FTZ R57, R63.reuse, R54, R57 ;  /* 0x000000363f397223 */ /* 0x040fe40000010039 */
[----:B------:R-:W-:Y:S02]  /*34c0*/  FADD.FTZ R54, R58, R54 ;  /* 0x000000363a367221 */ /* 0x000fe40000010000 */
[----:B------:R-:W-:Y:S02]  /*34d0*/  FFMA.FTZ R55, R63, R55, R60 ;  /* 0x000000373f377223 */ /* 0x000fe4000001003c */
        /* <DEDUP_REMOVED lines=30> */
.L_x_2179:
        /* <DEDUP_REMOVED lines=8> */
[----:B------:R-:W-:Y:S01]  /*3740*/  FADD.FTZ R59, R46, -UR6 ;  /* 0x800000062e3b7e21 */ /* 0x000fe20008010000 */
[----:B------:R-:W-:Y:S01]  /*3750*/  MOV R46, R29 ;  /* 0x0000001d002e7202 */ /* 0x000fe20000000f00 */
[----:B------:R-:W-:Y:S01]  /*3760*/  FADD.FTZ R58, R47, -UR6 ;  /* 0x800000062f3a7e21 */ /* 0x000fe20008010000 */
[----:B------:R-:W-:Y:S01]  /*3770*/  MOV R47, R28 ;  /* 0x0000001c002f7202 */ /* 0x000fe20000000f00 */
[----:B------:R-:W-:Y:S02]  /*3780*/  FFMA.FTZ R56, R60, R55, R57 ;  /* 0x000000373c387223 */ /* 0x000fe40000010039 */
[----:B------:R-:W-:-:S02]  /*3790*/  FADD.FTZ R54, R55, R54 ;  /* 0x0000003637367221 */ /* 0x000fc40000010000 */
        /* <DEDUP_REMOVED lines=21> */
.L_x_2180:
[----:B------:R-:W-:Y:S01]  /*38f0*/  FMUL.FTZ R55, R47, R36 ;  /* 0x000000242f377220 */ /* 0x000fe20000410000 */
[----:B------:R-:W-:Y:S01]  /*3900*/  MOV R90, R30 ;  /* 0x0000001e005a7202 */ /* 0x000fe20000000f00 */
[----:B------:R-:W-:Y:S02]  /*3910*/  FADD.FTZ R45, R45, -UR6 ;  /* 0x800000062d2d7e21 */ /* 0x000fe40008010000 */
[----:B------:R-:W-:Y:S02]  /*3920*/  FFMA.FTZ R56, R59, R55, R56 ;  /* 0x000000373b387223 */ /* 0x000fe40000010038 */
[----:B------:R-:W-:Y:S02]  /*3930*/  FADD.FTZ R54, R54, R55 ;  /* 0x0000003736367221 */ /* 0x000fe40000010000 */
[----:B------:R-:W-:Y:S02]  /*3940*/  FMUL.FTZ R55, R46, R37 ;  /* 0x000000252e377220 */ /* 0x000fe40000410000 */
[----:B------:R-:W-:-:S02]  /*3950*/  FADD.FTZ R57, R44, -UR6 ;  /* 0x800000062c397e21 */ /* 0x000fc40008010000 */
[----:B------:R-:W-:Y:S02]  /*3960*/  FFMA.FTZ R44, R58, R55, R56 ;  /* 0x000000373a2c7223 */ /* 0x000fe40000010038 */
[----:B------:R-:W-:Y:S01]  /*3970*/  FMUL.FTZ R56, R45, UR25 ;  /* 0x000000192d387c20 */ /* 0x000fe20008410000 */
[----:B------:R-:W-:Y:S01]  /*3980*/  MOV R45, R31 ;  /* 0x0000001f002d7202 */ /* 0x000fe20000000f00 */
[----:B------:R-:W-:Y:S02]  /*3990*/  FADD.FTZ R54, R55, R54 ;  /* 0x0000003637367221 */ /* 0x000fe40000010000 */
        /* <DEDUP_REMOVED lines=20> */
.L_x_2181:
[----:B------:R-:W-:Y:S01]  /*3ae0*/  FMUL.FTZ R55, R90, R36 ;  /* 0x000000245a377220 */ /* 0x000fe20000410000 */
[----:B------:R-:W-:Y:S01]  /*3af0*/  MOV R92, R32 ;  /* 0x00000020005c7202 */ /* 0x000fe20000000f00 */
[----:B------:R-:W-:Y:S02]  /*3b00*/  FMUL.FTZ R79, R45, R37 ;  /* 0x000000252d4f7220 */ /* 0x000fe40000410000 */
[----:B------:R-:W-:Y:S02]  /*3b10*/  FFMA.FTZ R44, R57, R55, R44 ;  /* 0x00000037392c7223 */ /* 0x000fe4000001002c */
[----:B------:R-:W-:Y:S02]  /*3b20*/  FADD.FTZ R54, R54, R55 ;  /* 0x0000003736367221 */ /* 0x000fe40000010000 */
[----:B------:R-:W-:Y:S02]  /*3b30*/  FADD.FTZ R42, R42, -UR6 ;  /* 0x800000062a2a7e21 */ /* 0x000fe40008010000 */
[----:B------:R-:W-:-:S02]  /*3b40*/  FADD.FTZ R43, R43, -UR6 ;  /* 0x800000062b2b7e21 */ /* 0x000fc40008010000 */
[----:B------:R-:W-:Y:S02]  /*3b50*/  FFMA.FTZ R44, R56, R79, R44 ;  /* 0x0000004f382c7223 */ /* 0x000fe4000001002c */
[----:B------:R-:W-:Y:S02]  /*3b60*/  FADD.FTZ R79, R79, R54 ;  /* 0x000000364f4f7221 */ /* 0x000fe40000010000 */
        /* <DEDUP_REMOVED lines=22> */
.L_x_2182:
[----:B------:R-:W-:Y:S02]  /*3cd0*/  FMUL.FTZ R43, R92, R36 ;  /* 0x000000245c2b7220 */ /* 0x000fe40000410000 */
[----:B------:R-:W-:Y:S02]  /*3ce0*/  FMUL.FTZ R91, R42, R37 ;  /* 0x000000252a5b7220 */ /* 0x000fe40000410000 */
[----:B------:R-:W-:Y:S02]  /*3cf0*/  FFMA.FTZ R44, R55, R43, R44 ;  /* 0x0000002b372c7223 */ /* 0x000fe4000001002c */
[----:B------:R-:W-:Y:S01]  /*3d00*/  FADD.FTZ R79, R79, R43 ;  /* 0x0000002b4f4f7221 */ /* 0x000fe20000010000 */
[----:B------:R-:W-:Y:S01]  /*3d10*/  MOV R43, R35 ;  /* 0x00000023002b7202 */ /* 0x000fe20000000f00 */
        /* <DEDUP_REMOVED lines=26> */
.L_x_2183:
[----:B------:R0:W-:Y:S01]  /*3ec0*/  STL [R1+0x4], R2 ;  /* 0x0000040201007387 */ /* 0x0001e20000100800 */
[----:B------:R-:W-:Y:S02]  /*3ed0*/  FMUL.FTZ R40, R41, R36 ;  /* 0x0000002429287220 */ /* 0x000fe40000410000 */
[----:B------:R-:W-:Y:S02]  /*3ee0*/  FMUL.FTZ R93, R43, R37 ;  /* 0x000000252b5d7220 */ /* 0x000fe40000410000 */
[----:B------:R-:W-:Y:S02]  /*3ef0*/  FFMA.FTZ R44, R80, R40, R44 ;  /* 0x00000028502c7223 */ /* 0x000fe4000001002c */
[----:B------:R-:W-:Y:S02]  /*3f00*/  FADD.FTZ R40, R91, R40 ;  /* 0x000000285b287221 */ /* 0x000fe40000010000 */
[----:B------:R-:W-:Y:S01]  /*3f10*/  FFMA.FTZ R91, R79, R93, R44 ;  /* 0x0000005d4f5b7223 */ /* 0x000fe2000001002c */
[----:B0-----:R-:W0:Y:S01]  /*3f20*/  S2R R2, SR_LANEID ;  /* 0x0000000000027919 */ /* 0x001e220000000000 */
[----:B------:R-:W-:-:S02]  /*3f30*/  FADD.FTZ R44, R93, R40 ;  /* 0x000000285d2c7221 */ /* 0x000fc40000010000 */
[----:B------:R-:W-:Y:S01]  /*3f40*/  FADD.FTZ R89, R89, R47 ;  /* 0x0000002f59597221 */ /* 0x000fe20000010000 */
[----:B------:R-:W1:Y:S01]  /*3f50*/  SHFL.DOWN PT, R40, R91, 0x1, 0x1f ;  /* 0x08201f005b287f89 */ /* 0x000e6200000e0000 */
[----:B------:R-:W-:-:S03]  /*3f60*/  FFMA.FTZ R49, R59, R47, R49 ;  /* 0x0000002f3b317223 */ /* 0x000fc60000010031 */
[----:B------:R-:W2:Y:S04]  /*3f70*/  SHFL.DOWN PT, R93, R44, 0x1, 0x1f ;  /* 0x08201f002c5d7f89 */ /* 0x000ea800000e0000 */
[----:B------:R-:W3:Y:S01]  /*3f80*/  LDL R47, [R1] ;  /* 0x00000000012f7983 */ /* 0x000ee20000100800 */
        /* <DEDUP_REMOVED lines=18> */
[----:B------:R-:W-:Y:S02]  /*40b0*/  ISETP.GT.AND P0, PT, R2, 0xf, PT ;  /* 0x0000000f0200780c */ /* 0x000fe40003f04270 */
[----:B------:R-:W0:Y:S04]  /*40c0*/  SHFL.DOWN PT, R40, R91, 0x10, 0x1f ;  /* 0x0a001f005b287f89 */ /* 0x000e2800000e0000 */
[----:B------:R1:W5:Y:S01]  /*40d0*/  LDL.LU R2, [R1+0x4] ;  /* 0x0000040001027983 */ /* 0x0003620000300800 */
[----:B------:R-:W-:Y:S02]  /*40e0*/  FADD.FTZ R48, R48, R46 ;  /* 0x0000002e30307221 */ /* 0x000fe40000010000 */
[----:B------:R-:W-:Y:S01]  /*40f0*/  FFMA.FTZ R3, R58, R46, R3 ;  /* 0x0000002e3a037223 */ /* 0x000fe20000010003 */
[----:B------:R-:W2:Y:S04]  /*4100*/  SHFL.DOWN PT, R93, R44, 0x10, 0x1f ;  /* 0x0a001f002c5d7f89 */ /* 0x000ea800000e0000 */
[----:B------:R-:W4:Y:S01]  /*4110*/  S2R R46, SR_LANEID ;  /* 0x00000000002e7919 */ /* 0x000f220000000000 */
[----:B------:R-:W-:-:S02]  /*4120*/  FADD.FTZ R89, R89, R90 ;  /* 0x0000005a59597221 */ /* 0x000fc40000010000 */
[----:B------:R-:W-:Y:S02]  /*4130*/  FFMA.FTZ R49, R57, R90, R49 ;  /* 0x0000005a39317223 */ /* 0x000fe40000010031 */
[----:B------:R-:W-:Y:S02]  /*4140*/  FFMA.FTZ R3, R56, R45, R3 ;  /* 0x0000002d38037223 */ /* 0x000fe40000010003 */
[----:B------:R-:W-:Y:S01]  /*4150*/  FADD.FTZ R48, R48, R45 ;  /* 0x0000002d30307221 */ /* 0x000fe20000010000 */
[----:B------:R-:W-:Y:S01]  /*4160*/  ISETP.NE.AND P2, PT, R0, RZ, PT ;  /* 0x000000ff0000720c */ /* 0x000fe20003f45270 */
[----:B------:R-:W-:Y:S02]  /*4170*/  FADD.FTZ R89, R89, R92 ;  /* 0x0000005c59597221 */ /* 0x000fe40000010000 */
[----:B0-----:R-:W-:Y:S02]  /*4180*/  @!P0 FADD.FTZ R91, R91, R40 ;  /* 0x000000285b5b8221 */ /* 0x001fe40000010000 */
[----:B------:R-:W-:-:S02]  /*4190*/  FFMA.FTZ R49, R55, R92, R49 ;  /* 0x0000005c37317223 */ /* 0x000fc40000010031 */
[----:B------:R-:W-:Y:S02]  /*41a0*/  FFMA.FTZ R3, R54, R42, R3 ;  /* 0x0000002a36037223 */ /* 0x000fe40000010003 */
[----:B--2---:R-:W-:Y:S01]  /*41b0*/  @!P0 FADD.FTZ R44, R44, R93 ;  /* 0x0000005d2c2c8221 */ /* 0x004fe20000010000 */
[----:B----4-:R-:W-:Y:S01]  /*41c0*/  ISETP.NE.AND P0, PT, R46, RZ, PT ;  /* 0x000000ff2e00720c */ /* 0x010fe20003f05270 */
[----:B------:R-:W-:Y:S02]  /*41d0*/  FADD.FTZ R48, R48, R42 ;  /* 0x0000002a30307221 */ /* 0x000fe40000010000 */
[----:B------:R-:W-:Y:S02]  /*41e0*/  FFMA.FTZ R40, R80, R41, R49 ;  /* 0x0000002950287223 */ /* 0x000fe40000010031 */
[----:B------:R-:W-:Y:S02]  /*41f0*/  FADD.FTZ R42, R89, R41 ;  /* 0x00000029592a7221 */ /* 0x000fe40000010000 */
[----:B------:R-:W-:Y:S01]  /*4200*/  FFMA.FTZ R41, R79, R43, R3 ;  /* 0x0000002b4f297223 */ /* 0x000fe20000010003 */
[----:B------:R-:W-:Y:S01]  /*4210*/  MOV R49, R44 ;  /* 0x0000002c00317202 */ /* 0x000fe20000000f00 */
[----:B------:R-:W-:Y:S01]  /*4220*/  FADD.FTZ R43, R48, R43 ;  /* 0x0000002b302b7221 */ /* 0x000fe20000010000 */
[----:B------:R-:W-:Y:S01]  /*4230*/  MOV R48, R91 ;  /* 0x0000005b00307202 */ /* 0x000fe20000000f00 */
[----:B------:R-:W-:Y:S01]  /*4240*/  UMOV UR23, 0x4 ;  /* 0x0000000400177882 */ /* 0x000fe20000000000 */
[----:B------:R-:W-:Y:S02]  /*4250*/  BSSY B0, `(.L_x_2184) ;  /* 0x0000038000007945 */ /* 0x000fe40003800000 */
[----:B------:R1:W-:Y:S01]  /*4260*/  STS.128 [R0.X16+0xd0], R40 ;  /* 0x0000d02800007388 */ /* 0x0003e2000000cc00 */
[----:B------:R-:W-:Y:S01]  /*4270*/  ULDC UR22, c[0x0][0xc] ;  /* 0x0000030000167ab9 */ /* 0x000fe20000000800 */
[----:B------:R-:W-:-:S02]  /*4280*/  ISETP.GT.U32.AND P3, PT, R0, 0x27, PT ;  /* 0x000000270000780c */ /* 0x000fc40003f64070 */
[----:B------:R-:W-:Y:S01]  /*4290*/  SHF.L.U32 R3, R0, 0x4, RZ ;  /* 0x0000000400037819 */ /* 0x000fe200000006ff */
[----:B---3--:R1:W-:Y:S04]  /*42a0*/  @!P0 STS.64 [R47.X8+0x18], R48 ;  /* 0x000018302f008388 */ /* 0x0083e80000008a00 */
[----:B------:R-:W-:Y:S06]  /*42b0*/  BAR.SYNC.DEFER_BLOCKING 0x0 ;  /* 0x0000000000007b1d */ /* 0x000fec0000010000 */
[----:B------:R-:W-:Y:S05]  /*42c0*/  @P2 BRA `(.L_x_2185) ;  /* 0x0000030000002947 */ /* 0x000fea0003800000 */
[----:B-1----:R-:W0:Y:S02]  /*42d0*/  LDS.128 R44, [0x20] ;  /* 0x00002000ff2c7984 */ /* 0x002e240000000c00 */
        /* <DEDUP_REMOVED lines=47> */
.L_x_2185:
[----:B------:R-:W-:Y:S05]  /*45d0*/  BSYNC B0 ;  /* 0x0000000000007941 */ /* 0x000fea0003800000 */
.L_x_2184:
[----:B------:R-:W-:Y:S06]  /*45e0*/  BAR.SYNC.DEFER_BLOCKING 0x0 ;  /* 0x0000000000007b1d */ /* 0x000fec0000010000 */
[----:B------:R-:W-:Y:S01]  /*45f0*/  BSSY B0, `(.L_x_2186) ;  /* 0x000004d000007945 */ /* 0x000fe20003800000 */
[----:B------:R-:W-:Y:S05]  /*4600*/  @P3 BRA `(.L_x_2187) ;  /* 0x000004b000003947 */ /* 0x000fea0003800000 */
[----:B-1----:R-:W0:Y:S02]  /*4610*/  LDS.128 R44, [R3+0x350] ;  /* 0x00035000032c7984 */ /* 0x002e240000000c00 */
        /* <DEDUP_REMOVED lines=74> */
.L_x_2187:
[----:B------:R-:W-:Y:S05]  /*4ac0*/  BSYNC B0 ;  /* 0x0000000000007941 */ /* 0x000fea0003800000 */
.L_x_2186:
        /* <DEDUP_REMOVED lines=9> */
[----:B-1----:R-:W-:Y:S02]  /*4b60*/  IADD3.X R47, R45, UR11, RZ, P0, !PT ;  /* 0x0000000b2d2f7c10 */ /* 0x002fe400087fe4ff */
[----:B------:R-:W-:-:S03]  /*4b70*/  MOV R3, UR12 ;  /* 0x0000000c00037c02 */ /* 0x000fc60008000f00 */
[----:B------:R0:W-:Y:S02]  /*4b80*/  RED.E.ADD.F32.FTZ.RN.STRONG.GPU [R46.64], R41 ;  /* 0x000000292e00798e */ /* 0x0001e4000c10e792 */
[----:B0-----:R-:W-:Y:S02]  /*4b90*/  MOV R41, c[0x0][0x1d8] ;  /* 0x0000760000297a02 */ /* 0x001fe40000000f00 */
[----:B------:R-:W-:Y:S02]  /*4ba0*/  MOV R46, c[0x0][0x1dc] ;  /* 0x00007700002e7a02 */ /* 0x000fe40000000f00 */
[-C--:B------:R-:W-:Y:S02]  /*4bb0*/  LEA R40, P0, R41, R44.reuse, 0x2 ;  /* 0x0000002c29287211 */ /* 0x080fe400078010ff */
[----:B------:R-:W-:Y:S02]  /*4bc0*/  LEA R44, P3, R3, R44, 0x2 ;  /* 0x0000002c032c7211 */ /* 0x000fe400078610ff */
[----:B------:R-:W-:-:S02]  /*4bd0*/  LEA.HI.X R41, R41, R45, R46, 0x2, P0 ;  /* 0x0000002d29297211 */ /* 0x000fc400000f142e */
[----:B------:R-:W-:-:S03]  /*4be0*/  IADD3.X R45, R45, UR13, RZ, P3, !PT ;  /* 0x0000000d2d2d7c10 */ /* 0x000fc60009ffe4ff */
[----:B------:R0:W-:Y:S04]  /*4bf0*/  RED.E.ADD.F32.FTZ.RN.STRONG.GPU [R40.64], R42 ;  /* 0x0000002a2800798e */ /* 0x0001e8000c10e792 */
[----:B------:R0:W-:Y:S02]  /*4c00*/  RED.E.ADD.F32.FTZ.RN.STRONG.GPU [R44.64], R43 ;  /* 0x0000002b2c00798e */ /* 0x0001e4000c10e792 */
.L_x_2189:
[----:B------:R-:W-:Y:S05]  /*4c10*/  BSYNC B0 ;  /* 0x0000000000007941 */ /* 0x000fea0003800000 */
.L_x_2188:
[----:B------:R-:W-:-:S06]  /*4c20*/  UISETP.GE.U32.AND UP0, UPT, UR22, 0x2, UPT ;  /* 0x000000021600788c */ /* 0x000fcc000bf06070 */
[----:B------:R-:W-:-:S13]  /*4c30*/  PLOP3.LUT P0, PT, PT, PT, UP0, 0x80, 0x0 ;  /* 0x000000000000781c */ /* 0x000fda0003f0f008 */
[----:B------:R-:W-:Y:S05]  /*4c40*/  @!P0 BRA `(.L_x_2190) ;  /* 0x000018a000008947 */ /* 0x000fea0003800000 */
[----:B------:R-:W2:Y:S01]  /*4c50*/  S2UR UR24, SR_CTAID.Y ;  /* 0x00000000001879c3 */ /* 0x000ea20000002600 */
        /* <DEDUP_REMOVED lines=13> */
[----:B------:R-:W2:Y:S01]  /*4d30*/  S2R R3, SR_LANEID ;  /* 0x0000000000037919 */ /* 0x000ea20000000000 */
[----:B------:R-:W-:-:S04]  /*4d40*/  UIMAD UR14, UR20, UR14, UR24 ;  /* 0x0000000e140e72a4 */ /* 0x000fc8000f8e0218 */
[----:B------:R-:W-:-:S06]  /*4d50*/  UIMAD.WIDE.U32 UR14, UR14, 0x8, UR6 ;  /* 0x000000080e0e78a5 */ /* 0x000fcc000f8e0006 */
[----:B01----:R-:W-:Y:S02]  /*4d60*/  MOV R40, UR14 ;  /* 0x0000000e00287c02 */ /* 0x003fe40008000f00 */
        /* <DEDUP_REMOVED lines=11> */
[----:B--2---:R-:W-:Y:S01]  /*4e20*/  ISETP.EQ.U32.AND P0, PT, R3, UR15, PT ;  /* 0x0000000f03007c0c */ /* 0x004fe2000bf02070 */
        /* <DEDUP_REMOVED lines=8> */
.L_x_2192:
[----:B------:R-:W-:Y:S02]  /*4eb0*/  MOV R40, UR16 ;  /* 0x0000001000287c02 */ /* 0x000fe40008000f00 */
[----:B------:R-:W-:-:S05]  /*4ec0*/  MOV R41, UR17 ;  /* 0x0000001100297c02 */ /* 0x000fca0008000f00 */
[----:B------:R-:W2:Y:S01]  /*4ed0*/  LDG.E.STRONG.GPU R40, [R40.64] ;  /* 0x0000001228287981 */ /* 0x000ea2000c1ef900 */
[----:B------:R-:W-:Y:S01]  /*4ee0*/  YIELD ;  /* 0x0000000000007946 */ /* 0x000fe20003800000 */
[----:B--2---:R-:W-:Y:S01]  /*4ef0*/  ISETP.NE.AND P0, PT, R40, R3, PT ;  /* 0x000000032800720c */ /* 0x004fe20003f05270 */
[----:B------:R-:W-:-:S12]  /*4f00*/  CCTL.IVALL ;  /* 0x00000000ff00798f */ /* 0x000fd80002000000 */
[----:B------:R-:W-:Y:S05]  /*4f10*/  @P0 BRA `(.L_x_2192) ;  /* 0xffffff9000000947 */ /* 0x000fea000383ffff */
.L_x_2191:
        /* <DEDUP_REMOVED lines=20> */
.L_x_2196:
[----:B------:R-:W-:Y:S01]  /*5060*/  MOV R3, UR5 ;  /* 0x0000000500037c02 */ /* 0x000fe20008000f00 */
[----:B01----:R-:W-:Y:S01]  /*5070*/  HFMA2.MMA R41, -RZ, RZ, 0, 4.76837158203125e-07 ;  /* 0x00000008ff297435 */ /* 0x003fe200000001ff */
[----:B------:R-:W-:Y:S02]  /*5080*/  MOV R40, c[0x0][0x10] ;  /* 0x0000040000287a02 */ /* 0x000fe40000000f00 */
[----:B------:R-:W-:-:S13]  /*5090*/  ISETP.EQ.OR P6, PT, R3, UR20, P2 ;  /* 0x0000001403007c0c */ /* 0x000fda00097c2670 */
[----:B------:R-:W-:-:S04]  /*50a0*/  @!P6 IMAD R40, R3, R40, UR24 ;  /* 0x000000180328ee24 */ /* 0x000fc8000f8e0228 */
[----:B------:R-:W-:-:S06]  /*50b0*/  @!P6 IMAD.WIDE.U32 R40, R40, R41, UR6 ;  /* 0x000000062828ee25 */ /* 0x000fcc000f8e0029 */
[----:B------:R-:W2:Y:S01]  /*50c0*/  @!P6 LDG.E.64 R40, [R40.64] ;  /* 0x000000122828e981 */ /* 0x000ea2000c1e1b00 */
[----:B------:R-:W-:Y:S02]  /*50d0*/  MOV R42, UR5 ;  /* 0x00000005002a7c02 */ /* 0x000fe40008000f00 */
[----:B------:R-:W-:Y:S02]  /*50e0*/  IADD3 R3, R3, 0x2, RZ ;  /* 0x0000000203037810 */ /* 0x000fe40007ffe0ff */
[----:B------:R-:W-:Y:S02]  /*50f0*/  IADD3 R42, R42, 0x1, RZ ;  /* 0x000000012a2a7810 */ /* 0x000fe40007ffe0ff */
[----:B------:R-:W-:Y:S02]  /*5100*/  ISETP.EQ.OR P4, PT, R3, UR20, P2 ;  /* 0x0000001403007c0c */ /* 0x000fe40009782670 */
[----:B------:R-:W-:Y:S02]  /*5110*/  ISETP.EQ.OR P3, PT, R42, UR20, P2 ;  /* 0x000000142a007c0c */ /* 0x000fe40009762670 */
[----:B------:R-:W-:-:S11]  /*5120*/  MOV R43, c[0x0][0x10] ;  /* 0x00000400002b7a02 */ /* 0x000fd60000000f00 */
[----:B------:R-:W-:Y:S01]  /*5130*/  @!P3 IMAD R42, R42, R43, UR24 ;  /* 0x000000182a2abe24 */ /* 0x000fe2000f8e022b */
[----:B------:R-:W-:-:S10]  /*5140*/  HFMA2.MMA R43, -RZ, RZ, 0, 4.76837158203125e-07 ;  /* 0x00000008ff2b7435 */ /* 0x000fd400000001ff */
[----:B------:R-:W-:-:S06]  /*5150*/  @!P3 IMAD.WIDE.U32 R42, R42, R43, UR6 ;  /* 0x000000062a2abe25 */ /* 0x000fcc000f8e002b */
[----:B------:R-:W3:Y:S01]  /*5160*/  @!P3 LDG.E.64 R42, [R42.64] ;  /* 0x000000122a2ab981 */ /* 0x000ee2000c1e1b00 */
[----:B------:R-:W-:Y:S01]  /*5170*/  HFMA2.MMA R45, -RZ, RZ, 0, 4.76837158203125e-07 ;  /* 0x00000008ff2d7435 */ /* 0x000fe200000001ff */
[----:B------:R-:W-:Y:S01]  /*5180*/  MOV R44, c[0x0][0x10] ;  /* 0x00000400002c7a02 */ /* 0x000fe20000000f00 */
[----:B--2---:R-:W-:Y:S01]  /*5190*/  @!P6 FADD.FTZ R48, R48, R40 ;  /* 0x000000283030e221 */ /* 0x004fe20000010000 */
[----:B------:R-:W-:Y:S01]  /*51a0*/  MOV R40, c[0x0][0x10] ;  /* 0x0000040000287a02 */ /* 0x000fe20000000f00 */
[----:B------:R-:W-:Y:S01]  /*51b0*/  @!P6 FADD.FTZ R49, R49, R41 ;  /* 0x000000293131e221 */ /* 0x000fe20000010000 */
[----:B------:R-:W-:-:S03]  /*51c0*/  MOV R41, UR5 ;  /* 0x0000000500297c02 */ /* 0x000fc60008000f00 */
[----:B------:R-:W-:Y:S01]  /*51d0*/  @!P4 IMAD R40, R3, R40, UR24 ;  /* 0x000000180328ce24 */ /* 0x000fe2000f8e0228 */
[----:B------:R-:W-:Y:S02]  /*51e0*/  IADD3 R3, R41, 0x3, RZ ;  /* 0x0000000329037810 */ /* 0x000fe40007ffe0ff */
[----:B------:R-:W-:Y:S02]  /*51f0*/  MOV R41, 0x8 ;  /* 0x0000000800297802 */ /* 0x000fe40000000f00 */
[----:B------:R-:W-:-:S03]  /*5200*/  ISETP.EQ.OR P6, PT, R3, UR20, P2 ;  /* 0x0000001403007c0c */ /* 0x000fc600097c2670 */
[----:B------:R-:W-:-:S06]  /*5210*/  @!P4 IMAD.WIDE.U32 R40, R40, R41, UR6 ;  /* 0x000000062828ce25 */ /* 0x000fcc000f8e0029 */
[----:B------:R-:W2:Y:S04]  /*5220*/  @!P4 LDG.E.64 R40, [R40.64] ;  /* 0x000000122828c981 */ /* 0x000ea8000c1e1b00 */
[----:B------:R-:W-:-:S04]  /*5230*/  @!P6 IMAD R44, R3, R44, UR24 ;  /* 0x00000018032cee24 */ /* 0x000fc8000f8e022c */
[----:B------:R-:W-:-:S06]  /*5240*/  @!P6 IMAD.WIDE.U32 R44, R44, R45, UR6 ;  /* 0x000000062c2cee25 */ /* 0x000fcc000f8e002d */
[----:B------:R-:W4:Y:S01]  /*5250*/  @!P6 LDG.E.64 R44, [R44.64] ;  /* 0x000000122c2ce981 */ /* 0x000f22000c1e1b00 */
[----:B---3--:R-:W-:Y:S02]  /*5260*/  @!P3 FADD.FTZ R48, R48, R42 ;  /* 0x0000002a3030b221 */ /* 0x008fe40000010000 */
[----:B------:R-:W-:Y:S01]  /*5270*/  @!P3 FADD.FTZ R49, R49, R43 ;  /* 0x0000002b3131b221 */ /* 0x000fe20000010000 */
[----:B------:R-:W-:Y:S02]  /*5280*/  MOV R3, UR5 ;  /* 0x0000000500037c02 */ /* 0x000fe40008000f00 */
[----:B------:R-:W-:Y:S02]  /*5290*/  MOV R43, c[0x0][0x10] ;  /* 0x00000400002b7a02 */ /* 0x000fe40000000f00 */
[----:B------:R-:W-:Y:S02]  /*52a0*/  IADD3 R3, R3, 0x6, RZ ;  /* 0x0000000603037810 */ /* 0x000fe40007ffe0ff */
[----:B------:R-:W-:Y:S01]  /*52b0*/  MOV R42, c[0x0][0x10] ;  /* 0x00000400002a7a02 */ /* 0x000fe20000000f00 */
[----:B--2---:R-:W-:Y:S01]  /*52c0*/  @!P4 FADD.FTZ R48, R48, R40 ;  /* 0x000000283030c221 */ /* 0x004fe20000010000 */
[----:B------:R-:W-:Y:S01]  /*52d0*/  MOV R40, UR5 ;  /* 0x0000000500287c02 */ /* 0x000fe20008000f00 */
[----:B------:R-:W-:-:S03]  /*52e0*/  @!P4 FADD.FTZ R49, R49, R41 ;  /* 0x000000293131c221 */ /* 0x000fc60000010000 */
[----:B------:R-:W-:Y:S02]  /*52f0*/  IADD3 R40, R40, 0x5, RZ ;  /* 0x0000000528287810 */ /* 0x000fe40007ffe0ff */
[----:B------:R-:W-:Y:S02]  /*5300*/  MOV R41, UR5 ;  /* 0x0000000500297c02 */ /* 0x000fe40008000f00 */
[----:B------:R-:W-:Y:S02]  /*5310*/  ISETP.EQ.OR P3, PT, R40, UR20, P2 ;  /* 0x0000001428007c0c */ /* 0x000fe40009762670 */
[----:B------:R-:W-:-:S04]  /*5320*/  IADD3 R41, R41, 0x4, RZ ;  /* 0x0000000429297810 */ /* 0x000fc80007ffe0ff */
[----:B------:R-:W-:Y:S01]  /*5330*/  ISETP.EQ.OR P4, PT, R41, UR20, P2 ;  /* 0x0000001429007c0c */ /* 0x000fe20009782670 */
[----:B----4-:R-:W-:Y:S02]  /*5340*/  @!P6 FADD.FTZ R48, R48, R44 ;  /* 0x0000002c3030e221 */ /* 0x010fe40000010000 */
[----:B------:R-:W-:Y:S01]  /*5350*/  @!P6 FADD.FTZ R49, R49, R45 ;  /* 0x0000002d3131e221 */ /* 0x000fe20000010000 */
[----:B------:R-:W-:-:S03]  /*5360*/  ISETP.EQ.OR P6, PT, R3, UR20, P2 ;  /* 0x0000001403007c0c */ /* 0x000fc600097c2670 */
[----:B------:R-:W-:Y:S01]  /*5370*/  @!P3 IMAD R40, R40, R43, UR24 ;  /* 0x000000182828be24 */ /* 0x000fe2000f8e022b */
[----:B------:R-:W-:Y:S01]  /*5380*/  HFMA2.MMA R43, -RZ, RZ, 0, 4.76837158203125e-07 ;  /* 0x00000008ff2b7435 */ /* 0x000fe200000001ff */
[----:B------:R-:W-:Y:S01]  /*5390*/  MOV R44, c[0x0][0x10] ;  /* 0x00000400002c7a02 */ /* 0x000fe20000000f00 */
[----:B------:R-:W-:-:S03]  /*53a0*/  HFMA2.MMA R45, -RZ, RZ, 0, 4.76837158203125e-07 ;  /* 0x00000008ff2d7435 */ /* 0x000fc600000001ff */
[----:B------:R-:W-:Y:S01]  /*53b0*/  @!P4 IMAD R42, R41, R42, UR24 ;  /* 0x00000018292ace24 */ /* 0x000fe2000f8e022a */
[----:B------:R-:W-:-:S04]  /*53c0*/  MOV R41, 0x8 ;  /* 0x0000000800297802 */ /* 0x000fc80000000f00 */
[----:B------:R-:W-:-:S04]  /*53d0*/  @!P4 IMAD.WIDE.U32 R42, R42, R43, UR6 ;  /* 0x000000062a2ace25 */ /* 0x000fc8000f8e002b */
[----:B------:R-:W-:Y:S02]  /*53e0*/  @!P3 IMAD.WIDE.U32 R40, R40, R41, UR6 ;  /* 0x000000062828be25 */ /* 0x000fe4000f8e0029 */
[----:B------:R-:W2:Y:S02]  /*53f0*/  @!P4 LDG.E.64 R42, [R42.64] ;  /* 0x000000122a2ac981 */ /* 0x000ea4000c1e1b00 */
[----:B------:R-:W-:Y:S02]  /*5400*/  @!P6 IMAD R44, R3, R44, UR24 ;  /* 0x00000018032cee24 */ /* 0x000fe4000f8e022c */
[----:B------:R-:W3:Y:S02]  /*5410*/  @!P3 LDG.E.64 R40, [R40.64] ;  /* 0x000000122828b981 */ /* 0x000ee4000c1e1b00 */
[----:B------:R-:W-:-:S06]  /*5420*/  @!P6 IMAD.WIDE.U32 R44, R44, R45, UR6 ;  /* 0x000000062c2cee25 */ /* 0x000fcc000f8e002d */
[----:B------:R-:W4:Y:S01]  /*5430*/  @!P6 LDG.E.64 R44, [R44.64] ;  /* 0x000000122c2ce981 */ /* 0x000f22000c1e1b00 */
[----:B------:R-:W-:-:S04]  /*5440*/  MOV R3, UR5 ;  /* 0x0000000500037c02 */ /* 0x000fc80008000f00 */
[----:B------:R-:W-:Y:S01]  /*5450*/  IADD3 R3, R3, 0x7, RZ ;  /* 0x0000000703037810 */ /* 0x000fe20007ffe0ff */
[----:B--2---:R-:W-:Y:S02]  /*5460*/  @!P4 FADD.FTZ R48, R48, R42 ;  /* 0x0000002a3030c221 */ /* 0x004fe40000010000 */
[----:B------:R-:W-:Y:S02]  /*5470*/  @!P4 FADD.FTZ R49, R49, R43 ;  /* 0x0000002b3131c221 */ /* 0x000fe40000010000 */
[----:B---3--:R-:W-:Y:S01]  /*5480*/  @!P3 FADD.FTZ R48, R48, R40 ;  /* 0x000000283030b221 */ /* 0x008fe20000010000 */
[----:B------:R-:W-:Y:S01]  /*5490*/  MOV R40, UR5 ;  /* 0x0000000500287c02 */ /* 0x000fe20008000f00 */
[----:B------:R-:W-:Y:S01]  /*54a0*/  @!P3 FADD.FTZ R49, R49, R41 ;  /* 0x000000293131b221 */ /* 0x000fe20000010000 */
[----:B------:R-:W-:Y:S02]  /*54b0*/  ISETP.EQ.OR P3, PT, R3, UR20, P2 ;  /* 0x0000001403007c0c */ /* 0x000fe40009762670 */
[----:B------:R-:W-:Y:S01]  /*54c0*/  IADD3 R40, R40, 0x8, RZ ;  /* 0x0000000828287810 */ /* 0x000fe20007ffe0ff */
[----:B----4-:R-:W-:Y:S01]  /*54d0*/  @!P6 FADD.FTZ R48, R48, R44 ;  /* 0x0000002c3030e221 */ /* 0x010fe20000010000 */
[----:B------:R-:W-:Y:S01]  /*54e0*/  MOV R44, UR5 ;  /* 0x00000005002c7c02 */ /* 0x000fe20008000f00 */
[----:B------:R-:W-:Y:S01]  /*54f0*/  @!P6 FADD.FTZ R49, R49, R45 ;  /* 0x0000002d3131e221 */ /* 0x000fe20000010000 */
[----:B------:R-:W-:-:S02]  /*5500*/  ISETP.EQ.OR P6, PT, R40, UR20, P2 ;  /* 0x0000001428007c0c */ /* 0x000fc400097c2670 */
[----:B------:R-:W-:Y:S01]  /*5510*/  IADD3 R44, R44, 0x9, RZ ;  /* 0x000000092c2c7810 */ /* 0x000fe20007ffe0ff */
[----:B------:R-:W-:Y:S01]  /*5520*/  HFMA2.MMA R43, -RZ, RZ, 0, 4.76837158203125e-07 ;  /* 0x00000008ff2b7435 */ /* 0x000fe200000001ff */
[----:B------:R-:W-:Y:S02]  /*5530*/  MOV R42, c[0x0][0x10] ;  /* 0x00000400002a7a02 */ /* 0x000fe40000000f00 */
[----:B------:R-:W-:-:S03]  /*5540*/  ISETP.EQ.OR P4, PT, R44, UR20, P2 ;  /* 0x000000142c007c0c */ /* 0x000fc60009782670 */
[----:B------:R-:W-:Y:S01]  /*5550*/  @!P3 IMAD R42, R3, R42, UR24 ;  /* 0x00000018032abe24 */ /* 0x000fe2000f8e022a */
[----:B------:R-:W-:Y:S01]  /*5560*/  MOV R3, c[0x0][0x10] ;  /* 0x0000040000037a02 */ /* 0x000fe20000000f00 */
[----:B------:R-:W-:Y:S01]  /*5570*/  HFMA2.MMA R45, -RZ, RZ, 0, 4.76837158203125e-07 ;  /* 0x00000008ff2d7435 */ /* 0x000fe200000001ff */
[----:B------:R-:W-:Y:S01]  /*5580*/  MOV R41, 0x8 ;  /* 0x0000000800297802 */ /* 0x000fe20000000f00 */
[----:B------:R-:W-:-:S04]  /*5590*/  @!P3 IMAD.WIDE.U32 R42, R42, R43, UR6 ;  /* 0x000000062a2abe25 */ /* 0x000fc8000f8e002b */
[-C--:B------:R-:W-:Y:S02]  /*55a0*/  @!P6 IMAD R40, R40, R3.reuse, UR24 ;  /* 0x000000182828ee24 */ /* 0x080fe4000f8e0203 */
[----:B------:R-:W-:Y:S01]  /*55b0*/  @!P4 IMAD R44, R44, R3, UR24 ;  /* 0x000000182c2cce24 */ /* 0x000fe2000f8e0203 */
[----:B------:R-:W2:Y:S01]  /*55c0*/  @!P3 LDG.E.64 R42, [R42.64] ;  /* 0x000000122a2ab981 */ /* 0x000ea2000c1e1b00 */
[----:B------:R-:W-:-:S04]  /*55d0*/  @!P6 IMAD.WIDE.U32 R40, R40, R41, UR6 ;  /* 0x000000062828ee25 */ /* 0x000fc8000f8e0029 */
[----:B------:R-:W-:Y:S02]  /*55e0*/  @!P4 IMAD.WIDE.U32 R44, R44, R45, UR6 ;  /* 0x000000062c2cce25 */ /* 0x000fe4000f8e002d */
[----:B------:R-:W3:Y:S04]  /*55f0*/  @!P6 LDG.E.64 R40, [R40.64] ;  /* 0x000000122828e981 */ /* 0x000ee8000c1e1b00 */
[----:B------:R-:W4:Y:S01]  /*5600*/  @!P4 LDG.E.64 R44, [R44.64] ;  /* 0x000000122c2cc981 */ /* 0x000f22000c1e1b00 */
[----:B--2---:R-:W-:Y:S02]  /*5610*/  @!P3 FADD.FTZ R48, R48, R42 ;  /* 0x0000002a3030b221 */ /* 0x004fe40000010000 */
[----:B------:R-:W-:Y:S02]  /*5620*/  @!P3 FADD.FTZ R49, R49, R43 ;  /* 0x0000002b3131b221 */ /* 0x000fe40000010000 */
[----:B---3--:R-:W-:-:S04]  /*5630*/  @!P6 FADD.FTZ R48, R48, R40 ;  /* 0x000000283030e221 */ /* 0x008fc80000010000 */
[----:B----4-:R-:W-:Y:S01]  /*5640*/  @!P4 FADD.FTZ R48, R48, R44 ;  /* 0x0000002c3030c221 */ /* 0x010fe20000010000 */
[----:B------:R-:W-:Y:S01]  /*5650*/  MOV R44, UR5 ;  /* 0x00000005002c7c02 */ /* 0x000fe20008000f00 */
[----:B------:R-:W-:-:S03]  /*5660*/  @!P6 FADD.FTZ R49, R49, R41 ;  /* 0x000000293131e221 */ /* 0x000fc60000010000 */
[----:B------:R-:W-:Y:S01]  /*5670*/  IADD3 R44, R44, 0xb, RZ ;  /* 0x0000000b2c2c7810 */ /* 0x000fe20007ffe0ff */
[----:B------:R-:W-:Y:S01]  /*5680*/  @!P4 FADD.FTZ R49, R49, R45 ;  /* 0x0000002d3131c221 */ /* 0x000fe20000010000 */
[----:B------:R-:W-:Y:S02]  /*5690*/  MOV R40, UR5 ;  /* 0x0000000500287c02 */ /* 0x000fe40008000f00 */
[----:B------:R-:W-:Y:S02]  /*56a0*/  ISETP.EQ.OR P4, PT, R44, UR20, P2 ;  /* 0x000000142c007c0c */ /* 0x000fe40009782670 */
[----:B------:R-:W-:Y:S02]  /*56b0*/  IADD3 R40, R40, 0xa, RZ ;  /* 0x0000000a28287810 */ /* 0x000fe40007ffe0ff */
[----:B------:R-:W-:Y:S02]  /*56c0*/  MOV R42, UR5 ;  /* 0x00000005002a7c02 */ /* 0x000fe40008000f00 */
[----:B------:R-:W-:-:S02]  /*56d0*/  ISETP.EQ.OR P6, PT, R40, UR20, P2 ;  /* 0x0000001428007c0c */ /* 0x000fc400097c2670 */
[----:B------:R-:W-:Y:S02]  /*56e0*/  MOV R41, c[0x0][0x10] ;  /* 0x0000040000297a02 */ /* 0x000fe40000000f00 */
[----:B------:R-:W-:-:S03]  /*56f0*/  IADD3 R42, R42, 0xc, RZ ;  /* 0x0000000c2a2a7810 */ /* 0x000fc60007ffe0ff */
[----:B------:R-:W-:Y:S01]  /*5700*/  @!P4 IMAD R44, R44, R41, UR24 ;  /* 0x000000182c2cce24 */ /* 0x000fe2000f8e0229 */
[----:B------:R-:W-:Y:S01]  /*5710*/  HFMA2.MMA R41, -RZ, RZ, 0, 4.76837158203125e-07 ;  /* 0x00000008ff297435 */ /* 0x000fe200000001ff */
[----:B------:R-:W-:Y:S01]  /*5720*/  ISETP.EQ.OR P3, PT, R42, UR20, P2 ;  /* 0x000000142a007c0c */ /* 0x000fe20009762670 */
[----:B------:R-:W-:-:S03]  /*5730*/  HFMA2.MMA R43, -RZ, RZ, 0, 4.76837158203125e-07 ;  /* 0x00000008ff2b7435 */ /* 0x000fc600000001ff */
[----:B------:R-:W-:Y:S01]  /*5740*/  @!P6 IMAD R40, R40, R3, UR24 ;  /* 0x000000182828ee24 */ /* 0x000fe2000f8e0203 */
[----:B------:R-:W-:-:S04]  /*5750*/  MOV R45, 0x8 ;  /* 0x00000008002d7802 */ /* 0x000fc80000000f00 */
[----:B------:R-:W-:-:S04]  /*5760*/  @!P6 IMAD.WIDE.U32 R40, R40, R41, UR6 ;  /* 0x000000062828ee25 */ /* 0x000fc8000f8e0029 */
[----:B------:R-:W-:Y:S02]  /*5770*/  @!P3 IMAD R42, R42, R3, UR24 ;  /* 0x000000182a2abe24 */ /* 0x000fe4000f8e0203 */
[----:B------:R-:W-:Y:S01]  /*5780*/  @!P4 IMAD.WIDE.U32 R44, R44, R45, UR6 ;  /* 0x000000062c2cce25 */ /* 0x000fe2000f8e002d */
[----:B------:R-:W2:Y:S03]  /*5790*/  @!P6 LDG.E.64 R40, [R40.64] ;  /* 0x000000122828e981 */ /* 0x000ea6000c1e1b00 */
[----:B------:R-:W-:Y:S02]  /*57a0*/  @!P3 IMAD.WIDE.U32 R42, R42, R43, UR6 ;  /* 0x000000062a2abe25 */ /* 0x000fe4000f8e002b */
[----:B------:R-:W3:Y:S04]  /*57b0*/  @!P4 LDG.E.64 R44, [R44.64] ;  /* 0x000000122c2cc981 */ /* 0x000ee8000c1e1b00 */
[----:B------:R-:W4:Y:S01]  /*57c0*/  @!P3 LDG.E.64 R42, [R42.64] ;  /* 0x000000122a2ab981 */ /* 0x000f22000c1e1b00 */
[----:B------:R-:W-:Y:S01]  /*57d0*/  MOV R3, UR5 ;  /* 0x0000000500037c02 */ /* 0x000fe20008000f00 */
[----:B--2---:R-:W-:-:S04]  /*57e0*/  @!P6 FADD.FTZ R48, R48, R40 ;  /* 0x000000283030e221 */ /* 0x004fc80000010000 */
[----:B---3--:R-:W-:-:S04]  /*57f0*/  @!P4 FADD.FTZ R48, R48, R44 ;  /* 0x0000002c3030c221 */ /* 0x008fc80000010000 */
[----:B----4-:R-:W-:Y:S01]  /*5800*/  @!P3 FADD.FTZ R48, R48, R42 ;  /* 0x0000002a3030b221 */ /* 0x010fe20000010000 */
[----:B------:R-:W-:Y:S01]  /*5810*/  IADD3 R42, R3, 0xd, RZ ;  /* 0x0000000d032a7810 */ /* 0x000fe20007ffe0ff */
[----:B------:R-:W-:-:S03]  /*5820*/  @!P6 FADD.FTZ R49, R49, R41 ;  /* 0x000000293131e221 */ /* 0x000fc60000010000 */
[----:B------:R-:W-:Y:S01]  /*5830*/  ISETP.EQ.OR P6, PT, R42, UR20, P2 ;  /* 0x000000142a007c0c */ /* 0x000fe200097c2670 */
[----:B------:R-:W-:Y:S01]  /*5840*/  @!P4 FADD.FTZ R49, R49, R45 ;  /* 0x0000002d3131c221 */ /* 0x000fe20000010000 */
[----:B------:R-:W-:-:S03]  /*5850*/  MOV R40, UR5 ;  /* 0x0000000500287c02 */ /* 0x000fc60008000f00 */
[----:B------:R-:W-:Y:S01]  /*5860*/  @!P3 FADD.FTZ R49, R49, R43 ;  /* 0x0000002b3131b221 */ /* 0x000fe20000010000 */
[----:B------:R-:W-:Y:S01]  /*5870*/  HFMA2.MMA R43, -RZ, RZ, 0, 4.76837158203125e-07 ;  /* 0x00000008ff2b7435 */ /* 0x000fe200000001ff */
[----:B------:R-:W-:Y:S02]  /*5880*/  IADD3 R40, R40, 0xe, RZ ;  /* 0x0000000e28287810 */ /* 0x000fe40007ffe0ff */
[----:B------:R-:W-:Y:S02]  /*5890*/  MOV R44, UR5 ;  /* 0x00000005002c7c02 */ /* 0x000fe40008000f00 */
[----:B------:R-:W-:Y:S02]  /*58a0*/  MOV R41, c[0x0][0x10] ;  /* 0x0000040000297a02 */ /* 0x000fe40000000f00 */
[----:B------:R-:W-:Y:S02]  /*58b0*/  ISETP.EQ.OR P4, PT, R40, UR20, P2 ;  /* 0x0000001428007c0c */ /* 0x000fe40009782670 */
[----:B------:R-:W-:Y:S01]  /*58c0*/  IADD3 R44, R44, 0xf, RZ ;  /* 0x0000000f2c2c7810 */ /* 0x000fe20007ffe0ff */
[----:B------:R-:W-:-:S03]  /*58d0*/  @!P6 IMAD R42, R42, R41, UR24 ;  /* 0x000000182a2aee24 */ /* 0x000fc6000f8e0229 */
[----:B------:R-:W-:Y:S01]  /*58e0*/  ISETP.EQ.OR P3, PT, R44, UR20, P2 ;  /* 0x000000142c007c0c */ /* 0x000fe20009762670 */
[----:B------:R-:W-:Y:S01]  /*58f0*/  @!P6 IMAD.WIDE.U32 R42, R42, R43, UR6 ;  /* 0x000000062a2aee25 */ /* 0x000fe2000f8e002b */
[----:B------:R-:W-:Y:S01]  /*5900*/  MOV R3, c[0x0][0x10] ;  /* 0x0000040000037a02 */ /* 0x000fe20000000f00 */
[----:B------:R-:W-:Y:S01]  /*5910*/  HFMA2.MMA R45, -RZ, RZ, 0, 4.76837158203125e-07 ;  /* 0x00000008ff2d7435 */ /* 0x000fe200000001ff */
[----:B------:R-:W-:-:S03]  /*5920*/  MOV R41, 0x8 ;  /* 0x0000000800297802 */ /* 0x000fc60000000f00 */
[----:B------:R-:W2:Y:S01]  /*5930*/  @!P6 LDG.E.64 R42, [R42.64] ;  /* 0x000000122a2ae981 */ /* 0x000ea2000c1e1b00 */
[----:B------:R-:W-:-:S04]  /*5940*/  @!P4 IMAD R40, R40, R3, UR24 ;  /* 0x000000182828ce24 */ /* 0x000fc8000f8e0203 */
[----:B------:R-:W-:-:S04]  /*5950*/  @!P4 IMAD.WIDE.U32 R40, R40, R41, UR6 ;  /* 0x000000062828ce25 */ /* 0x000fc8000f8e0029 */
[----:B------:R-:W-:Y:S02]  /*5960*/  @!P3 IMAD R44, R44, R3, UR24 ;  /* 0x000000182c2cbe24 */ /* 0x000fe4000f8e0203 */
[----:B------:R-:W3:Y:S02]  /*5970*/  @!P4 LDG.E.64 R40, [R40.64] ;  /* 0x000000122828c981 */ /* 0x000ee4000c1e1b00 */
[----:B------:R-:W-:-:S06]  /*5980*/  @!P3 IMAD.WIDE.U32 R44, R44, R45, UR6 ;  /* 0x000000062c2cbe25 */ /* 0x000fcc000f8e002d */
        /* <DEDUP_REMOVED lines=12> */
.L_x_2195:
[----:B------:R-:W-:-:S06]  /*5a50*/  UISETP.GT.AND UP0, UPT, UR14, 0x4, UPT ;  /* 0x000000040e00788c */ /* 0x000fcc000bf04270 */
[----:B------:R-:W-:-:S13]  /*5a60*/  PLOP3.LUT P3, PT, PT, PT, UP0, 0x80, 0x0 ;  /* 0x000000000000781c */ /* 0x000fda0003f6f008 */
[----:B------:R-:W-:Y:S05]  /*5a70*/  @!P3 BRA `(.L_x_2197) ;  /* 0x000005200000b947 */ /* 0x000fea0003800000 */
[----:B------:R-:W-:Y:S01]  /*5a80*/  MOV R3, UR5 ;  /* 0x0000000500037c02 */ /* 0x000fe20008000f00 */
[----:B01----:R-:W-:Y:S01]  /*5a90*/  HFMA2.MMA R43, -RZ, RZ, 0, 4.76837158203125e-07 ;  /* 0x00000008ff2b7435 */ /* 0x003fe200000001ff */
        /* <DEDUP_REMOVED lines=80> */
.L_x_2197:
[----:B01----:R-:W-:-:S13]  /*5fa0*/  ISETP.NE.OR P0, PT, RZ, UR14, P0 ;  /* 0x0000000eff007c0c */ /* 0x003fda0008705670 */
[----:B------:R-:W-:Y:S05]  /*5fb0*/  @!P0 BRA `(.L_x_2193) ;  /* 0x000002a000008947 */ /* 0x000fea0003800000 */
.L_x_2194:
[----:B------:R-:W-:Y:S01]  /*5fc0*/  MOV R3, UR5 ;  /* 0x0000000500037c02 */ /* 0x000fe20008000f00 */
[----:B01----:R-:W-:Y:S01]  /*5fd0*/  HFMA2.MMA R42, -RZ, RZ, 0, 4.76837158203125e-07 ;  /* 0x00000008ff2a7435 */ /* 0x003fe200000001ff */
        /* <DEDUP_REMOVED lines=40> */
.L_x_2193:
[----:B------:R-:W-:-:S04]  /*6260*/  MOV R3, c[0x0][0xc] ;  /* 0x0000030000037a02 */ /* 0x000fc80000000f00 */
[----:B------:R-:W-:-:S13]  /*6270*/  LOP3.LUT P0, R3, R3, 0x3, RZ, 0xc0, !PT ;  /* 0x0000000303037812 */ /* 0x000fda000780c0ff */
[----:B------:R-:W-:Y:S05]  /*6280*/  @!P0 BRA `(.L_x_2190) ;  /* 0x0000026000008947 */ /* 0x000fea0003800000 */
[----:B01----:R-:W-:Y:S01]  /*6290*/  MOV R40, UR5 ;  /* 0x0000000500287c02 */ /* 0x003fe20008000f00 */
        /* <DEDUP_REMOVED lines=12> */
.L_x_2199:
[----:B------:R-:W-:Y:S05]  /*6360*/  BSYNC B0 ;  /* 0x0000000000007941 */ /* 0x000fea0003800000 */
.L_x_2198:
        /* <DEDUP_REMOVED lines=24> */
.L_x_2190:
[----:B------:R-:W-:Y:S04]  /*64f0*/  @!P2 STS.64 [0xc0], R48 ;  /* 0x0000c030ff00a388 */ /* 0x000fe80000000a00 */
[----:B------:R-:W-:Y:S06]  /*6500*/  BAR.SYNC.DEFER_BLOCKING 0x0 ;  /* 0x0000000000007b1d */ /* 0x000fec0000010000 */
[----:B01----:R-:W0:Y:S02]  /*6510*/  LDS.64 R40, [0xc0] ;  /* 0x0000c000ff287984 */ /* 0x003e240000000a00 */
[----:B0-----:R-:W-:-:S02]  /*6520*/  FMUL.FTZ R40, R40, c[0x0][0x20c] ;  /* 0x0000830028287a20 */ /* 0x001fc40000410000 */
[----:B------:R-:W-:Y:S02]  /*6530*/  FMUL.FTZ R41, R41, c[0x0][0x20c] ;  /* 0x0000830029297a20 */ /* 0x000fe40000410000 */
[----:B------:R0:W1:Y:S08]  /*6540*/  R2UR UR5, R40 ;  /* 0x00000000280573c2 */ /* 0x00007000000e0000 */
[----:B------:R0:W2:Y:S01]  /*6550*/  R2UR UR6, R41 ;  /* 0x00000000290673c2 */ /* 0x0000a200000e0000 */
[----:B------:R-:W-:Y:S05]  /*6560*/  @!P5 BRA `(.L_x_2200) ;  /* 0x000001200000d947 */ /* 0x000fea0003800000 */
[----:B------:R-:W-:-:S04]  /*6570*/  FFMA.FTZ R3, R78, R36, R38 ;  /* 0x000000244e037223 */ /* 0x000fc80000010026 */
[----:B0-----:R-:W-:-:S06]  /*6580*/  FMUL.FTZ R40, R3, -1.4426950216293334961 ;  /* 0xbfb8aa3b03287820 */ /* 0x001fcc0000410000 */
        /* <DEDUP_REMOVED lines=16> */
.L_x_2200:
[----:B------:R-:W-:Y:S01]  /*6690*/  BSSY B0, `(.L_x_2201) ;  /* 0x0000014000007945 */ /* 0x000fe20003800000 */
[----:B------:R-:W-:Y:S05]  /*66a0*/  @!P1 BRA `(.L_x_2202) ;  /* 0x0000012000009947 */ /* 0x000fea0003800000 */
[----:B-1----:R-:W-:Y:S02]  /*66b0*/  MOV R3, UR5 ;  /* 0x0000000500037c02 */ /* 0x002fe40008000f00 */
[----:B0----5:R-:W-:Y:S02]  /*66c0*/  SHF.R.S32.HI R40, RZ, 0x1f, R2 ;  /* 0x0000001fff287819 */ /* 0x021fe40000011402 */
[----:B------:R-:W-:Y:S01]  /*66d0*/  MOV R42, R4 ;  /* 0x00000004002a7202 */ /* 0x000fe20000000f00 */
[----:B--2---:R-:W-:Y:S01]  /*66e0*/  FFMA.FTZ R3, R78, R3, UR6 ;  /* 0x000000064e037e23 */ /* 0x004fe20008010003 */
[----:B------:R-:W-:-:S03]  /*66f0*/  MOV R43, R7 ;  /* 0x00000007002b7202 */ /* 0x000fc60000000f00 */
[----:B------:R-:W-:Y:S01]  /*6700*/  FFMA.FTZ R52, R36, R52, -R3 ;  /* 0x0000003424347223 */ /* 0x000fe20000010803 */
[----:B------:R-:W-:Y:S01]  /*6710*/  MOV R3, UR5 ;  /* 0x0000000500037c02 */ /* 0x000fe20008000f00 */
[----:B------:R-:W-:-:S04]  /*6720*/  IMAD.WIDE.U32 R42, R2, c[0x0][0x1d8], R42 ;  /* 0x00007600022a7a25 */ /* 0x000fc800078e002a */
[----:B------:R-:W-:-:S04]  /*6730*/  FFMA.FTZ R3, R77, R3, UR6 ;  /* 0x000000064d037e23 */ /* 0x000fc80008010003 */
[----:B------:R-:W-:Y:S02]  /*6740*/  FFMA.FTZ R53, R37, R53, -R3 ;  /* 0x0000003525357223 */ /* 0x000fe40000010803 */
[----:B------:R-:W-:Y:S01]  /*6750*/  IMAD R3, R40, c[0x0][0x1d8], RZ ;  /* 0x0000760028037a24 */ /* 0x000fe200078e02ff */
[----:B------:R-:W-:-:S03]  /*6760*/  LEA R40, P0, R42, c[0x0][0x160], 0x2 ;  /* 0x000058002a287a11 */ /* 0x000fc600078010ff */
[----:B------:R-:W-:-:S05]  /*6770*/  IMAD R3, R2, c[0x0][0x1dc], R3 ;  /* 0x0000770002037a24 */ /* 0x000fca00078e0203 */
[----:B------:R-:W-:Y:S01]  /*6780*/  IADD3 R3, R43, R3, RZ ;  /* 0x000000032b037210 */ /* 0x000fe20007ffe0ff */
[----:B------:R-:W-:-:S03]  /*6790*/  FMUL.FTZ R43, R53, UR25 ;  /* 0x00000019352b7c20 */ /* 0x000fc60008410000 */
[----:B------:R-:W-:Y:S01]  /*67a0*/  LEA.HI.X R41, R42, c[0x0][0x164], R3, 0x2, P0 ;  /* 0x000059002a297a11 */ /* 0x000fe200000f1403 */
[----:B------:R-:W-:-:S05]  /*67b0*/  FMUL.FTZ R42, R52, UR25 ;  /* 0x00000019342a7c20 */ /* 0x000fca0008410000 */
[----:B------:R0:W-:Y:S02]  /*67c0*/  STG.E.64 [R40.64], R42 ;  /* 0x0000002a28007986 */ /* 0x0001e4000c101b12 */
.L_x_2202:
[----:B------:R-:W-:Y:S05]  /*67d0*/  BSYNC B0 ;  /* 0x0000000000007941 */ /* 0x000fea0003800000 */
.L_x_2201:
[C---:B0----5:R-:W-:Y:S02]  /*67e0*/  IADD3 R42, R2.reuse, 0x10, RZ ;  /* 0x00000010022a7810 */ /* 0x061fe40007ffe0ff */
[----:B------:R-:W-:Y:S02]  /*67f0*/  IADD3 R41, R2, 0x10, RZ ;  /* 0x0000001002297810 */ /* 0x000fe40007ffe0ff */
[----:B------:R-:W-:Y:S02]  /*6800*/  SHF.R.S32.HI R42, RZ, 0x1f, R42 ;  /* 0x0000001fff2a7819 */ /* 0x000fe4000001142a */
[----:B------:R-:W-:-:S04]  /*6810*/  ISETP.GE.U32.AND P0, PT, R41, c[0x0][0x1e0], PT ;  /* 0x0000780029007a0c */ /* 0x000fc80003f06070 */
[----:B------:R-:W-:-:S04]  /*6820*/  ISETP.GE.AND.EX P0, PT, R42, c[0x0][0x1e4], PT, P0 ;  /* 0x000079002a007a0c */ /* 0x000fc80003f06300 */
        /* <DEDUP_REMOVED lines=20> */
.L_x_2203:
[----:B------:R-:W-:Y:S01]  /*6970*/  BSSY B0, `(.L_x_2204) ;  /* 0x0000013000007945 */ /* 0x000fe20003800000 */
[----:B------:R-:W-:Y:S05]  /*6980*/  @P0 BRA `(.L_x_2205) ;  /* 0x0000011000000947 */ /* 0x000fea0003800000 */
[----:B-1----:R-:W-:Y:S02]  /*6990*/  MOV R3, UR5 ;  /* 0x0000000500037c02 */ /* 0x002fe40008000f00 */
[----:B------:R-:W-:-:S03]  /*69a0*/  MOV R43, R7 ;  /* 0x00000007002b7202 */ /* 0x000fc60000000f00 */
[----:B--2---:R-:W-:-:S04]  /*69b0*/  FFMA.FTZ R3, R81, R3, UR6 ;  /* 0x0000000651037e23 */ /* 0x004fc80008010003 */
[----:B------:R-:W-:Y:S01]  /*69c0*/  FFMA.FTZ R50, R36, R50, -R3 ;  /* 0x0000003224327223 */ /* 0x000fe20000010803 */
[----:B------:R-:W-:-:S05]  /*69d0*/  MOV R3, UR5 ;  /* 0x0000000500037c02 */ /* 0x000fca0008000f00 */
[----:B------:R-:W-:-:S04]  /*69e0*/  FFMA.FTZ R3, R76, R3, UR6 ;  /* 0x000000064c037e23 */ /* 0x000fc80008010003 */
[----:B------:R-:W-:Y:S02]  /*69f0*/  FFMA.FTZ R51, R37, R51, -R3 ;  /* 0x0000003325337223 */ /* 0x000fe40000010803 */
[----:B------:R-:W-:Y:S01]  /*6a00*/  IMAD R3, R42, c[0x0][0x1d8], RZ ;  /* 0x000076002a037a24 */ /* 0x000fe200078e02ff */
[----:B------:R-:W-:-:S03]  /*6a10*/  MOV R42, R4 ;  /* 0x00000004002a7202 */ /* 0x000fc60000000f00 */
[C---:B------:R-:W-:Y:S02]  /*6a20*/  IMAD R3, R41.reuse, c[0x0][0x1dc], R3 ;  /* 0x0000770029037a24 */ /* 0x040fe400078e0203 */
[----:B------:R-:W-:-:S05]  /*6a30*/  IMAD.WIDE.U32 R42, R41, c[0x0][0x1d8], R42 ;  /* 0x00007600292a7a25 */ /* 0x000fca00078e002a */
[----:B------:R-:W-:Y:S01]  /*6a40*/  IADD3 R3, R43, R3, RZ ;  /* 0x000000032b037210 */ /* 0x000fe20007ffe0ff */
[----:B------:R-:W-:Y:S01]  /*6a50*/  FMUL.FTZ R43, R51, UR25 ;  /* 0x00000019332b7c20 */ /* 0x000fe20008410000 */
[----:B------:R-:W-:-:S04]  /*6a60*/  LEA R40, P0, R42, c[0x0][0x160], 0x2 ;  /* 0x000058002a287a11 */ /* 0x000fc800078010ff */
[----:B------:R-:W-:Y:S01]  /*6a70*/  LEA.HI.X R41, R42, c[0x0][0x164], R3, 0x2, P0 ;  /* 0x000059002a297a11 */ /* 0x000fe200000f1403 */
[----:B------:R-:W-:-:S05]  /*6a80*/  FMUL.FTZ R42, R50, UR25 ;  /* 0x00000019322a7c20 */ /* 0x000fca0008410000 */
[----:B------:R0:W-:Y:S03]  /*6a90*/  STG.E.64 [R40.64], R42 ;  /* 0x0000002a28007986 */ /* 0x0001e6000c101b12 */
.L_x_2205:
[----:B------:R-:W-:Y:S05]  /*6aa0*/  BSYNC B0 ;  /* 0x0000000000007941 */ /* 0x000fea0003800000 */
.L_x_2204:
[C---:B------:R-:W-:Y:S02]  /*6ab0*/  IADD3 R49, R2.reuse, 0x20, RZ ;  /* 0x0000002002317810 */ /* 0x040fe40007ffe0ff */
[C---:B------:R-:W-:Y:S02]  /*6ac0*/  IADD3 R45, R2.reuse, 0x30, RZ ;  /* 0x00000030022d7810 */ /* 0x040fe40007ffe0ff */
[C---:B0-----:R-:W-:Y:S02]  /*6ad0*/  IADD3 R43, R2.reuse, 0x40, RZ ;  /* 0x00000040022b7810 */ /* 0x041fe40007ffe0ff */
[C---:B------:R-:W-:Y:S02]  /*6ae0*/  IADD3 R44, R2.reuse, 0x40, RZ ;  /* 0x00000040022c7810 */ /* 0x040fe40007ffe0ff */
[C---:B------:R-:W-:Y:S02]  /*6af0*/  IADD3 R47, R2.reuse, 0x30, RZ ;  /* 0x00000030022f7810 */ /* 0x040fe40007ffe0ff */
[----:B------:R-:W-:-:S02]  /*6b00*/  IADD3 R41, R2, 0x20, RZ ;  /* 0x0000002002297810 */ /* 0x000fc40007ffe0ff */
[----:B------:R-:W-:Y:S02]  /*6b10*/  ISETP.GE.U32.AND P6, PT, R49, c[0x0][0x1e0], PT ;  /* 0x0000780031007a0c */ /* 0x000fe40003fc6070 */
[----:B------:R-:W-:Y:S02]  /*6b20*/  ISETP.GE.U32.AND P0, PT, R45, c[0x0][0x1e0], PT ;  /* 0x000078002d007a0c */ /* 0x000fe40003f06070 */
[----:B------:R-:W-:Y:S02]  /*6b30*/  ISETP.GE.U32.AND P2, PT, R43, c[0x0][0x1e0], PT ;  /* 0x000078002b007a0c */ /* 0x000fe40003f46070 */
[----:B------:R-:W-:Y:S02]  /*6b40*/  SHF.R.S32.HI R41, RZ, 0x1f, R41 ;  /* 0x0000001fff297819 */ /* 0x000fe40000011429 */
[----:B------:R-:W-:Y:S02]  /*6b50*/  SHF.R.S32.HI R47, RZ, 0x1f, R47 ;  /* 0x0000001fff2f7819 */ /* 0x000fe4000001142f */
[----:B------:R-:W-:-:S02]  /*6b60*/  SHF.R.S32.HI R44, RZ, 0x1f, R44 ;  /* 0x0000001fff2c7819 */ /* 0x000fc4000001142c */
[C---:B------:R-:W-:Y:S02]  /*6b70*/  IADD3 R48, R2.reuse, 0x50, RZ ;  /* 0x0000005002307810 */ /* 0x040fe40007ffe0ff */
[----:B------:R-:W-:Y:S02]  /*6b80*/  IADD3 R46, R2, 0x60, RZ ;  /* 0x00000060022e7810 */ /* 0x000fe40007ffe0ff */
[----:B------:R-:W-:Y:S02]  /*6b90*/  ISETP.GE.AND.EX P6, PT, R41, c[0x0][0x1e4], PT, P6 ;  /* 0x0000790029007a0c */ /* 0x000fe40003fc6360 */
[----:B------:R-:W-:Y:S02]  /*6ba0*/  ISETP.GE.AND.EX P0, PT, R47, c[0x0][0x1e4], PT, P0 ;  /* 0x000079002f007a0c */ /* 0x000fe40003f06300 */
[----:B------:R-:W-:Y:S02]  /*6bb0*/  ISETP.GE.AND.EX P2, PT, R44, c[0x0][0x1e4], PT, P2 ;  /* 0x000079002c007a0c */ /* 0x000fe40003f46320 */
[----:B------:R-:W-:-:S02]  /*6bc0*/  ISETP.GE.U32.AND P3, PT, R48, c[0x0][0x1e0], PT ;  /* 0x0000780030007a0c */ /* 0x000fc40003f66070 */
[----:B------:R-:W-:Y:S02]  /*6bd0*/  ISETP.GE.U32.AND P4, PT, R46, c[0x0][0x1e0], PT ;  /* 0x000078002e007a0c */ /* 0x000fe40003f86070 */
[C---:B------:R-:W-:Y:S02]  /*6be0*/  ISETP.GT.U32.OR P6, PT, R0.reuse, 0x27f, P6 ;  /* 0x0000027f0000780c */ /* 0x040fe400037c4470 */
[C---:B------:R-:W-:Y:S02]  /*6bf0*/  ISETP.GT.U32.OR P0, PT, R0.reuse, 0x27f, P0 ;  /* 0x0000027f0000780c */ /* 0x040fe40000704470 */
[----:B------:R-:W-:Y:S01]  /*6c00*/  ISETP.GT.U32.OR P2, PT, R0, 0x27f, P2 ;  /* 0x0000027f0000780c */ /* 0x000fe20001744470 */
[----:B------:R-:W-:Y:S07]  /*6c10*/  @!P5 BRA `(.L_x_2206) ;  /* 0x000001200000d947 */ /* 0x000fee0003800000 */
        /* <DEDUP_REMOVED lines=18> */
.L_x_2206:
        /* <DEDUP_REMOVED lines=19> */
.L_x_2208:
[----:B------:R-:W-:Y:S05]  /*6e70*/  BSYNC B0 ;  /* 0x0000000000007941 */ /* 0x000fea0003800000 */
.L_x_2207:
        /* <DEDUP_REMOVED lines=19> */
.L_x_2209:
[----:B------:R-:W-:Y:S01]  /*6fb0*/  BSSY B0, `(.L_x_2210) ;  /* 0x0000013000007945 */ /* 0x000fe20003800000 */
[----:B------:R-:W-:Y:S05]  /*6fc0*/  @P0 BRA `(.L_x_2211) ;  /* 0x0000011000000947 */ /* 0x000fea0003800000 */
[----:B-1----:R-:W-:Y:S02]  /*6fd0*/  MOV R3, UR5 ;  /* 0x0000000500037c02 */ /* 0x002fe40008000f00 */
[----:B0-----:R-:W-:-:S03]  /*6fe0*/  MOV R8, UR5 ;  /* 0x0000000500087c02 */ /* 0x001fc60008000f00 */
[----:B--2---:R-:W-:Y:S02]  /*6ff0*/  FFMA.FTZ R3, R85, R3, UR6 ;  /* 0x0000000655037e23 */ /* 0x004fe40008010003 */
[----:B------:R-:W-:Y:S02]  /*7000*/  FFMA.FTZ R8, R82, R8, UR6 ;  /* 0x0000000652087e23 */ /* 0x000fe40008010008 */
[----:B------:R-:W-:Y:S01]  /*7010*/  FFMA.FTZ R3, R36, R10, -R3 ;  /* 0x0000000a24037223 */ /* 0x000fe20000010803 */
[----:B------:R-:W-:Y:S01]  /*7020*/  MOV R10, R4 ;  /* 0x00000004000a7202 */ /* 0x000fe20000000f00 */
[----:B------:R-:W-:Y:S01]  /*7030*/  FFMA.FTZ R40, R37, R11, -R8 ;  /* 0x0000000b25287223 */ /* 0x000fe20000010808 */
[----:B------:R-:W-:Y:S01]  /*7040*/  MOV R11, R7 ;  /* 0x00000007000b7202 */ /* 0x000fe20000000f00 */
[----:B------:R-:W-:-:S04]  /*7050*/  IMAD R8, R47, c[0x0][0x1d8], RZ ;  /* 0x000076002f087a24 */ /* 0x000fc800078e02ff */
        /* <DEDUP_REMOVED lines=8> */
.L_x_2211:
[----:B------:R-:W-:Y:S05]  /*70e0*/  BSYNC B0 ;  /* 0x0000000000007941 */ /* 0x000fea0003800000 */
.L_x_2210:
[----:B------:R-:W-:Y:S05]  /*70f0*/  @!P5 BRA `(.L_x_2212) ;  /* 0x000001200000d947 */ /* 0x000fea0003800000 */
[----:B------:R-:W-:-:S04]  /*7100*/  FFMA.FTZ R3, R75, R36, R38 ;  /* 0x000000244b037223 */ /* 0x000fc80000010026 */
[----:B0-----:R-:W-:-:S06]  /*7110*/  FMUL.FTZ R8, R3, -1.4426950216293334961 ;  /* 0xbfb8aa3b03087820 */ /* 0x001fcc0000410000 */
        /* <DEDUP_REMOVED lines=16> */
.L_x_2212:
[----:B------:R-:W-:Y:S01]  /*7220*/  BSSY B0, `(.L_x_2213) ;  /* 0x0000013000007945 */ /* 0x000fe20003800000 */
[----:B------:R-:W-:Y:S05]  /*7230*/  @P2 BRA `(.L_x_2214) ;  /* 0x0000011000002947 */ /* 0x000fea0003800000 */
[----:B01----:R-:W-:Y:S01]  /*7240*/  MOV R8, UR5 ;  /* 0x0000000500087c02 */ /* 0x003fe20008000f00 */
[----:B------:R-:W-:Y:S01]  /*7250*/  IMAD R3, R44, c[0x0][0x1d8], RZ ;  /* 0x000076002c037a24 */ /* 0x000fe200078e02ff */
[----:B------:R-:W-:-:S03]  /*7260*/  MOV R9, UR5 ;  /* 0x0000000500097c02 */ /* 0x000fc60008000f00 */
[----:B--2---:R-:W-:Y:S01]  /*7270*/  FFMA.FTZ R75, R75, R8, UR6 ;  /* 0x000000064b4b7e23 */ /* 0x004fe20008010008 */
[----:B------:R-:W-:Y:S01]  /*7280*/  MOV R8, R4 ;  /* 0x0000000400087202 */ /* 0x000fe20000000f00 */
[----:B------:R-:W-:Y:S01]  /*7290*/  FFMA.FTZ R74, R74, R9, UR6 ;  /* 0x000000064a4a7e23 */ /* 0x000fe20008010009 */
[----:B------:R-:W-:Y:S01]  /*72a0*/  MOV R9, R7 ;  /* 0x0000000700097202 */ /* 0x000fe20000000f00 */
[C---:B------:R-:W-:Y:S02]  /*72b0*/  IMAD R3, R43.reuse, c[0x0][0x1dc], R3 ;  /* 0x000077002b037a24 */ /* 0x040fe400078e0203 */
[----:B------:R-:W-:Y:S02]  /*72c0*/  FFMA.FTZ R75, R36, R12, -R75 ;  /* 0x0000000c244b7223 */ /* 0x000fe4000001084b */
[----:B------:R-:W-:-:S04]  /*72d0*/  IMAD.WIDE.U32 R8, R43, c[0x0][0x1d8], R8 ;  /* 0x000076002b087a25 */ /* 0x000fc800078e0008 */
[----:B------:R-:W-:Y:S01]  /*72e0*/  FFMA.FTZ R74, R37, R13, -R74 ;  /* 0x0000000d254a7223 */ /* 0x000fe2000001084a */
[----:B------:R-:W-:Y:S02]  /*72f0*/  IADD3 R3, R9, R3, RZ ;  /* 0x0000000309037210 */ /* 0x000fe40007ffe0ff */
[----:B------:R-:W-:Y:S01]  /*7300*/  LEA R10, P0, R8, c[0x0][0x160], 0x2 ;  /* 0x00005800080a7a11 */ /* 0x000fe200078010ff */
[----:B------:R-:W-:-:S03]  /*7310*/  FMUL.FTZ R9, R74, UR25 ;  /* 0x000000194a097c20 */ /* 0x000fc60008410000 */
[----:B------:R-:W-:Y:S01]  /*7320*/  LEA.HI.X R11, R8, c[0x0][0x164], R3, 0x2, P0 ;  /* 0x00005900080b7a11 */ /* 0x000fe200000f1403 */
[----:B------:R-:W-:-:S05]  /*7330*/  FMUL.FTZ R8, R75, UR25 ;  /* 0x000000194b087c20 */ /* 0x000fca0008410000 */
[----:B------:R0:W-:Y:S03]  /*7340*/  STG.E.64 [R10.64], R8 ;  /* 0x000000080a007986 */ /* 0x0001e6000c101b12 */
.L_x_2214:
[----:B------:R-:W-:Y:S05]  /*7350*/  BSYNC B0 ;  /* 0x0000000000007941 */ /* 0x000fea0003800000 */
.L_x_2213:
[C---:B0-----:R-:W-:Y:S02]  /*7360*/  IADD3 R41, R2.reuse, 0x70, RZ ;  /* 0x0000007002297810 */ /* 0x041fe40007ffe0ff */
[C---:B------:R-:W-:Y:S02]  /*7370*/  IADD3 R45, R2.reuse, 0x70, RZ ;  /* 0x00000070022d7810 */ /* 0x040fe40007ffe0ff */
[C---:B------:R-:W-:Y:S02]  /*7380*/  IADD3 R47, R2.reuse, 0x60, RZ ;  /* 0x00000060022f7810 */ /* 0x040fe40007ffe0ff */
[----:B------:R-:W-:Y:S02]  /*7390*/  IADD3 R49, R2, 0x50, RZ ;  /* 0x0000005002317810 */ /* 0x000fe40007ffe0ff */
[----:B------:R-:W-:Y:S02]  /*73a0*/  ISETP.GE.U32.AND P0, PT, R41, c[0x0][0x1e0], PT ;  /* 0x0000780029007a0c */ /* 0x000fe40003f06070 */
[----:B------:R-:W-:-:S02]  /*73b0*/  SHF.R.S32.HI R49, RZ, 0x1f, R49 ;  /* 0x0000001fff317819 */ /* 0x000fc40000011431 */
[----:B------:R-:W-:Y:S02]  /*73c0*/  SHF.R.S32.HI R47, RZ, 0x1f, R47 ;  /* 0x0000001fff2f7819 */ /* 0x000fe4000001142f */
[----:B------:R-:W-:Y:S02]  /*73d0*/  SHF.R.S32.HI R45, RZ, 0x1f, R45 ;  /* 0x0000001fff2d7819 */ /* 0x000fe4000001142d */
[C---:B------:R-:W-:Y:S02]  /*73e0*/  IADD3 R44, R2.reuse, 0x80, RZ ;  /* 0x00000080022c7810 */ /* 0x040fe40007ffe0ff */
[----:B------:R-:W-:Y:S02]  /*73f0*/  IADD3 R43, R2, 0x90, RZ ;  /* 0x00000090022b7810 */ /* 0x000fe40007ffe0ff */
[----:B------:R-:W-:Y:S02]  /*7400*/  ISETP.GE.AND.EX P3, PT, R49, c[0x0][0x1e4], PT, P3 ;  /* 0x0000790031007a0c */ /* 0x000fe40003f66330 */
[----:B------:R-:W-:-:S02]  /*7410*/  ISETP.GE.AND.EX P4, PT, R47, c[0x0][0x1e4], PT, P4 ;  /* 0x000079002f007a0c */ /* 0x000fc40003f86340 */
[----:B------:R-:W-:Y:S02]  /*7420*/  ISETP.GE.AND.EX P6, PT, R45, c[0x0][0x1e4], PT, P0 ;  /* 0x000079002d007a0c */ /* 0x000fe40003fc6300 */
[----:B------:R-:W-:Y:S02]  /*7430*/  ISETP.GE.U32.AND P2, PT, R44, c[0x0][0x1e0], PT ;  /* 0x000078002c007a0c */ /* 0x000fe40003f46070 */
[----:B------:R-:W-:Y:S02]  /*7440*/  ISETP.GE.U32.AND P0, PT, R43, c[0x0][0x1e0], PT ;  /* 0x000078002b007a0c */ /* 0x000fe40003f06070 */
[C---:B------:R-:W-:Y:S02]  /*7450*/  ISETP.GT.U32.OR P3, PT, R0.reuse, 0x27f, P3 ;  /* 0x0000027f0000780c */ /* 0x040fe40001f64470 */
[C---:B------:R-:W-:Y:S02]  /*7460*/  ISETP.GT.U32.OR P4, PT, R0.reuse, 0x27f, P4 ;  /* 0x0000027f0000780c */ /* 0x040fe40002784470 */
[----:B------:R-:W-:Y:S01]  /*7470*/  ISETP.GT.U32.OR P6, PT, R0, 0x27f, P6 ;  /* 0x0000027f0000780c */ /* 0x000fe200037c4470 */
[----:B------:R-:W-:Y:S07]  /*7480*/  @!P5 BRA `(.L_x_2215) ;  /* 0x000001200000d947 */ /* 0x000fee0003800000 */
        /* <DEDUP_REMOVED lines=18> */
.L_x_2215:
[----:B------:R-:W-:Y:S01]  /*75b0*/  BSSY B0, `(.L_x_2216) ;  /* 0x0000013000007945 */ /* 0x000fe20003800000 */
[----:B------:R-:W-:Y:S05]  /*75c0*/  @P3 BRA `(.L_x_2217) ;  /* 0x0000011000003947 */ /* 0x000fea0003800000 */
[----:B-1----:R-:W-:Y:S01]  /*75d0*/  MOV R8, UR5 ;  /* 0x0000000500087c02 */ /* 0x002fe20008000f00 */
[----:B------:R-:W-:Y:S01]  /*75e0*/  IMAD R3, R49, c[0x0][0x1d8], RZ ;  /* 0x0000760031037a24 */ /* 0x000fe200078e02ff */
[----:B------:R-:W-:Y:S02]  /*75f0*/  MOV R9, R7 ;  /* 0x0000000700097202 */ /* 0x000fe40000000f00 */
[----:B------:R-:W-:Y:S01]  /*7600*/  MOV R11, UR5 ;  /* 0x00000005000b7c02 */ /* 0x000fe20008000f00 */
[----:B--2---:R-:W-:Y:S01]  /*7610*/  FFMA.FTZ R73, R73, R8, UR6 ;  /* 0x0000000649497e23 */ /* 0x004fe20008010008 */
[----:B------:R-:W-:Y:S01]  /*7620*/  MOV R8, R4 ;  /* 0x0000000400087202 */ /* 0x000fe20000000f00 */
[----:B------:R-:W-:-:S02]  /*7630*/  IMAD R3, R48, c[0x0][0x1dc], R3 ;  /* 0x0000770030037a24 */ /* 0x000fc400078e0203 */
[----:B------:R-:W-:Y:S02]  /*7640*/  FFMA.FTZ R72, R72, R11, UR6 ;  /* 0x0000000648487e23 */ /* 0x000fe4000801000b */
[----:B------:R-:W-:-:S04]  /*7650*/  IMAD.WIDE.U32 R8, R48, c[0x0][0x1d8], R8 ;  /* 0x0000760030087a25 */ /* 0x000fc800078e0008 */
[----:B------:R-:W-:Y:S01]  /*7660*/  FFMA.FTZ R73, R36, R14, -R73 ;  /* 0x0000000e24497223 */ /* 0x000fe20000010849 */
[----:B------:R-:W-:Y:S01]  /*7670*/  IADD3 R3, R9, R3, RZ ;  /* 0x0000000309037210 */ /* 0x000fe20007ffe0ff */
[----:B------:R-:W-:Y:S01]  /*7680*/  FFMA.FTZ R9, R37, R15, -R72 ;  /* 0x0000000f25097223 */ /* 0x000fe20000010848 */
[----:B------:R-:W-:-:S03]  /*7690*/  LEA R10, P3, R8, c[0x0][0x160], 0x2 ;  /* 0x00005800080a7a11 */ /* 0x000fc600078610ff */
[----:B------:R-:W-:Y:S01]  /*76a0*/  FMUL.FTZ R9, R9, UR25 ;  /* 0x0000001909097c20 */ /* 0x000fe20008410000 */
[----:B------:R-:W-:Y:S01]  /*76b0*/  LEA.HI.X R11, R8, c[0x0][0x164], R3, 0x2, P3 ;  /* 0x00005900080b7a11 */ /* 0x000fe200018f1403 */
[----:B------:R-:W-:-:S05]  /*76c0*/  FMUL.FTZ R8, R73, UR25 ;  /* 0x0000001949087c20 */ /* 0x000fca0008410000 */
[----:B------:R0:W-:Y:S03]  /*76d0*/  STG.E.64 [R10.64], R8 ;  /* 0x000000080a007986 */ /* 0x0001e6000c101b12 */
.L_x_2217:
[----:B------:R-:W-:Y:S05]  /*76e0*/  BSYNC B0 ;  /* 0x0000000000007941 */ /* 0x000fea0003800000 */
.L_x_2216:
[----:B------:R-:W-:Y:S05]  /*76f0*/  @!P5 BRA `(.L_x_2218) ;  /* 0x000001200000d947 */ /* 0x000fea0003800000 */
[----:B0-----:R-:W-:Y:S02]  /*7700*/  FFMA.FTZ R8, R71, R36, R38 ;  /* 0x0000002447087223 */ /* 0x001fe40000010026 */
        /* <DEDUP_REMOVED lines=17> */
.L_x_2218:
[----:B------:R-:W-:Y:S01]  /*7820*/  BSSY B0, `(.L_x_2219) ;  /* 0x0000013000007945 */ /* 0x000fe20003800000 */
[----:B------:R-:W-:Y:S05]  /*7830*/  @P4 BRA `(.L_x_2220) ;  /* 0x0000011000004947 */ /* 0x000fea0003800000 */
[----:B0-----:R-:W-:Y:S01]  /*7840*/  MOV R8, R4 ;  /* 0x0000000400087202 */ /* 0x001fe20000000f00 */
[----:B------:R-:W-:Y:S01]  /*7850*/  IMAD R3, R47, c[0x0][0x1d8], RZ ;  /* 0x000076002f037a24 */ /* 0x000fe200078e02ff */
[----:B------:R-:W-:Y:S02]  /*7860*/  MOV R9, R7 ;  /* 0x0000000700097202 */ /* 0x000fe40000000f00 */
[----:B-1----:R-:W-:Y:S01]  /*7870*/  MOV R10, UR5 ;  /* 0x00000005000a7c02 */ /* 0x002fe20008000f00 */
[C---:B------:R-:W-:Y:S01]  /*7880*/  IMAD R3, R46.reuse, c[0x0][0x1dc], R3 ;  /* 0x000077002e037a24 */ /* 0x040fe200078e0203 */
[----:B------:R-:W-:Y:S01]  /*7890*/  MOV R11, UR5 ;  /* 0x00000005000b7c02 */ /* 0x000fe20008000f00 */
[----:B------:R-:W-:-:S04]  /*78a0*/  IMAD.WIDE.U32 R8, R46, c[0x0][0x1d8], R8 ;  /* 0x000076002e087a25 */ /* 0x000fc800078e0008 */
[----:B--2---:R-:W-:Y:S01]  /*78b0*/  FFMA.FTZ R71, R71, R10, UR6 ;  /* 0x0000000647477e23 */ /* 0x004fe2000801000a */
[----:B------:R-:W-:Y:S01]  /*78c0*/  IADD3 R3, R9, R3, RZ ;  /* 0x0000000309037210 */ /* 0x000fe20007ffe0ff */
[----:B------:R-:W-:Y:S01]  /*78d0*/  FFMA.FTZ R70, R70, R11, UR6 ;  /* 0x0000000646467e23 */ /* 0x000fe2000801000b */
[----:B------:R-:W-:Y:S01]  /*78e0*/  LEA R10, P3, R8, c[0x0][0x160], 0x2 ;  /* 0x00005800080a7a11 */ /* 0x000fe200078610ff */
[----:B------:R-:W-:Y:S02]  /*78f0*/  FFMA.FTZ R71, R36, R16, -R71 ;  /* 0x0000001024477223 */ /* 0x000fe40000010847 */
[----:B------:R-:W-:Y:S01]  /*7900*/  FFMA.FTZ R9, R37, R17, -R70 ;  /* 0x0000001125097223 */ /* 0x000fe20000010846 */
[----:B------:R-:W-:Y:S01]  /*7910*/  LEA.HI.X R11, R8, c[0x0][0x164], R3, 0x2, P3 ;  /* 0x00005900080b7a11 */ /* 0x000fe200018f1403 */
[----:B------:R-:W-:Y:S02]  /*7920*/  FMUL.FTZ R8, R71, UR25 ;  /* 0x0000001947087c20 */ /* 0x000fe40008410000 */
[----:B------:R-:W-:-:S05]  /*7930*/  FMUL.FTZ R9, R9, UR25 ;  /* 0x0000001909097c20 */ /* 0x000fca0008410000 */
[----:B------:R0:W-:Y:S02]  /*7940*/  STG.E.64 [R10.64], R8 ;  /* 0x000000080a007986 */ /* 0x0001e4000c101b12 */
.L_x_2220:
[----:B------:R-:W-:Y:S05]  /*7950*/  BSYNC B0 ;  /* 0x0000000000007941 */ /* 0x000fea0003800000 */
.L_x_2219:
[----:B------:R-:W-:Y:S05]  /*7960*/  @!P5 BRA `(.L_x_2221) ;  /* 0x000001200000d947 */ /* 0x000fea0003800000 */
[----:B------:R-:W-:Y:S02]  /*7970*/  FFMA.FTZ R3, R69, R36, R38 ;  /* 0x0000002445037223 */ /* 0x000fe40000010026 */
[----:B0-----:R-:W-:Y:S02]  /*7980*/  FFMA.FTZ R8, R68, R37, R39 ;  /* 0x0000002544087223 */ /* 0x001fe40000010027 */
        /* <DEDUP_REMOVED lines=16> */
.L_x_2221:
        /* <DEDUP_REMOVED lines=19> */
.L_x_2223:
[----:B------:R-:W-:Y:S05]  /*7bc0*/  BSYNC B0 ;  /* 0x0000000000007941 */ /* 0x000fea0003800000 */
.L_x_2222:
[C---:B------:R-:W-:Y:S02]  /*7bd0*/  IADD3 R17, R2.reuse, 0xa0, RZ ;  /* 0x000000a002117810 */ /* 0x040fe40007ffe0ff */
        /* <DEDUP_REMOVED lines=19> */
[----:B0-----:R-:W-:-:S02]  /*7d10*/  FFMA.FTZ R8, R66, R37, R39 ;  /* 0x0000002542087223 */ /* 0x001fc40000010027 */
        /* <DEDUP_REMOVED lines=16> */
.L_x_2224:
        /* <DEDUP_REMOVED lines=19> */
.L_x_2226:
[----:B------:R-:W-:Y:S05]  /*7f50*/  BSYNC B0 ;  /* 0x0000000000007941 */ /* 0x000fea0003800000 */
.L_x_2225:
        /* <DEDUP_REMOVED lines=19> */
.L_x_2227:
        /* <DEDUP_REMOVED lines=19> */
.L_x_2229:
[----:B------:R-:W-:Y:S05]  /*81c0*/  BSYNC B0 ;  /* 0x0000000000007941 */ /* 0x000fea0003800000 */
.L_x_2228:
        /* <DEDUP_REMOVED lines=19> */
.L_x_2230:
        /* <DEDUP_REMOVED lines=19> */
.L_x_2232:
[----:B------:R-:W-:Y:S05]  /*8430*/  BSYNC B0 ;  /* 0x0000000000007941 */ /* 0x000fea0003800000 */
.L_x_2231:
[C---:B------:R-:W-:Y:S02]  /*8440*/  IADD3 R19, R2.reuse, 0xd0, RZ ;  /* 0x000000d002137810 */ /* 0x040fe40007ffe0ff */
[C---:B------:R-:W-:Y:S02]  /*8450*/  IADD3 R22, R2.reuse, 0xb0, RZ ;  /* 0x000000b002167810 */ /* 0x040fe40007ffe0ff */
[C---:B------:R-:W-:Y:S02]  /*8460*/  IADD3 R20, R2.reuse, 0xd0, RZ ;  /* 0x000000d002147810 */ /* 0x040fe40007ffe0ff */
[----:B------:R-:W-:Y:S02]  /*8470*/  IADD3 R21, R2, 0xc0, RZ ;  /* 0x000000c002157810 */ /* 0x000fe40007ffe0ff */
[----:B------:R-:W-:Y:S02]  /*8480*/  SHF.R.S32.HI R22, RZ, 0x1f, R22 ;  /* 0x0000001fff167819 */ /* 0x000fe40000011416 */
[----:B------:R-:W-:-:S02]  /*8490*/  ISETP.GE.U32.AND P0, PT, R19, c[0x0][0x1e0], PT ;  /* 0x0000780013007a0c */ /* 0x000fc40003f06070 */
[----:B------:R-:W-:Y:S02]  /*84a0*/  ISETP.GE.U32.AND P2, PT, R88, c[0x0][0x1e0], PT ;  /* 0x0000780058007a0c */ /* 0x000fe40003f46070 */
[----:B------:R-:W-:Y:S02]  /*84b0*/  ISETP.GE.U32.AND P3, PT, R87, c[0x0][0x1e0], PT ;  /* 0x0000780057007a0c */ /* 0x000fe40003f66070 */
[----:B------:R-:W-:Y:S02]  /*84c0*/  SHF.R.S32.HI R21, RZ, 0x1f, R21 ;  /* 0x0000001fff157819 */ /* 0x000fe40000011415 */
[----:B------:R-:W-:Y:S02]  /*84d0*/  SHF.R.S32.HI R20, RZ, 0x1f, R20 ;  /* 0x0000001fff147819 */ /* 0x000fe40000011414 */
[----:B------:R-:W-:Y:S02]  /*84e0*/  SHF.R.S32.HI R18, RZ, 0x1f, R88 ;  /* 0x0000001fff127819 */ /* 0x000fe40000011458 */
[----:B------:R-:W-:-:S02]  /*84f0*/  SHF.R.S32.HI R17, RZ, 0x1f, R87 ;  /* 0x0000001fff117819 */ /* 0x000fc40000011457 */
[----:B------:R-:W-:Y:S02]  /*8500*/  ISETP.GE.AND.EX P4, PT, R22, c[0x0][0x1e4], PT, P4 ;  /* 0x0000790016007a0c */ /* 0x000fe40003f86340 */
[----:B------:R-:W-:Y:S02]  /*8510*/  ISETP.GE.AND.EX P6, PT, R21, c[0x0][0x1e4], PT, P6 ;  /* 0x0000790015007a0c */ /* 0x000fe40003fc6360 */
[----:B------:R-:W-:Y:S02]  /*8520*/  ISETP.GE.AND.EX P0, PT, R20, c[0x0][0x1e4], PT, P0 ;  /* 0x0000790014007a0c */ /* 0x000fe40003f06300 */
[----:B------:R-:W-:Y:S02]  /*8530*/  ISETP.GE.AND.EX P2, PT, R18, c[0x0][0x1e4], PT, P2 ;  /* 0x0000790012007a0c */ /* 0x000fe40003f46320 */
[----:B------:R-:W-:Y:S02]  /*8540*/  ISETP.GE.AND.EX P3, PT, R17, c[0x0][0x1e4], PT, P3 ;  /* 0x0000790011007a0c */ /* 0x000fe40003f66330 */
[----:B------:R-:W-:-:S02]  /*8550*/  ISETP.GT.U32.OR P4, PT, R0, 0x27f, P4 ;  /* 0x0000027f0000780c */ /* 0x000fc40002784470 */
[C---:B------:R-:W-:Y:S02]  /*8560*/  ISETP.GT.U32.OR P6, PT, R0.reuse, 0x27f, P6 ;  /* 0x0000027f0000780c */ /* 0x040fe400037c4470 */
[C---:B------:R-:W-:Y:S02]  /*8570*/  ISETP.GT.U32.OR P0, PT, R0.reuse, 0x27f, P0 ;  /* 0x0000027f0000780c */ /* 0x040fe40000704470 */
[C---:B------:R-:W-:Y:S02]  /*8580*/  ISETP.GT.U32.OR P2, PT, R0.reuse, 0x27f, P2 ;  /* 0x0000027f0000780c */ /* 0x040fe40001744470 */
[----:B------:R-:W-:Y:S01]  /*8590*/  ISETP.GT.U32.OR P3, PT, R0, 0x27f, P3 ;  /* 0x0000027f0000780c */ /* 0x000fe20001f64470 */
[----:B------:R-:W-:Y:S06]  /*85a0*/  @!P5 BRA `(.L_x_2233) ;  /* 0x000001200000d947 */ /* 0x000fec0003800000 */
[----:B------:R-:W-:Y:S02]  /*85b0*/  FFMA.FTZ R3, R61, R36, R38 ;  /* 0x000000243d037223 */ /* 0x000fe40000010026 */
[----:B0-----:R-:W-:Y:S02]  /*85c0*/  FFMA.FTZ R8, R60, R37, R39 ;  /* 0x000000253c087223 */ /* 0x001fe40000010027 */
        /* <DEDUP_REMOVED lines=16> */
.L_x_2233:
        /* <DEDUP_REMOVED lines=19> */
.L_x_2235:
[----:B------:R-:W-:Y:S05]  /*8800*/  BSYNC B0 ;  /* 0x0000000000007941 */ /* 0x000fea0003800000 */
.L_x_2234:
        /* <DEDUP_REMOVED lines=19> */
.L_x_2236:
        /* <DEDUP_REMOVED lines=19> */
.L_x_2238:
[----:B------:R-:W-:Y:S05]  /*8a70*/  BSYNC B0 ;  /* 0x0000000000007941 */ /* 0x000fea0003800000 */
.L_x_2237:
        /* <DEDUP_REMOVED lines=19> */
.L_x_2239:
        /* <DEDUP_REMOVED lines=19> */
.L_x_2241:
[----:B------:R-:W-:Y:S05]  /*8ce0*/  BSYNC B0 ;  /* 0x0000000000007941 */ /* 0x000fea0003800000 */
.L_x_2240:
        /* <DEDUP_REMOVED lines=19> */
.L_x_2242:
        /* <DEDUP_REMOVED lines=19> */
.L_x_2244:
[----:B------:R-:W-:Y:S05]  /*8f50*/  BSYNC B0 ;  /* 0x0000000000007941 */ /* 0x000fea0003800000 */
.L_x_2243:
[----:B------:R-:W-:Y:S05]  /*8f60*/  @!P5 BRA `(.L_x_2245) ;  /* 0x000001200000d947 */ /* 0x000fea0003800000 */
[----:B------:R-:W-:Y:S02]  /*8f70*/  FFMA.FTZ R38, R80, R36, R38 ;  /* 0x0000002450267223 */ /* 0x000fe40000010026 */
[----:B------:R-:W-:Y:S02]  /*8f80*/  FFMA.FTZ R39, R79, R37, R39 ;  /* 0x000000254f277223 */ /* 0x000fe40000010027 */
[----:B------:R-:W-:Y:S02]  /*8f90*/  FMUL.FTZ R3, R38, -1.4426950216293334961 ;  /* 0xbfb8aa3b26037820 */ /* 0x000fe40000410000 */
[----:B0-----:R-:W-:-:S04]  /*8fa0*/  FMUL.FTZ R10, R39, -1.4426950216293334961 ;  /* 0xbfb8aa3b270a7820 */ /* 0x001fc80000410000 */
        /* <DEDUP_REMOVED lines=14> */
.L_x_2245:
[----:B------:R-:W-:Y:S01]  /*9090*/  BSSY B0, `(.L_x_2246) ;  /* 0x0000012000007945 */ /* 0x000fe20003800000 */
[----:B------:R-:W-:Y:S05]  /*90a0*/  @P3 BRA `(.L_x_2247) ;  /* 0x0000010000003947 */ /* 0x000fea0003800000 */
[----:B------:R-:W-:Y:S01]  /*90b0*/  MOV R5, R7 ;  /* 0x0000000700057202 */ /* 0x000fe20000000f00 */
[----:B0-----:R-:W-:Y:S01]  /*90c0*/  IMAD R8, R17, c[0x0][0x1d8], RZ ;  /* 0x0000760011087a24 */ /* 0x001fe200078e02ff */
[----:B-1----:R-:W-:Y:S02]  /*90d0*/  MOV R3, UR5 ;  /* 0x0000000500037c02 */ /* 0x002fe40008000f00 */
[----:B------:R-:W-:Y:S01]  /*90e0*/  MOV R10, UR5 ;  /* 0x00000005000a7c02 */ /* 0x000fe20008000f00 */
[----:B------:R-:W-:-:S04]  /*90f0*/  IMAD.WIDE.U32 R6, R87, c[0x0][0x1d8], R4 ;  /* 0x0000760057067a25 */ /* 0x000fc800078e0004 */
[----:B------:R-:W-:Y:S01]  /*9100*/  IMAD R5, R87, c[0x0][0x1dc], R8 ;  /* 0x0000770057057a24 */ /* 0x000fe200078e0208 */
[----:B------:R-:W-:Y:S01]  /*9110*/  LEA R4, P0, R6, c[0x0][0x160], 0x2 ;  /* 0x0000580006047a11 */ /* 0x000fe200078010ff */
[----:B--2---:R-:W-:Y:S02]  /*9120*/  FFMA.FTZ R3, R80, R3, UR6 ;  /* 0x0000000650037e23 */ /* 0x004fe40008010003 */
[----:B------:R-:W-:Y:S01]  /*9130*/  FFMA.FTZ R8, R79, R10, UR6 ;  /* 0x000000064f087e23 */ /* 0x000fe2000801000a */
[----:B------:R-:W-:Y:S01]  /*9140*/  IADD3 R5, R7, R5, RZ ;  /* 0x0000000507057210 */ /* 0x000fe20007ffe0ff */
[----:B------:R-:W-:Y:S02]  /*9150*/  FFMA.FTZ R3, R36, R34, -R3 ;  /* 0x0000002224037223 */ /* 0x000fe40000010803 */
[----:B------:R-:W-:Y:S01]  /*9160*/  FFMA.FTZ R8, R37, R35, -R8 ;  /* 0x0000002325087223 */ /* 0x000fe20000010808 */
[----:B------:R-:W-:Y:S01]  /*9170*/  LEA.HI.X R5, R6, c[0x0][0x164], R5, 0x2, P0 ;  /* 0x0000590006057a11 */ /* 0x000fe200000f1405 */
[----:B------:R-:W-:-:S02]  /*9180*/  FMUL.FTZ R6, R3, UR25 ;  /* 0x0000001903067c20 */ /* 0x000fc40008410000 */
[----:B------:R-:W-:-:S05]  /*9190*/  FMUL.FTZ R7, R8, UR25 ;  /* 0x0000001908077c20 */ /* 0x000fca0008410000 */
[----:B------:R0:W-:Y:S02]  /*91a0*/  STG.E.64 [R4.64], R6 ;  /* 0x0000000604007986 */ /* 0x0001e4000c101b12 */
.L_x_2247:
[----:B------:R-:W-:Y:S05]  /*91b0*/  BSYNC B0 ;  /* 0x0000000000007941 */ /* 0x000fea0003800000 */
.L_x_2246:
[----:B-1----:R-:W-:Y:S02]  /*91c0*/  ULDC UR5, c[0x0][0x10] ;  /* 0x0000040000057ab9 */ /* 0x002fe40000000800 */
[----:B------:R-:W-:Y:S02]  /*91d0*/  UIADD3 UR9, UR9, UR5, URZ ;  /* 0x0000000509097290 */ /* 0x000fe4000fffe03f */
[----:B------:R-:W-:Y:S02]  /*91e0*/  UIADD3 UR4, UR4, 0x1, URZ ;  /* 0x0000000104047890 */ /* 0x000fe4000fffe03f */
[----:B------:R-:W-:-:S06]  /*91f0*/  UISETP.GE.AND UP0, UPT, UR9, UR8, UPT ;  /* 0x000000080900728c */ /* 0x000fcc000bf06270 */
[----:B------:R-:W-:-:S13]  /*9200*/  PLOP3.LUT P0, PT, PT, PT, UP0, 0x80, 0x0 ;  /* 0x000000000000781c */ /* 0x000fda0003f0f008 */
[----:B------:R-:W-:Y:S01]  /*9210*/  @P0 CALL.REL.NOINC `(.L_x_2165) ;  /* 0x0000001000000944 */ /* 0x000fe20003c00000 */
[----:B------:R-:W-:Y:S05]  /*9220*/  BRA `(.L_x_2248) ;  /* 0xffff717000007947 */ /* 0x000fea000383ffff */
.L_x_2165:
        /* <DEDUP_REMOVED lines=18> */
.L_x_2250:
[----:B------:R-:W-:Y:S05]  /*9350*/  BSYNC B0 ;  /* 0x0000000000007941 */ /* 0x000fea0003800000 */
.L_x_2249:
        /* <DEDUP_REMOVED lines=11> */
.L_x_2252:
[----:B------:R-:W3:Y:S01]  /*9410*/  LDG.E.STRONG.GPU R5, [R2.64] ;  /* 0x0000001202057981 */ /* 0x000ee2000c1ef900 */
[----:B------:R-:W-:Y:S01]  /*9420*/  YIELD ;  /* 0x0000000000007946 */ /* 0x000fe20003800000 */
[----:B---3--:R-:W-:Y:S01]  /*9430*/  ISETP.NE.AND P0, PT, R5, R4, PT ;  /* 0x000000040500720c */ /* 0x008fe20003f05270 */
[----:B------:R-:W-:-:S12]  /*9440*/  CCTL.IVALL ;  /* 0x00000000ff00798f */ /* 0x000fd80002000000 */
[----:B------:R-:W-:Y:S05]  /*9450*/  @P0 BRA `(.L_x_2252) ;  /* 0xffffffb000000947 */ /* 0x000fea000383ffff */
.L_x_2251:
        /* <DEDUP_REMOVED lines=25> */
.L_x_2253:
[----:B------:R-:W-:-:S04]  /*95f0*/  LEA R6, P0, R0, c[0x0][0x1b8], 0x2 ;  /* 0x00006e0000067a11 */ /* 0x000fc800078010ff */
[----:B------:R-:W-:Y:S02]  /*9600*/  LEA.HI.X R7, R0, c[0x0][0x1bc], R7, 0x2, P0 ;  /* 0x00006f0000077a11 */ /* 0x000fe400000f1407 */
[-C--:B------:R-:W-:Y:S02]  /*9610*/  LEA R8, P0, R27, R6.reuse, 0x2 ;  /* 0x000000061b087211 */ /* 0x080fe400078010ff */
[-C--:B------:R-:W-:Y:S01]  /*9620*/  LEA R12, P1, R20, R6.reuse, 0x2 ;  /* 0x00000006140c7211 */ /* 0x080fe200078210ff */
[----:B0-----:R0:W3:Y:S01]  /*9630*/  LDG.E R14, [R6.64] ;  /* 0x00000012060e7981 */ /* 0x0010e2000c1e1900 */
[----:B------:R-:W-:Y:S02]  /*9640*/  LEA R10, P2, R23, R6, 0x2 ;  /* 0x00000006170a7211 */ /* 0x000fe400078410ff */
[----:B------:R-:W-:Y:S02]  /*9650*/  IADD3.X R9, R7, R29, RZ, P0, !PT ;  /* 0x0000001d07097210 */ /* 0x000fe400007fe4ff */
[----:B------:R-:W-:-:S02]  /*9660*/  IADD3.X R13, R19, R7, RZ, P1, !PT ;  /* 0x00000007130d7210 */ /* 0x000fc40000ffe4ff */
[----:B------:R-:W-:Y:S01]  /*9670*/  IADD3.X R11, R7, R21, RZ, P2, !PT ;  /* 0x00000015070b7210 */ /* 0x000fe200017fe4ff */
[----:B------:R-:W3:Y:S04]  /*9680*/  LDG.E R15, [R8.64] ;  /* 0x00000012080f7981 */ /* 0x000ee8000c1e1900 */
        /* <DEDUP_REMOVED lines=9> */
[----:B---3--:R0:W-:Y:S04]  /*9720*/  STG.E.64 [R2.64], R14 ;  /* 0x0000000e02007986 */ /* 0x0081e8000c101b12 */
[----:B----4-:R0:W-:Y:S08]  /*9730*/  STG.E.64 [R4.64], R16 ;  /* 0x0000001004007986 */ /* 0x0101f0000c101b12 */
[----:B------:R-:W-:Y:S05]  /*9740*/  @P0 BRA `(.L_x_2253) ;  /* 0xfffffea000000947 */ /* 0x000fea000383ffff */
[----:B------:R-:W-:Y:S05]  /*9750*/  EXIT ;  /* 0x000000000000794d */ /* 0x000fea0003800000 */
.L_x_2254:
        /* <DEDUP_REMOVED lines=10> */
.L_x_5176:


//--------------------- .text._Z35group_norm_nhwc_bwd_one_pass_kernelI11Fp32IOFp32WLi512ELi80ELi640EEv26Group_norm_nhwc_bwd_params --------------------------
	.section	.text._Z35group_norm_nhwc_bwd_one_pass_kernelI11Fp32IOFp32WLi512ELi80ELi640EEv26Group_norm_nhwc_bwd_params,"ax",@progbits
	.sectioninfo	@"SHI_REGISTERS=32"
	.align	128
        .global         _Z35group_norm_nhwc_bwd_one_pass_kernelI11Fp32IOFp32WLi512ELi80ELi640EEv26Group_norm_nhwc_bwd_params
        .type           _Z35group_norm_nhwc_bwd_one_pass_kernelI11Fp32IOFp32WLi512ELi80ELi640EEv26Group_norm_nhwc_bwd_params,@function
        .size           _Z35group_norm_nhwc_bwd_one_pass_kernelI11Fp32IOFp32WLi512ELi80ELi640EEv26Group_norm_nhwc_bwd_params,(.L_x_5177 - _Z35group_norm_nhwc_bwd_one_pass_kernelI11Fp32IOFp32WLi512ELi80ELi640EEv26Group_norm_nhwc_bwd_params)
        .other          _Z35group_norm_nhwc_bwd_one_pass_kernelI11Fp32IOFp32WLi512ELi80ELi640EEv26Group_norm_nhwc_bwd_params,@"STO_CUDA_ENTRY STV_DEFAULT"
_Z35group_norm_nhwc_bwd_one_pass_kernelI11Fp32IOFp32WLi512ELi80ELi640EEv26Group_norm_nhwc_bwd_params:
.text._Z35group_norm_nhwc_bwd_one_pass_kernelI11Fp32IOFp32WLi512ELi80ELi640EEv26Group_norm_nhwc_bwd_params:
        /* <DEDUP_REMOVED lines=19> */
[----:B------:R-:W-:Y:S01]  /*0130*/  IMAD R2, R5, -0x28, R0 ;  /* 0xffffffd805027824 */ /* 0x000fe200078e0200 */
[----:B------:R-:W-:Y:S01]  /*0140*/  LEA.HI R3, R3, R0, RZ, 0x5 ;  /* 0x0000000003037211 */ /* 0x000fe200078f28ff */
[----:B------:R-:W-:-:S02]  /*0150*/  ULEA.HI UR10, UP0, UR7, UR6, URZ, 0x1 ;  /* 0x00000006070a7291 */ /* 0x000fc4000f81083f */
[----:B------:R-:W-:Y:S01]  /*0160*/  UIADD3 UR13, UR5, UR13, URZ ;  /* 0x0000000d050d7290 */ /* 0x000fe2000fffe03f */
[----:B------:R-:W-:Y:S01]  /*0170*/  SHF.R.S32.HI R3, RZ, 0x5, R3 ;  /* 0x00000005ff037819 */ /* 0x000fe20000011403 */
[----:B------:R-:W-:Y:S01]  /*0180*/  UIADD3.X UR11, URZ, UR7, URZ, UP0, !UPT ;  /* 0x000000073f0b7290 */ /* 0x000fe200087fe43f */
[----:B------:R-:W-:Y:S01]  /*0190*/  SHF.L.U32 R2, R2, 0x1, RZ ;  /* 0x0000000102027819 */ /* 0x000fe200000006ff */
[----:B------:R-:W-:Y:S02]  /*01a0*/  ULEA.HI UR12, UP0, UR13, UR4, URZ, 0x1 ;  /* 0x000000040d0c7291 */ /* 0x000fe4000f81083f */
[----:B------:R-:W-:Y:S01]  /*01b0*/  STL [R1+0x22c], R3 ;  /* 0x00022c0301007387 */ /* 0x000fe20000100800 */
[----:B------:R-:W-:Y:S01]  /*01c0*/  USHF.R.S64 UR10, UR10, 0x1, UR11 ;  /* 0x000000010a0a7899 */ /* 0x000fe2000800100b */
[----:B0-----:R-:W-:Y:S02]  /*01d0*/  MOV R16, UR20 ;  /* 0x0000001400107c02 */ /* 0x001fe40008000f00 */
[----:B------:R0:W-:Y:S01]  /*01e0*/  STL [R1+0x214], R2 ;  /* 0x0002140201007387 */ /* 0x0001e20000100800 */
[----:B------:R-:W-:-:S02]  /*01f0*/  UIADD3.X UR13, URZ, UR13, URZ, UP0, !UPT ;  /* 0x0000000d3f0d7290 */ /* 0x000fc400087fe43f */
[----:B------:R-:W-:Y:S01]  /*0200*/  USHF.R.S32.HI UR11, URZ, 0x1, UR11 ;  /* 0x000000013f0b7899 */ /* 0x000fe2000801140b */
[----:B------:R-:W-:Y:S01]  /*0210*/  IMAD R16, R16, c[0x0][0x1fc], R5 ;  /* 0x00007f0010107a24 */ /* 0x000fe200078e0205 */
[----:B------:R-:W-:Y:S02]  /*0220*/  USHF.R.S64 UR12, UR12, 0x1, UR13 ;  /* 0x000000010c0c7899 */ /* 0x000fe4000800100d */
[----:B------:R-:W-:Y:S02]  /*0230*/  USHF.R.S32.HI UR13, URZ, 0x1, UR13 ;  /* 0x000000013f0d7899 */ /* 0x000fe4000801140d */
[C---:B------:R-:W-:Y:S01]  /*0240*/  ISETP.GE.U32.AND P1, PT, R16.reuse, c[0x0][0x1e0], PT ;  /* 0x0000780010007a0c */ /* 0x040fe20003f26070 */
[----:B------:R-:W-:Y:S01]  /*0250*/  ULDC.U8 UR21, c[0x0][0x1f4] ;  /* 0x00007d0000157ab9 */ /* 0x000fe20000000000 */
[C---:B0-----:R-:W-:Y:S01]  /*0260*/  IADD3 R2, R16.reuse, 0x20, RZ ;  /* 0x0000002010027810 */ /* 0x041fe20007ffe0ff */
[----:B------:R-:W-:Y:S01]  /*0270*/  USHF.L.U64.HI UR11, UR10, 0x2, UR11 ;  /* 0x000000020a0b7899 */ /* 0x000fe2000801020b */
[C---:B------:R-:W-:Y:S01]  /*0280*/  IADD3 R2, R16.reuse, 0x40, RZ ;  /* 0x0000004010027810 */ /* 0x040fe20007ffe0ff */
[----:B------:R-:W-:Y:S01]  /*0290*/  USHF.L.U64.HI UR13, UR12, 0x2, UR13 ;  /* 0x000000020c0d7899 */ /* 0x000fe2000801020d */
[C---:B------:R-:W-:Y:S01]  /*02a0*/  IADD3 R2, R16.reuse, 0x70, RZ ;  /* 0x0000007010027810 */ /* 0x040fe20007ffe0ff */
[----:B------:R-:W-:Y:S01]  /*02b0*/  UMOV UR4, URZ ;  /* 0x0000003f00047c82 */ /* 0x000fe20008000000 */
[----:B------:R-:W-:-:S02]  /*02c0*/  IADD3 R2, R16, 0xa0, RZ ;  /* 0x000000a010027810 */ /* 0x000fc40007ffe0ff */
[----:B------:R-:W-:Y:S02]  /*02d0*/  SHF.R.S32.HI R3, RZ, 0x1f, R16 ;  /* 0x0000001fff037819 */ /* 0x000fe40000011410 */
        /* <DEDUP_REMOVED lines=8> */
[----:B------:R-:W-:Y:S02]  /*0360*/  ISETP.GE.AND.EX P1, PT, R3, c[0x0][0x1e4], PT, P1 ;  /* 0x0000790003007a0c */ /* 0x000fe40003f26310 */
[C---:B------:R-:W-:Y:S02]  /*0370*/  IADD3 R4, R16.reuse, 0xc0, RZ ;  /* 0x000000c010047810 */ /* 0x040fe40007ffe0ff */
[----:B------:R-:W-:-:S02]  /*0380*/  IADD3 R2, R16, 0x1a0, RZ ;  /* 0x000001a010027810 */ /* 0x000fc40007ffe0ff */
[C---:B------:R-:W-:Y:S02]  /*0390*/  IADD3 R3, R16.reuse, 0x1b0, RZ ;  /* 0x000001b010037810 */ /* 0x040fe40007ffe0ff */
[C---:B------:R-:W-:Y:S02]  /*03a0*/  IADD3 R4, R16.reuse, 0xf0, RZ ;  /* 0x000000f010047810 */ /* 0x040fe40007ffe0ff */
[C---:B------:R-:W-:Y:S01]  /*03b0*/  IADD3 R2, R16.reuse, 0x1c0, RZ ;  /* 0x000001c010027810 */ /* 0x040fe20007ffe0ff */
[----:B------:R0:W-:Y:S01]  /*03c0*/  STL [R1+0x228], R3 ;  /* 0x0002280301007387 */ /* 0x0001e20000100800 */
[C---:B------:R-:W-:Y:S02]  /*03d0*/  IADD3 R4, R16.reuse, 0x120, RZ ;  /* 0x0000012010047810 */ /* 0x040fe40007ffe0ff */
[C---:B------:R-:W-:Y:S01]  /*03e0*/  IADD3 R4, R16.reuse, 0x150, RZ ;  /* 0x0000015010047810 */ /* 0x040fe20007ffe0ff */
[----:B------:R1:W-:Y:S01]  /*03f0*/  STL [R1+0x224], R2 ;  /* 0x0002240201007387 */ /* 0x0003e20000100800 */
[----:B------:R-:W-:-:S02]  /*0400*/  IADD3 R4, R16, 0x180, RZ ;  /* 0x0000018010047810 */ /* 0x000fc40007ffe0ff */
[C---:B------:R-:W-:Y:S02]  /*0410*/  IADD3 R4, R16.reuse, 0x1d0, RZ ;  /* 0x000001d010047810 */ /* 0x040fe40007ffe0ff */
[C---:B------:R-:W-:Y:S02]  /*0420*/  IADD3 R5, R16.reuse, 0x10, RZ ;  /* 0x0000001010057810 */ /* 0x040fe40007ffe0ff */
[C---:B0-----:R-:W-:Y:S01]  /*0430*/  IADD3 R3, R16.reuse, 0x1e0, RZ ;  /* 0x000001e010037810 */ /* 0x041fe20007ffe0ff */
[----:B------:R0:W-:Y:S01]  /*0440*/  STL [R1+0x220], R4 ;  /* 0x0002200401007387 */ /* 0x0001e20000100800 */
[C---:B------:R-:W-:Y:S02]  /*0450*/  IADD3 R5, R16.reuse, 0x50, RZ ;  /* 0x0000005010057810 */ /* 0x040fe40007ffe0ff */
[C---:B-1----:R-:W-:Y:S01]  /*0460*/  IADD3 R2, R16.reuse, 0x1f0, RZ ;  /* 0x000001f010027810 */ /* 0x042fe20007ffe0ff */
[----:B------:R0:W-:Y:S01]  /*0470*/  STL [R1+0x21c], R3 ;  /* 0x00021c0301007387 */ /* 0x0001e20000100800 */
[----:B------:R-:W-:-:S02]  /*0480*/  IADD3 R5, R16, 0x80, RZ ;  /* 0x0000008010057810 */ /* 0x000fc40007ffe0ff */
[C---:B------:R-:W-:Y:S01]  /*0490*/  IADD3 R5, R16.reuse, 0xb0, RZ ;  /* 0x000000b010057810 */ /* 0x040fe20007ffe0ff */
[----:B------:R0:W-:Y:S01]  /*04a0*/  STL [R1+0x218], R2 ;  /* 0x0002180201007387 */ /* 0x0001e20000100800 */
[C---:B------:R-:W-:Y:S02]  /*04b0*/  IADD3 R5, R16.reuse, 0xe0, RZ ;  /* 0x000000e010057810 */ /* 0x040fe40007ffe0ff */
[C---:B------:R-:W-:Y:S02]  /*04c0*/  IADD3 R5, R16.reuse, 0x110, RZ ;  /* 0x0000011010057810 */ /* 0x040fe40007ffe0ff */
[C---:B------:R-:W-:Y:S02]  /*04d0*/  IADD3 R5, R16.reuse, 0x140, RZ ;  /* 0x0000014010057810 */ /* 0x040fe40007ffe0ff */
[----:B------:R-:W-:Y:S02]  /*04e0*/  IADD3 R5, R16, 0x170, RZ ;  /* 0x0000017010057810 */ /* 0x000fe40007ffe0ff */
[----:B------:R-:W-:-:S04]  /*04f0*/  ISETP.LT.U32.AND P1, PT, R0, 0x280, !P1 ;  /* 0x000002800000780c */ /* 0x000fc80004f21070 */
.L_x_2402:
[----:B0-----:R-:W2:Y:S01]  /*0500*/  LDL R5, [R1+0x214] ;  /* 0x0002140001057983 */ /* 0x001ea20000100800 */
[----:B0-----:R-:W-:Y:S01]  /*0510*/  IABS R2, c[0x0][0x1f0] ;  /* 0x00007c0000027a13 */ /* 0x001fe20000000000 */
[----:B------:R-:W-:Y:S01]  /*0520*/  UMOV UR6, URZ ;  /* 0x0000003f00067c82 */ /* 0x000fe20008000000 */
[----:B-----5:R-:W-:Y:S01]  /*0530*/  IADD3 R6, R16, 0x10, RZ ;  /* 0x0000001010067810 */ /* 0x020fe20007ffe0ff */
[----:B------:R-:W-:Y:S01]  /*0540*/  UISETP.GE.AND UP4, UPT, UR9, URZ, UPT ;  /* 0x0000003f0900728c */ /* 0x000fe2000bf86270 */
[----:B------:R-:W0:Y:S01]  /*0550*/  R2UR UR16, R2 ;  /* 0x00000000021073c2 */ /* 0x000e2200000e0000 */
[----:B------:R-:W-:Y:S01]  /*0560*/  ULDC UR15, c[0x0][0x1f0] ;  /* 0x00007c00000f7ab9 */ /* 0x000fe20000000800 */
[----:B------:R-:W-:Y:S01]  /*0570*/  ISETP.GE.U32.AND P2, PT, R6, c[0x0][0x1e0], PT ;  /* 0x0000780006007a0c */ /* 0x000fe20003f46070 */
[----:B------:R-:W-:Y:S01]  /*0580*/  UISETP.NE.AND UP0, UPT, URZ, UR15, UPT ;  /* 0x0000000f3f00728c */ /* 0x000fe2000bf05270 */
[C---:B------:R-:W-:Y:S01]  /*0590*/  IADD3 R14, R16.reuse, 0x20, RZ ;  /* 0x00000020100e7810 */ /* 0x040fe20007ffe0ff */
[----:B------:R-:W-:Y:S01]  /*05a0*/  CS2R R18, SRZ ;  /* 0x0000000000127805 */ /* 0x000fe2000001ff00 */
[----:B------:R-:W-:-:S02]  /*05b0*/  IADD3 R13, R16, 0x30, RZ ;  /* 0x00000030100d7810 */ /* 0x000fc40007ffe0ff */
[----:B------:R-:W-:Y:S02]  /*05c0*/  ISETP.GE.U32.AND P3, PT, R14, c[0x0][0x1e0], PT ;  /* 0x000078000e007a0c */ /* 0x000fe40003f66070 */
[----:B------:R-:W-:Y:S02]  /*05d0*/  SHF.R.S32.HI R9, RZ, 0x1f, R14 ;  /* 0x0000001fff097819 */ /* 0x000fe4000001140e */
[----:B------:R-:W-:Y:S02]  /*05e0*/  ISETP.GE.U32.AND P6, PT, R13, c[0x0][0x1e0], PT ;  /* 0x000078000d007a0c */ /* 0x000fe40003fc6070 */
[----:B------:R-:W-:Y:S02]  /*05f0*/  ISETP.GE.AND.EX P3, PT, R9, c[0x0][0x1e4], PT, P3 ;  /* 0x0000790009007a0c */ /* 0x000fe40003f66330 */
[----:B------:R-:W-:Y:S02]  /*0600*/  SHF.R.S32.HI R8, RZ, 0x1f, R13 ;  /* 0x0000001fff087819 */ /* 0x000fe4000001140d */
[----:B------:R-:W-:-:S02]  /*0610*/  ISETP.GT.U32.OR P3, PT, R0, 0x27f, P3 ;  /* 0x0000027f0000780c */ /* 0x000fc40001f64470 */
[----:B------:R-:W-:Y:S02]  /*0620*/  ISETP.GE.AND.EX P6, PT, R8, c[0x0][0x1e4], PT, P6 ;  /* 0x0000790008007a0c */ /* 0x000fe40003fc6360 */
[----:B------:R-:W-:Y:S01]  /*0630*/  IADD3 R25, R16, 0x40, RZ ;  /* 0x0000004010197810 */ /* 0x000fe20007ffe0ff */
[----:B0-----:R-:W0:Y:S01]  /*0640*/  I2F.RP R2, UR16 ;  /* 0x0000001000027d06 */ /* 0x001e220008209400 */
[----:B------:R-:W-:Y:S02]  /*0650*/  ISETP.GT.U32.OR P6, PT, R0, 0x27f, P6 ;  /* 0x0000027f0000780c */ /* 0x000fe400037c4470 */
[----:B------:R-:W-:-:S11]  /*0660*/  IADD3 R22, R16, 0x50, RZ ;  /* 0x0000005010167810 */ /* 0x000fd60007ffe0ff */
[----:B------:R-:W-:Y:S01]  /*0670*/  @!P6 IMAD R12, R8, c[0x0][0x1d8], RZ ;  /* 0x00007600080cea24 */ /* 0x000fe200078e02ff */
[----:B0-----:R-:W0:Y:S03]  /*0680*/  MUFU.RCP R2, R2 ;  /* 0x0000000200027308 */ /* 0x001e260000001000 */
[----:B------:R-:W-:Y:S01]  /*0690*/  @!P6 IMAD R12, R13, c[0x0][0x1dc], R12 ;  /* 0x000077000d0cea24 */ /* 0x000fe200078e020c */
[----:B0-----:R-:W-:-:S06]  /*06a0*/  IADD3 R2, R2, 0xffffffe, RZ ;  /* 0x0ffffffe02027810 */ /* 0x001fcc0007ffe0ff */
[----:B------:R-:W0:Y:S02]  /*06b0*/  F2I.FTZ.U32.TRUNC.NTZ R2, R2 ;  /* 0x0000000200027305 */ /* 0x000e24000021f000 */
[----:B0-----:R0:W1:Y:S02]  /*06c0*/  R2UR UR7, R2 ;  /* 0x00000000020773c2 */ /* 0x00106400000e0000 */
[----:B0-----:R-:W-:-:S06]  /*06d0*/  IABS R2, UR9 ;  /* 0x0000000900027c13 */ /* 0x001fcc0008000000 */
[----:B------:R-:W0:Y:S01]  /*06e0*/  R2UR UR14, R2 ;  /* 0x00000000020e73c2 */ /* 0x000e2200000e0000 */
[----:B-1----:R-:W-:-:S04]  /*06f0*/  UIADD3 UR5, URZ, -UR7, URZ ;  /* 0x800000073f057290 */ /* 0x002fc8000fffe03f */
[----:B------:R-:W-:-:S04]  /*0700*/  UIMAD UR5, UR5, UR16, URZ ;  /* 0x00000010050572a4 */ /* 0x000fc8000f8e023f */
[----:B------:R-:W-:-:S04]  /*0710*/  UIMAD.WIDE.U32 UR6, UR7, UR5, UR6 ;  /* 0x00000005070672a5 */ /* 0x000fc8000f8e0006 */
[----:B0-----:R-:W-:-:S04]  /*0720*/  UIMAD.WIDE.U32 UR6, UR7, UR14, URZ ;  /* 0x0000000e070672a5 */ /* 0x001fc8000f8e003f */
[----:B------:R-:W-:-:S04]  /*0730*/  UIADD3 UR5, -UR7, URZ, URZ ;  /* 0x0000003f07057290 */ /* 0x000fc8000fffe13f */
[----:B------:R-:W-:Y:S02]  /*0740*/  UIMAD UR5, UR16, UR5, UR14 ;  /* 0x00000005100572a4 */ /* 0x000fe4000f8e020e */
[----:B------:R-:W-:Y:S02]  /*0750*/  ULOP3.LUT UR14, URZ, UR15, URZ, 0x33, !UPT ;  /* 0x0000000f3f0e7292 */ /* 0x000fe4000f8e333f */
[----:B------:R-:W-:-:S11]  /*0760*/  UISETP.GT.U32.AND UP2, UPT, UR16, UR5, UPT ;  /* 0x000000051000728c */ /* 0x000fd6000bf44070 */
[----:B------:R-:W-:Y:S02]  /*0770*/  @!UP2 UIADD3 UR5, UR5, -UR16, URZ ;  /* 0x800000100505a290 */ /* 0x000fe4000fffe03f */
[----:B------:R-:W-:Y:S02]  /*0780*/  @!UP2 UIADD3 UR7, UR7, 0x1, URZ ;  /* 0x000000010707a890 */ /* 0x000fe4000fffe03f */
[----:B------:R-:W-:Y:S02]  /*0790*/  UIADD3 UR6, UR5, -UR16, URZ ;  /* 0x8000001005067290 */ /* 0x000fe4000fffe03f */
[----:B------:R-:W-:Y:S02]  /*07a0*/  UISETP.GT.U32.AND UP3, UPT, UR16, UR5, UPT ;  /* 0x000000051000728c */ /* 0x000fe4000bf64070 */
[----:B------:R-:W-:Y:S02]  /*07b0*/  UISETP.GE.U32.AND UP1, UPT, UR5, UR16, UPT ;  /* 0x000000100500728c */ /* 0x000fe4000bf26070 */
[----:B------:R-:W-:-:S02]  /*07c0*/  USEL UR5, UR6, UR5, !UP3 ;  /* 0x0000000506057287 */ /* 0x000fc4000d800000 */
[----:B------:R-:W-:Y:S02]  /*07d0*/  ULOP3.LUT UR6, UR9, UR15, URZ, 0x3c, !UPT ;  /* 0x0000000f09067292 */ /* 0x000fe4000f8e3c3f */
[----:B------:R-:W-:Y:S02]  /*07e0*/  @!UP4 UIADD3 UR5, -UR5, URZ, URZ ;  /* 0x0000003f0505c290 */ /* 0x000fe4000fffe13f */
[----:B------:R-:W-:Y:S02]  /*07f0*/  UISETP.GE.AND UP2, UPT, UR6, URZ, UPT ;  /* 0x0000003f0600728c */ /* 0x000fe4000bf46270 */
[----:B------:R-:W-:Y:S02]  /*0800*/  USEL UR15, UR14, UR5, !UP0 ;  /* 0x000000050e0f7287 */ /* 0x000fe4000c000000 */
[----:B------:R-:W-:Y:S02]  /*0810*/  @UP1 UIADD3 UR7, UR7, 0x1, URZ ;  /* 0x0000000107071890 */ /* 0x000fe4000fffe03f */
[----:B------:R-:W-:-:S02]  /*0820*/  UIMAD UR22, UR15, 0x50, URZ ;  /* 0x000000500f1678a4 */ /* 0x000fc4000f8e023f */
[----:B------:R-:W-:-:S03]  /*0830*/  ULDC.64 UR16, c[0x0][0x1e8] ;  /* 0x00007a0000107ab9 */ /* 0x000fc60000000a00 */
[----:B------:R-:W-:Y:S01]  /*0840*/  @!UP2 UIADD3 UR7, -UR7, URZ, URZ ;  /* 0x0000003f0707a290 */ /* 0x000fe2000fffe13f */
[----:B------:R-:W-:-:S03]  /*0850*/  MOV R4, UR22 ;  /* 0x0000001600047c02 */ /* 0x000fc60008000f00 */
[----:B------:R-:W-:-:S04]  /*0860*/  USEL UR7, UR14, UR7, !UP0 ;  /* 0x000000070e077287 */ /* 0x000fc8000c000000 */
[----:B------:R-:W-:-:S04]  /*0870*/  USHF.R.S32.HI UR5, URZ, 0x1f, UR7 ;  /* 0x0000001f3f057899 */ /* 0x000fc80008011407 */
[----:B------:R-:W-:-:S04]  /*0880*/  UIMAD UR5, UR5, UR16, URZ ;  /* 0x00000010050572a4 */ /* 0x000fc8000f8e023f */
[----:B------:R-:W-:Y:S01]  /*0890*/  UIMAD UR5, UR7, UR17, UR5 ;  /* 0x00000011070572a4 */ /* 0x000fe2000f8e0205 */
[----:B--2---:R-:W-:Y:S02]  /*08a0*/  SHF.R.S32.HI R3, RZ, 0x1f, R5 ;  /* 0x0000001fff037819 */ /* 0x004fe40000011405 */
[----:B------:R-:W-:Y:S02]  /*08b0*/  IADD3 R2, P0, R5, UR22, RZ ;  /* 0x0000001605027c10 */ /* 0x000fe4000ff1e0ff */
[----:B------:R-:W-:Y:S02]  /*08c0*/  SHF.R.S32.HI R5, RZ, 0x1f, R6 ;  /* 0x0000001fff057819 */ /* 0x000fe40000011406 */
[----:B------:R-:W-:Y:S02]  /*08d0*/  LEA.HI.X.SX32 R3, R4, R3, 0x1, P0 ;  /* 0x0000000304037211 */ /* 0x000fe400000f0eff */
[----:B------:R-:W-:Y:S02]  /*08e0*/  ISETP.GE.AND.EX P2, PT, R5, c[0x0][0x1e4], PT, P2 ;  /* 0x0000790005007a0c */ /* 0x000fe40003f46320 */
[----:B------:R-:W-:-:S02]  /*08f0*/  MOV R4, UR7 ;  /* 0x0000000700047c02 */ /* 0x000fc40008000f00 */
[----:B------:R-:W-:-:S03]  /*0900*/  ISETP.GT.U32.OR P2, PT, R0, 0x27f, P2 ;  /* 0x0000027f0000780c */ /* 0x000fc60001744470 */
[----:B------:R-:W-:-:S05]  /*0910*/  IMAD.WIDE.U32 R2, R4, c[0x0][0x1e8], R2 ;  /* 0x00007a0004027a25 */ /* 0x000fca00078e0002 */
[-C--:B------:R-:W-:Y:S02]  /*0920*/  @!P3 MOV R10, R2.reuse ;  /* 0x00000002000ab202 */ /* 0x080fe40000000f00 */
[----:B------:R-:W-:-:S03]  /*0930*/  @!P6 MOV R8, R2 ;  /* 0x000000020008e202 */ /* 0x000fc60000000f00 */
[----:B------:R-:W-:Y:S01]  /*0940*/  @!P2 IMAD R15, R5, c[0x0][0x1d8], RZ ;  /* 0x00007600050faa24 */ /* 0x000fe200078e02ff */
[----:B------:R-:W-:Y:S02]  /*0950*/  IADD3 R5, R3, UR5, RZ ;  /* 0x0000000503057c10 */ /* 0x000fe4000fffe0ff */
[----:B------:R-:W-:Y:S01]  /*0960*/  @!P2 MOV R4, R2 ;  /* 0x000000020004a202 */ /* 0x000fe20000000f00 */
[----:B------:R-:W-:Y:S01]  /*0970*/  @!P2 IMAD R15, R6, c[0x0][0x1dc], R15 ;  /* 0x00007700060faa24 */ /* 0x000fe200078e020f */
[----:B------:R-:W-:-:S03]  /*0980*/  @!P3 MOV R11, R5 ;  /* 0x00000005000bb202 */ /* 0x000fc60000000f00 */
[----:B------:R-:W-:-:S04]  /*0990*/  @!P2 IMAD.WIDE.U32 R6, R6, c[0x0][0x1d8], R4 ;  /* 0x000076000606aa25 */ /* 0x000fc800078e0004 */
[----:B------:R-:W-:Y:S01]  /*09a0*/  @!P3 IMAD.WIDE.U32 R10, R14, c[0x0][0x1d8], R10 ;  /* 0x000076000e0aba25 */ /* 0x000fe200078e000a */
[----:B------:R-:W-:Y:S02]  /*09b0*/  @!P2 IADD3 R15, R7, R15, RZ ;  /* 0x0000000f070fa210 */ /* 0x000fe40007ffe0ff */
[C---:B------:R-:W-:Y:S01]  /*09c0*/  @!P2 SHF.L.U32 R17, R6.reuse, 0x2, RZ ;  /* 0x000000020611a819 */ /* 0x040fe200000006ff */
[----:B------:R-:W-:Y:S01]  /*09d0*/  @!P3 IMAD R7, R9, c[0x0][0x1d8], RZ ;  /* 0x000076000907ba24 */ /* 0x000fe200078e02ff */
[----:B------:R-:W-:Y:S02]  /*09e0*/  @!P2 SHF.L.U64.HI R15, R6, 0x2, R15 ;  /* 0x00000002060fa819 */ /* 0x000fe4000001020f */
[----:B------:R-:W-:Y:S01]  /*09f0*/  @!P2 IADD3 R6, P0, R17, c[0x0][0x180], RZ ;  /* 0x000060001106aa10 */ /* 0x000fe20007f1e0ff */
[----:B------:R-:W-:Y:S01]  /*0a00*/  @!P3 IMAD R7, R14, c[0x0][0x1dc], R7 ;  /* 0x000077000e07ba24 */ /* 0x000fe200078e0207 */
[----:B------:R-:W-:Y:S02]  /*0a10*/  @!P6 MOV R9, R5 ;  /* 0x000000050009e202 */ /* 0x000fe40000000f00 */
[----:B------:R-:W-:-:S02]  /*0a20*/  ISETP.GE.U32.AND P5, PT, R25, c[0x0][0x1e0], PT ;  /* 0x0000780019007a0c */ /* 0x000fc40003fa6070 */
[----:B------:R-:W-:Y:S01]  /*0a30*/  @!P3 IADD3 R11, R11, R7, RZ ;  /* 0x000000070b0bb210 */ /* 0x000fe20007ffe0ff */
[----:B------:R-:W-:Y:S01]  /*0a40*/  @!P6 IMAD.WIDE.U32 R8, R13, c[0x0][0x1d8], R8 ;  /* 0x000076000d08ea25 */ /* 0x000fe200078e0008 */
[----:B------:R-:W-:Y:S01]  /*0a50*/  @!P2 IADD3.X R7, R15, c[0x0][0x184], RZ, P0, !PT ;  /* 0x000061000f07aa10 */ /* 0x000fe200007fe4ff */
[----:B------:R-:W-:Y:S01]  /*0a60*/  CS2R R20, SRZ ;  /* 0x0000000000147805 */ /* 0x000fe2000001ff00 */
[----:B------:R-:W-:Y:S02]  /*0a70*/  @!P3 SHF.L.U32 R14, R10, 0x2, RZ ;  /* 0x000000020a0eb819 */ /* 0x000fe400000006ff */
[----:B------:R-:W-:Y:S01]  /*0a80*/  @!P6 IADD3 R13, R9, R12, RZ ;  /* 0x0000000c090de210 */ /* 0x000fe20007ffe0ff */
[----:B------:R0:W2:Y:S01]  /*0a90*/  @!P2 LDG.E.64 R18, [R6.64] ;  /* 0x000000120612a981 */ /* 0x0000a2000c1e1b00 */
[C---:B------:R-:W-:Y:S02]  /*0aa0*/  @!P6 SHF.L.U32 R12, R8.reuse, 0x2, RZ ;  /* 0x00000002080ce819 */ /* 0x040fe400000006ff */
[----:B------:R-:W-:-:S02]  /*0ab0*/  @!P6 SHF.L.U64.HI R13, R8, 0x2, R13 ;  /* 0x00000002080de819 */ /* 0x000fc4000001020d */
[----:B------:R-:W-:Y:S02]  /*0ac0*/  @!P2 IADD3 R8, P0, R17, c[0x0][0x178], RZ ;  /* 0x00005e001108aa10 */ /* 0x000fe40007f1e0ff */
[----:B------:R-:W-:Y:S02]  /*0ad0*/  @!P3 SHF.L.U64.HI R10, R10, 0x2, R11 ;  /* 0x000000020a0ab819 */ /* 0x000fe4000001020b */
[----:B------:R-:W-:Y:S02]  /*0ae0*/  @!P2 IADD3.X R9, R15, c[0x0][0x17c], RZ, P0, !PT ;  /* 0x00005f000f09aa10 */ /* 0x000fe400007fe4ff */
[----:B------:R-:W-:Y:S02]  /*0af0*/  ISETP.GE.U32.AND P4, PT, R22, c[0x0][0x1e0], PT ;  /* 0x0000780016007a0c */ /* 0x000fe40003f86070 */
[----:B------:R-:W-:Y:S01]  /*0b00*/  SHF.R.S32.HI R11, RZ, 0x1f, R22 ;  /* 0x0000001fff0b7819 */ /* 0x000fe20000011416 */
[----:B------:R-:W3:Y:S01]  /*0b10*/  @!P2 LDG.E.64 R20, [R8.64] ;  /* 0x000000120814a981 */ /* 0x000ee2000c1e1b00 */
[----:B0-----:R-:W-:-:S02]  /*0b20*/  @!P3 IADD3 R6, P0, R14, c[0x0][0x180], RZ ;  /* 0x000060000e06ba10 */ /* 0x001fc40007f1e0ff */
[----:B------:R-:W-:Y:S02]  /*0b30*/  ISETP.GE.AND.EX P4, PT, R11, c[0x0][0x1e4], PT, P4 ;  /* 0x000079000b007a0c */ /* 0x000fe40003f86340 */
[----:B------:R-:W-:Y:S02]  /*0b40*/  @!P3 IADD3 R14, P2, R14, c[0x0][0x178], RZ ;  /* 0x00005e000e0eba10 */ /* 0x000fe40007f5e0ff */
[----:B------:R-:W-:Y:S02]  /*0b50*/  ISETP.GT.U32.OR P4, PT, R0, 0x27f, P4 ;  /* 0x0000027f0000780c */ /* 0x000fe40002784470 */
[C---:B------:R-:W-:Y:S02]  /*0b60*/  @!P3 IADD3.X R7, R10.reuse, c[0x0][0x184], RZ, P0, !PT ;  /* 0x000061000a07ba10 */ /* 0x040fe400007fe4ff */
[----:B------:R-:W-:-:S09]  /*0b70*/  @!P3 IADD3.X R15, R10, c[0x0][0x17c], RZ, P2, !PT ;  /* 0x00005f000a0fba10 */ /* 0x000fd200017fe4ff */
[----:B------:R-:W-:Y:S01]  /*0b80*/  @!P4 IMAD R17, R11, c[0x0][0x1d8], RZ ;  /* 0x000076000b11ca24 */ /* 0x000fe200078e02ff */
[----:B--2---:R0:W-:Y:S02]  /*0b90*/  STL.64 [R1+0x18], R18 ;  /* 0x0000181201007387 */ /* 0x0041e40000100a00 */
[----:B0-----:R-:W-:-:S04]  /*0ba0*/  SHF.R.S32.HI R18, RZ, 0x1f, R25 ;  /* 0x0000001fff127819 */ /* 0x001fc80000011419 */
[----:B------:R-:W-:-:S04]  /*0bb0*/  ISETP.GE.AND.EX P5, PT, R18, c[0x0][0x1e4], PT, P5 ;  /* 0x0000790012007a0c */ /* 0x000fc80003fa6350 */
[----:B------:R-:W-:-:S13]  /*0bc0*/  ISETP.GT.U32.OR P5, PT, R0, 0x27f, P5 ;  /* 0x0000027f0000780c */ /* 0x000fda0002fa4470 */
[----:B------:R-:W-:Y:S01]  /*0bd0*/  @!P5 IMAD R10, R18, c[0x0][0x1d8], RZ ;  /* 0x00007600120ada24 */ /* 0x000fe200078e02ff */
[----:B------:R-:W-:Y:S02]  /*0be0*/  @!P5 MOV R18, R2 ;  /* 0x000000020012d202 */ /* 0x000fe40000000f00 */
[----:B------:R-:W-:Y:S01]  /*0bf0*/  @!P5 MOV R19, R5 ;  /* 0x000000050013d202 */ /* 0x000fe20000000f00 */
[----:B------:R-:W-:-:S04]  /*0c00*/  @!P5 IMAD R10, R25, c[0x0][0x1dc], R10 ;  /* 0x00007700190ada24 */ /* 0x000fc800078e020a */
[----:B------:R-:W-:-:S05]  /*0c10*/  @!P5 IMAD.WIDE.U32 R18, R25, c[0x0][0x1d8], R18 ;  /* 0x000076001912da25 */ /* 0x000fca00078e0012 */
[----:B------:R-:W-:Y:S02]  /*0c20*/  @!P5 IADD3 R19, R19, R10, RZ ;  /* 0x0000000a1313d210 */ /* 0x000fe40007ffe0ff */
[----:B------:R-:W-:-:S06]  /*0c30*/  CS2R R10, SRZ ;  /* 0x00000000000a7805 */ /* 0x000fcc000001ff00 */
[----:B------:R-:W2:Y:S04]  /*0c40*/  @!P3 LDG.E.64 R10, [R6.64] ;  /* 0x00000012060ab981 */ /* 0x000ea8000c1e1b00 */
[----:B---3--:R0:W-:Y:S01]  /*0c50*/  STL.64 [R1+0xc8], R20 ;  /* 0x0000c81401007387 */ /* 0x0081e20000100a00 */
[C---:B------:R-:W-:Y:S02]  /*0c60*/  IADD3 R23, R16.reuse, 0x70, RZ ;  /* 0x0000007010177810 */ /* 0x040fe40007ffe0ff */
[----:B0-----:R-:W-:-:S04]  /*0c70*/  IADD3 R20, R16, 0x60, RZ ;  /* 0x0000006010147810 */ /* 0x001fc80007ffe0ff */
[----:B------:R-:W-:Y:S02]  /*0c80*/  ISETP.GE.U32.AND P0, PT, R20, c[0x0][0x1e0], PT ;  /* 0x0000780014007a0c */ /* 0x000fe40003f06070 */
[----:B------:R-:W-:Y:S01]  /*0c90*/  SHF.R.S32.HI R24, RZ, 0x1f, R20 ;  /* 0x0000001fff187819 */ /* 0x000fe20000011414 */
[----:B--2---:R-:W-:Y:S04]  /*0ca0*/  STL [R1+0x240], R10 ;  /* 0x0002400a01007387 */ /* 0x004fe80000100800 */
[----:B------:R0:W-:Y:S02]  /*0cb0*/  STL [R1+0x230], R11 ;  /* 0x0002300b01007387 */ /* 0x0001e40000100800 */
[----:B0-----:R-:W-:-:S06]  /*0cc0*/  CS2R R10, SRZ ;  /* 0x00000000000a7805 */ /* 0x001fcc000001ff00 */
[----:B------:R0:W2:Y:S01]  /*0cd0*/  @!P3 LDG.E.64 R10, [R14.64] ;  /* 0x000000120e0ab981 */ /* 0x0000a2000c1e1b00 */
[----:B------:R-:W-:Y:S02]  /*0ce0*/  ISETP.GE.AND.EX P0, PT, R24, c[0x0][0x1e4], PT, P0 ;  /* 0x0000790018007a0c */ /* 0x000fe40003f06300 */
[----:B------:R-:W-:Y:S02]  /*0cf0*/  ISETP.GE.U32.AND P2, PT, R23, c[0x0][0x1e0], PT ;  /* 0x0000780017007a0c */ /* 0x000fe40003f46070 */
[----:B------:R-:W-:Y:S02]  /*0d00*/  SHF.R.S32.HI R21, RZ, 0x1f, R23 ;  /* 0x0000001fff157819 */ /* 0x000fe40000011417 */
[----:B------:R-:W-:Y:S02]  /*0d10*/  @!P4 MOV R8, R2 ;  /* 0x000000020008c202 */ /* 0x000fe40000000f00 */
[----:B------:R-:W-:Y:S02]  /*0d20*/  @!P4 MOV R9, R5 ;  /* 0x000000050009c202 */ /* 0x000fe40000000f00 */
[----:B------:R-:W-:-:S02]  /*0d30*/  ISETP.GT.U32.OR P0, PT, R0, 0x27f, P0 ;  /* 0x0000027f0000780c */ /* 0x000fc40000704470 */
[----:B------:R-:W-:Y:S01]  /*0d40*/  ISETP.GE.AND.EX P2, PT, R21, c[0x0][0x1e4], PT, P2 ;  /* 0x0000790015007a0c */ /* 0x000fe20003f46320 */
[C---:B------:R-:W-:Y:S02]  /*0d50*/  @!P4 IMAD R17, R22.reuse, c[0x0][0x1dc], R17 ;  /* 0x000077001611ca24 */ /* 0x040fe400078e0211 */
[----:B------:R-:W-:Y:S01]  /*0d60*/  @!P4 IMAD.WIDE.U32 R8, R22, c[0x0][0x1d8], R8 ;  /* 0x000076001608ca25 */ /* 0x000fe200078e0008 */
[----:B------:R-:W-:-:S04]  /*0d70*/  ISETP.GT.U32.OR P2, PT, R0, 0x27f, P2 ;  /* 0x0000027f0000780c */ /* 0x000fc80001744470 */
[----:B------:R-:W-:Y:S02]  /*0d80*/  @!P4 IADD3 R9, R9, R17, RZ ;  /* 0x000000110909c210 */ /* 0x000fe40007ffe0ff */
[C---:B------:R-:W-:Y:S02]  /*0d90*/  @!P4 SHF.L.U32 R17, R8.reuse, 0x2, RZ ;  /* 0x000000020811c819 */ /* 0x040fe400000006ff */
[----:B------:R-:W-:Y:S01]  /*0da0*/  @!P4 SHF.L.U64.HI R9, R8, 0x2, R9 ;  /* 0x000000020809c819 */ /* 0x000fe20000010209 */
        /* <DEDUP_REMOVED lines=9> */
[----:B------:R-:W-:-:S03]  /*0e40*/  @!P2 MOV R20, R2 ;  /* 0x000000020014a202 */ /* 0x000fc60000000f00 */
[----:B0-----:R-:W-:Y:S01]  /*0e50*/  @!P2 IMAD R15, R23, c[0x0][0x1dc], R18 ;  /* 0x00007700170faa24 */ /* 0x001fe200078e0212 */
[----:B------:R-:W-:Y:S01]  /*0e60*/  @!P0 IADD3 R8, R7, R8, RZ ;  /* 0x0000000807088210 */ /* 0x000fe20007ffe0ff */
[----:B------:R-:W-:Y:S01]  /*0e70*/  @!P2 IMAD.WIDE.U32 R20, R23, c[0x0][0x1d8], R20 ;  /* 0x000076001714aa25 */ /* 0x000fe200078e0014 */
[----:B------:R-:W-:Y:S02]  /*0e80*/  @!P6 IADD3 R14, P3, R12, c[0x0][0x180], RZ ;  /* 0x000060000c0eea10 */ /* 0x000fe40007f7e0ff */
[C---:B------:R-:W-:Y:S02]  /*0e90*/  @!P0 SHF.L.U32 R7, R6.reuse, 0x2, RZ ;  /* 0x0000000206078819 */ /* 0x040fe400000006ff */
[----:B------:R-:W-:Y:S02]  /*0ea0*/  @!P0 SHF.L.U64.HI R8, R6, 0x2, R8 ;  /* 0x0000000206088819 */ /* 0x000fe40000010208 */
[----:B------:R-:W-:Y:S02]  /*0eb0*/  @!P2 IADD3 R6, R21, R15, RZ ;  /* 0x0000000f1506a210 */ /* 0x000fe40007ffe0ff */
[----:B------:R-:W-:-:S02]  /*0ec0*/  @!P6 IADD3.X R15, R13, c[0x0][0x184], RZ, P3, !PT ;  /* 0x000061000d0fea10 */ /* 0x000fc40001ffe4ff */
[----:B------:R-:W-:Y:S01]  /*0ed0*/  @!P6 IADD3 R12, P3, R12, c[0x0][0x178], RZ ;  /* 0x00005e000c0cea10 */ /* 0x000fe20007f7e0ff */
[----:B------:R-:W-:-:S03]  /*0ee0*/  CS2R R26, SRZ ;  /* 0x00000000001a7805 */ /* 0x000fc6000001ff00 */
[----:B------:R-:W-:Y:S01]  /*0ef0*/  @!P6 IADD3.X R13, R13, c[0x0][0x17c], RZ, P3, !PT ;  /* 0x00005f000d0dea10 */ /* 0x000fe20001ffe4ff */
[----:B------:R-:W-:-:S04]  /*0f00*/  CS2R R24, SRZ ;  /* 0x0000000000187805 */ /* 0x000fc8000001ff00 */
[----:B------:R0:W3:Y:S04]  /*0f10*/  @!P6 LDG.E.64 R26, [R12.64] ;  /* 0x000000120c1ae981 */ /* 0x0000e8000c1e1b00 */
[----:B--2---:R1:W-:Y:S02]  /*0f20*/  STL.64 [R1+0xd0], R10 ;  /* 0x0000d00a01007387 */ /* 0x0043e40000100a00 */
[----:B-1----:R-:W-:-:S06]  /*0f30*/  CS2R R10, SRZ ;  /* 0x00000000000a7805 */ /* 0x002fcc000001ff00 */
[----:B------:R1:W2:Y:S02]  /*0f40*/  @!P6 LDG.E.64 R10, [R14.64] ;  /* 0x000000120e0ae981 */ /* 0x0002a4000c1e1b00 */
[----:B-1----:R-:W-:-:S04]  /*0f50*/  @!P5 IADD3 R14, P3, R22, c[0x0][0x180], RZ ;  /* 0x00006000160eda10 */ /* 0x002fc80007f7e0ff */
[----:B------:R-:W-:-:S05]  /*0f60*/  @!P5 IADD3.X R15, R19, c[0x0][0x184], RZ, P3, !PT ;  /* 0x00006100130fda10 */ /* 0x000fca0001ffe4ff */
[----:B------:R1:W4:Y:S01]  /*0f70*/  @!P5 LDG.E.64 R24, [R14.64] ;  /* 0x000000120e18d981 */ /* 0x000322000c1e1b00 */
[C---:B------:R-:W-:Y:S02]  /*0f80*/  @!P2 SHF.L.U32 R18, R20.reuse, 0x2, RZ ;  /* 0x000000021412a819 */ /* 0x040fe400000006ff */
[----:B------:R-:W-:Y:S02]  /*0f90*/  @!P2 SHF.L.U64.HI R6, R20, 0x2, R6 ;  /* 0x000000021406a819 */ /* 0x000fe40000010206 */
[----:B------:R-:W-:-:S04]  /*0fa0*/  @!P5 IADD3 R20, P3, R22, c[0x0][0x178], RZ ;  /* 0x00005e001614da10 */ /* 0x000fc80007f7e0ff */
[----:B------:R-:W-:Y:S02]  /*0fb0*/  @!P5 IADD3.X R21, R19, c[0x0][0x17c], RZ, P3, !PT ;  /* 0x00005f001315da10 */ /* 0x000fe40001ffe4ff */
[----:B0-----:R-:W-:-:S04]  /*0fc0*/  @!P4 IADD3 R12, P3, R17, c[0x0][0x180], RZ ;  /* 0x00006000110cca10 */ /* 0x001fc80007f7e0ff */
[----:B------:R-:W-:Y:S01]  /*0fd0*/  @!P4 IADD3.X R13, R9, c[0x0][0x184], RZ, P3, !PT ;  /* 0x00006100090dca10 */ /* 0x000fe20001ffe4ff */
[----:B------:R-:W-:Y:S01]  /*0fe0*/  CS2R R22, SRZ ;  /* 0x0000000000167805 */ /* 0x000fe2000001ff00 */
[----:B--2---:R0:W-:Y:S02]  /*0ff0*/  STL.64 [R1+0x20], R10 ;  /* 0x0000200a01007387 */ /* 0x0041e40000100a00 */
[----:B0-----:R-:W-:Y:S02]  /*1000*/  CS2R R10, SRZ ;  /* 0x00000000000a7805 */ /* 0x001fe4000001ff00 */
[----:B---3--:R0:W-:Y:S04]  /*1010*/  STL.64 [R1+0xd8], R26 ;  /* 0x0000d81a01007387 */ /* 0x0081e80000100a00 */
[----:B------:R2:W3:Y:S01]  /*1020*/  @!P5 LDG.E.64 R10, [R20.64] ;  /* 0x00000012140ad981 */ /* 0x0004e2000c1e1b00 */
[----:B-1----:R-:W-:-:S03]  /*1030*/  @!P4 IADD3 R14, P5, R17, c[0x0][0x178], RZ ;  /* 0x00005e00110eca10 */ /* 0x002fc60007fbe0ff */
[----:B----4-:R1:W-:Y:S01]  /*1040*/  STL.64 [R1+0x30], R24 ;  /* 0x0000301801007387 */ /* 0x0103e20000100a00 */
[----:B------:R-:W-:Y:S01]  /*1050*/  @!P4 IADD3.X R15, R9, c[0x0][0x17c], RZ, P5, !PT ;  /* 0x00005f00090fca10 */ /* 0x000fe20002ffe4ff */
[----:B0-----:R-:W-:-:S06]  /*1060*/  CS2R R26, SRZ ;  /* 0x00000000001a7805 */ /* 0x001fcc000001ff00 */
[----:B------:R0:W4:Y:S01]  /*1070*/  @!P4 LDG.E.64 R26, [R12.64] ;  /* 0x000000120c1ac981 */ /* 0x000122000c1e1b00 */
[----:B-1----:R-:W-:Y:S01]  /*1080*/  CS2R R24, SRZ ;  /* 0x0000000000187805 */ /* 0x002fe2000001ff00 */
[----:B--2---:R-:W-:-:S05]  /*1090*/  @!P0 IADD3 R20, P6, R7, c[0x0][0x180], RZ ;  /* 0x0000600007148a10 */ /* 0x004fca0007fde0ff */
[----:B------:R1:W2:Y:S01]  /*10a0*/  @!P4 LDG.E.64 R24, [R14.64] ;  /* 0x000000120e18c981 */ /* 0x0002a2000c1e1b00 */
[----:B0-----:R-:W-:Y:S02]  /*10b0*/  @!P0 IADD3 R12, P4, R7, c[0x0][0x178], RZ ;  /* 0x00005e00070c8a10 */ /* 0x001fe40007f9e0ff */
[C---:B------:R-:W-:Y:S02]  /*10c0*/  @!P0 IADD3.X R21, R8.reuse, c[0x0][0x184], RZ, P6, !PT ;  /* 0x0000610008158a10 */ /* 0x040fe400037fe4ff */
[----:B------:R-:W-:-:S03]  /*10d0*/  @!P0 IADD3.X R13, R8, c[0x0][0x17c], RZ, P4, !PT ;  /* 0x00005f00080d8a10 */ /* 0x000fc600027fe4ff */
[----:B------:R-:W2:Y:S01]  /*10e0*/  @!P0 LDG.E.64 R22, [R20.64] ;  /* 0x0000001214168981 */ /* 0x000ea2000c1e1b00 */
[----:B-1----:R-:W-:-:S06]  /*10f0*/  CS2R R14, SRZ ;  /* 0x00000000000e7805 */ /* 0x002fcc000001ff00 */
[----:B------:R-:W2:Y:S04]  /*1100*/  @!P0 LDG.E.64 R14, [R12.64] ;  /* 0x000000120c0e8981 */ /* 0x000ea8000c1e1b00 */
[----:B---3--:R0:W-:Y:S02]  /*1110*/  STL.64 [R1+0xe8], R10 ;  /* 0x0000e80a01007387 */ /* 0x0081e40000100a00 */
[----:B0-----:R-:W-:-:S04]  /*1120*/  IADD3 R11, R16, 0x80, RZ ;  /* 0x00000080100b7810 */ /* 0x001fc80007ffe0ff */
[----:B------:R-:W-:Y:S02]  /*1130*/  ISETP.GE.U32.AND P3, PT, R11, c[0x0][0x1e0], PT ;  /* 0x000078000b007a0c */ /* 0x000fe40003f66070 */
[----:B------:R-:W-:Y:S01]  /*1140*/  SHF.R.S32.HI R9, RZ, 0x1f, R11 ;  /* 0x0000001fff097819 */ /* 0x000fe2000001140b */
[----:B----4-:R-:W-:Y:S03]  /*1150*/  STL.64 [R1+0x38], R26 ;  /* 0x0000381a01007387 */ /* 0x010fe60000100a00 */
[----:B------:R-:W-:Y:S01]  /*1160*/  ISETP.GE.AND.EX P3, PT, R9, c[0x0][0x1e4], PT, P3 ;  /* 0x0000790009007a0c */ /* 0x000fe20003f66330 */
[----:B--2---:R0:W-:Y:S03]  /*1170*/  STL.64 [R1+0xf0], R24 ;  /* 0x0000f01801007387 */ /* 0x0041e60000100a00 */
[----:B------:R-:W-:-:S02]  /*1180*/  ISETP.GT.U32.OR P3, PT, R0, 0x27f, P3 ;  /* 0x0000027f0000780c */ /* 0x000fc40001f64470 */
[C---:B0-----:R-:W-:Y:S02]  /*1190*/  IADD3 R25, R16.reuse, 0xa0, RZ ;  /* 0x000000a010197810 */ /* 0x041fe40007ffe0ff */
[----:B------:R-:W-:Y:S02]  /*11a0*/  IADD3 R24, R16, 0xb0, RZ ;  /* 0x000000b010187810 */ /* 0x000fe40007ffe0ff */
[----:B------:R-:W-:Y:S02]  /*11b0*/  ISETP.GE.U32.AND P6, PT, R25, c[0x0][0x1e0], PT ;  /* 0x0000780019007a0c */ /* 0x000fe40003fc6070 */
[----:B------:R-:W-:Y:S02]  /*11c0*/  ISETP.GE.U32.AND P4, PT, R24, c[0x0][0x1e0], PT ;  /* 0x0000780018007a0c */ /* 0x000fe40003f86070 */
[----:B------:R-:W-:Y:S02]  /*11d0*/  SHF.R.S32.HI R27, RZ, 0x1f, R25 ;  /* 0x0000001fff1b7819 */ /* 0x000fe40000011419 */
[----:B------:R-:W-:-:S02]  /*11e0*/  SHF.R.S32.HI R17, RZ, 0x1f, R24 ;  /* 0x0000001fff117819 */ /* 0x000fc40000011418 */
[----:B------:R-:W-:Y:S02]  /*11f0*/  ISETP.GE.AND.EX P6, PT, R27, c[0x0][0x1e4], PT, P6 ;  /* 0x000079001b007a0c */ /* 0x000fe40003fc6360 */
[----:B------:R-:W-:Y:S01]  /*1200*/  ISETP.GE.AND.EX P0, PT, R17, c[0x0][0x1e4], PT, P4 ;  /* 0x0000790011007a0c */ /* 0x000fe20003f06340 */
[----:B------:R-:W-:Y:S01]  /*1210*/  STL.64 [R1+0x40], R22 ;  /* 0x0000401601007387 */ /* 0x000fe20000100a00 */
[C---:B------:R-:W-:Y:S02]  /*1220*/  ISETP.GT.U32.OR P6, PT, R0.reuse, 0x27f, P6 ;  /* 0x0000027f0000780c */ /* 0x040fe400037c4470 */
[----:B------:R-:W-:Y:S01]  /*1230*/  ISETP.GT.U32.OR P0, PT, R0, 0x27f, P0 ;  /* 0x0000027f0000780c */ /* 0x000fe20000704470 */
[----:B------:R0:W-:Y:S01]  /*1240*/  STL.64 [R1+0x108], R14 ;  /* 0x0001080e01007387 */ /* 0x0001e20000100a00 */
[----:B------:R-:W-:Y:S01]  /*1250*/  @!P3 IMAD R7, R9, c[0x0][0x1d8], RZ ;  /* 0x000076000907ba24 */ /* 0x000fe200078e02ff */
[----:B------:R-:W-:Y:S02]  /*1260*/  @!P3 MOV R8, R2 ;  /* 0x000000020008b202 */ /* 0x000fe40000000f00 */
[----:B------:R-:W-:Y:S01]  /*1270*/  @!P3 MOV R9, R5 ;  /* 0x000000050009b202 */ /* 0x000fe20000000f00 */
[----:B------:R-:W-:Y:S01]  /*1280*/  @!P3 IMAD R7, R11, c[0x0][0x1dc], R7 ;  /* 0x000077000b07ba24 */ /* 0x000fe200078e0207 */
[----:B0-----:R-:W-:-:S03]  /*1290*/  @!P2 IADD3 R14, P4, R18, c[0x0][0x180], RZ ;  /* 0x00006000120eaa10 */ /* 0x001fc60007f9e0ff */
[----:B------:R-:W-:Y:S01]  /*12a0*/  @!P3 IMAD.WIDE.U32 R8, R11, c[0x0][0x1d8], R8 ;  /* 0x000076000b08ba25 */ /* 0x000fe200078e0008 */
[----:B------:R-:W-:Y:S02]  /*12b0*/  @!P2 IADD3.X R15, R6, c[0x0][0x184], RZ, P4, !PT ;  /* 0x00006100060faa10 */ /* 0x000fe400027fe4ff */
[----:B------:R-:W-:Y:S01]  /*12c0*/  @!P2 IADD3 R18, P4, R18, c[0x0][0x178], RZ ;  /* 0x00005e001212aa10 */ /* 0x000fe20007f9e0ff */
[----:B------:R-:W-:Y:S01]  /*12d0*/  @!P0 IMAD R17, R17, c[0x0][0x1d8], RZ ;  /* 0x0000760011118a24 */ /* 0x000fe200078e02ff */
[----:B------:R-:W-:Y:S02]  /*12e0*/  @!P6 MOV R12, R2 ;  /* 0x00000002000ce202 */ /* 0x000fe40000000f00 */
[----:B------:R-:W-:Y:S02]  /*12f0*/  @!P2 IADD3.X R19, R6, c[0x0][0x17c], RZ, P4, !PT ;  /* 0x00005f000613aa10 */ /* 0x000fe400027fe4ff */
[----:B------:R-:W-:Y:S01]  /*1300*/  @!P3 IADD3 R6, R9, R7, RZ ;  /* 0x000000070906b210 */ /* 0x000fe20007ffe0ff */
[----:B------:R-:W-:Y:S01]  /*1310*/  @!P6 IMAD R7, R27, c[0x0][0x1d8], RZ ;  /* 0x000076001b07ea24 */ /* 0x000fe200078e02ff */
[----:B------:R-:W-:-:S02]  /*1320*/  @!P6 MOV R13, R5 ;  /* 0x00000005000de202 */ /* 0x000fc40000000f00 */
[----:B------:R-:W-:Y:S02]  /*1330*/  @!P0 MOV R20, R2 ;  /* 0x0000000200148202 */ /* 0x000fe40000000f00 */
[----:B------:R-:W-:Y:S01]  /*1340*/  @!P0 MOV R21, R5 ;  /* 0x0000000500158202 */ /* 0x000fe20000000f00 */
[C---:B------:R-:W-:Y:S02]  /*1350*/  @!P6 IMAD R7, R25.reuse, c[0x0][0x1dc], R7 ;  /* 0x000077001907ea24 */ /* 0x040fe400078e0207 */
[----:B------:R-:W-:-:S04]  /*1360*/  @!P6 IMAD.WIDE.U32 R12, R25, c[0x0][0x1d8], R12 ;  /* 0x00007600190cea25 */ /* 0x000fc800078e000c */
[C---:B------:R-:W-:Y:S02]  /*1370*/  @!P0 IMAD R17, R24.reuse, c[0x0][0x1dc], R17 ;  /* 0x0000770018118a24 */ /* 0x040fe400078e0211 */
[----:B------:R-:W-:Y:S02]  /*1380*/  @!P0 IMAD.WIDE.U32 R20, R24, c[0x0][0x1d8], R20 ;  /* 0x0000760018148a25 */ /* 0x000fe400078e0014 */
[----:B------:R-:W-:-:S06]  /*1390*/  CS2R R24, SRZ ;  /* 0x0000000000187805 */ /* 0x000fcc000001ff00 */
[----:B------:R0:W2:Y:S01]  /*13a0*/  @!P2 LDG.E.64 R24, [R18.64] ;  /* 0x000000121218a981 */ /* 0x0000a2000c1e1b00 */
[----:B------:R-:W-:-:S04]  /*13b0*/  IADD3 R26, R16, 0x90, RZ ;  /* 0x00000090101a7810 */ /* 0x000fc80007ffe0ff */
[----:B------:R-:W-:Y:S02]  /*13c0*/  ISETP.GE.U32.AND P5, PT, R26, c[0x0][0x1e0], PT ;  /* 0x000078001a007a0c */ /* 0x000fe40003fa6070 */
[----:B------:R-:W-:-:S04]  /*13d0*/  SHF.R.S32.HI R23, RZ, 0x1f, R26 ;  /* 0x0000001fff177819 */ /* 0x000fc8000001141a */
[----:B------:R-:W-:-:S04]  /*13e0*/  ISETP.GE.AND.EX P5, PT, R23, c[0x0][0x1e4], PT, P5 ;  /* 0x0000790017007a0c */ /* 0x000fc80003fa6350 */
[----:B------:R-:W-:Y:S02]  /*13f0*/  ISETP.GT.U32.OR P5, PT, R0, 0x27f, P5 ;  /* 0x0000027f0000780c */ /* 0x000fe40002fa4470 */
[----:B------:R-:W-:-:S04]  /*1400*/  IADD3 R10, R16, 0xc0, RZ ;  /* 0x000000c0100a7810 */ /* 0x000fc80007ffe0ff */
[----:B------:R-:W-:Y:S02]  /*1410*/  ISETP.GE.U32.AND P4, PT, R10, c[0x0][0x1e0], PT ;  /* 0x000078000a007a0c */ /* 0x000fe40003f86070 */
[----:B------:R-:W-:Y:S02]  /*1420*/  SHF.R.S32.HI R11, RZ, 0x1f, R10 ;  /* 0x0000001fff0b7819 */ /* 0x000fe4000001140a */
[C---:B------:R-:W-:Y:S02]  /*1430*/  @!P3 SHF.L.U32 R22, R8.reuse, 0x2, RZ ;  /* 0x000000020816b819 */ /* 0x040fe400000006ff */
[----:B------:R-:W-:Y:S01]  /*1440*/  @!P3 SHF.L.U64.HI R6, R8, 0x2, R6 ;  /* 0x000000020806b819 */ /* 0x000fe20000010206 */
[----:B------:R-:W-:Y:S01]  /*1450*/  @!P5 IMAD R23, R23, c[0x0][0x1d8], RZ ;  /* 0x000076001717da24 */ /* 0x000fe200078e02ff */
[----:B------:R-:W-:Y:S02]  /*1460*/  ISETP.GE.AND.EX P4, PT, R11, c[0x0][0x1e4], PT, P4 ;  /* 0x000079000b007a0c */ /* 0x000fe40003f86340 */
[----:B------:R-:W-:-:S02]  /*1470*/  @!P5 MOV R8, R2 ;  /* 0x000000020008d202 */ /* 0x000fc40000000f00 */
[----:B------:R-:W-:Y:S01]  /*1480*/  @!P5 MOV R9, R5 ;  /* 0x000000050009d202 */ /* 0x000fe20000000f00 */
[----:B------:R-:W-:Y:S01]  /*1490*/  @!P5 IMAD R23, R26, c[0x0][0x1dc], R23 ;  /* 0x000077001a17da24 */ /* 0x000fe200078e0217 */
[----:B------:R-:W-:-:S03]  /*14a0*/  ISETP.GT.U32.OR P4, PT, R0, 0x27f, P4 ;  /* 0x0000027f0000780c */ /* 0x000fc60002784470 */
[----:B------:R-:W-:Y:S02]  /*14b0*/  @!P5 IMAD.WIDE.U32 R8, R26, c[0x0][0x1d8], R8 ;  /* 0x000076001a08da25 */ /* 0x000fe400078e0008 */
[----:B------:R-:W-:Y:S01]  /*14c0*/  CS2R R26, SRZ ;  /* 0x00000000001a7805 */ /* 0x000fe2000001ff00 */
[----:B------:R-:W-:-:S05]  /*14d0*/  @!P0 IADD3 R17, R21, R17, RZ ;  /* 0x0000001115118210 */ /* 0x000fca0007ffe0ff */
[----:B------:R1:W3:Y:S01]  /*14e0*/  @!P2 LDG.E.64 R26, [R14.64] ;  /* 0x000000120e1aa981 */ /* 0x0002e2000c1e1b00 */
[----:B------:R-:W-:Y:S01]  /*14f0*/  @!P5 IADD3 R9, R9, R23, RZ ;  /* 0x000000170909d210 */ /* 0x000fe20007ffe0ff */
[----:B------:R-:W-:Y:S01]  /*1500*/  @!P4 IMAD R21, R11, c[0x0][0x1d8], RZ ;  /* 0x000076000b15ca24 */ /* 0x000fe200078e02ff */
[----:B0-----:R-:W-:Y:S02]  /*1510*/  @!P4 MOV R18, R2 ;  /* 0x000000020012c202 */ /* 0x001fe40000000f00 */
[----:B------:R-:W-:Y:S02]  /*1520*/  @!P4 MOV R19, R5 ;  /* 0x000000050013c202 */ /* 0x000fe40000000f00 */
[----:B-1----:R-:W-:Y:S02]  /*1530*/  @!P3 IADD3 R14, P2, R22, c[0x0][0x180], RZ ;  /* 0x00006000160eba10 */ /* 0x002fe40007f5e0ff */
[----:B------:R-:W-:Y:S02]  /*1540*/  @!P6 IADD3 R13, R13, R7, RZ ;  /* 0x000000070d0de210 */ /* 0x000fe40007ffe0ff */
[----:B------:R-:W-:-:S02]  /*1550*/  @!P3 IADD3.X R15, R6, c[0x0][0x184], RZ, P2, !PT ;  /* 0x00006100060fba10 */ /* 0x000fc400017fe4ff */
[C---:B------:R-:W-:Y:S02]  /*1560*/  @!P5 SHF.L.U32 R7, R8.reuse, 0x2, RZ ;  /* 0x000000020807d819 */ /* 0x040fe400000006ff */
[----:B------:R-:W-:Y:S01]  /*1570*/  @!P5 SHF.L.U64.HI R8, R8, 0x2, R9 ;  /* 0x000000020808d819 */ /* 0x000fe20000010209 */
[----:B------:R-:W-:Y:S01]  /*1580*/  @!P4 IMAD R21, R10, c[0x0][0x1dc], R21 ;  /* 0x000077000a15ca24 */ /* 0x000fe200078e0215 */
[----:B------:R-:W-:Y:S01]  /*1590*/  @!P6 SHF.L.U32 R9, R12, 0x2, RZ ;  /* 0x000000020c09e819 */ /* 0x000fe200000006ff */
[----:B------:R-:W-:Y:S01]  /*15a0*/  @!P4 IMAD.WIDE.U32 R18, R10, c[0x0][0x1d8], R18 ;  /* 0x000076000a12ca25 */ /* 0x000fe200078e0012 */
[----:B------:R-:W-:Y:S02]  /*15b0*/  @!P6 SHF.L.U64.HI R12, R12, 0x2, R13 ;  /* 0x000000020c0ce819 */ /* 0x000fe4000001020d */
[C---:B------:R-:W-:Y:S02]  /*15c0*/  @!P0 SHF.L.U32 R13, R20.reuse, 0x2, RZ ;  /* 0x00000002140d8819 */ /* 0x040fe400000006ff */
[----:B------:R-:W-:-:S02]  /*15d0*/  @!P0 SHF.L.U64.HI R17, R20, 0x2, R17 ;  /* 0x0000000214118819 */ /* 0x000fc40000010211 */
[----:B------:R-:W-:Y:S01]  /*15e0*/  @!P3 IADD3 R20, P2, R22, c[0x0][0x178], RZ ;  /* 0x00005e001614ba10 */ /* 0x000fe20007f5e0ff */
[----:B------:R-:W-:Y:S01]  /*15f0*/  CS2R R10, SRZ ;  /* 0x00000000000a7805 */ /* 0x000fe2000001ff00 */
[----:B------:R-:W-:Y:S02]  /*1600*/  @!P4 IADD3 R22, R19, R21, RZ ;  /* 0x000000151316c210 */ /* 0x000fe40007ffe0ff */
[----:B------:R-:W-:-:S05]  /*1610*/  @!P3 IADD3.X R21, R6, c[0x0][0x17c], RZ, P2, !PT ;  /* 0x00005f000615ba10 */ /* 0x000fca00017fe4ff */
[----:B------:R0:W4:Y:S04]  /*1620*/  @!P3 LDG.E.64 R10, [R20.64] ;  /* 0x00000012140ab981 */ /* 0x000128000c1e1b00 */
[----:B--2---:R1:W-:Y:S02]  /*1630*/  STL.64 [R1+0x110], R24 ;  /* 0x0001101801007387 */ /* 0x0043e40000100a00 */
[----:B-1----:R-:W-:-:S06]  /*1640*/  CS2R R24, SRZ ;  /* 0x0000000000187805 */ /* 0x002fcc000001ff00 */
[----:B------:R1:W2:Y:S02]  /*1650*/  @!P3 LDG.E.64 R24, [R14.64] ;  /* 0x000000120e18b981 */ /* 0x0002a4000c1e1b00 */
[----:B-1----:R-:W-:-:S04]  /*1660*/  @!P5 IADD3 R14, P3, R7, c[0x0][0x180], RZ ;  /* 0x00006000070eda10 */ /* 0x002fc80007f7e0ff */
[----:B------:R-:W-:Y:S02]  /*1670*/  @!P5 IADD3.X R15, R8, c[0x0][0x184], RZ, P3, !PT ;  /* 0x00006100080fda10 */ /* 0x000fe40001ffe4ff */
[----:B0-----:R-:W-:-:S04]  /*1680*/  @!P6 IADD3 R20, P3, R9, c[0x0][0x180], RZ ;  /* 0x000060000914ea10 */ /* 0x001fc80007f7e0ff */
[----:B------:R-:W-:Y:S01]  /*1690*/  @!P6 IADD3.X R21, R12, c[0x0][0x184], RZ, P3, !PT ;  /* 0x000061000c15ea10 */ /* 0x000fe20001ffe4ff */
[----:B--2---:R0:W-:Y:S02]  /*16a0*/  STL.64 [R1+0x50], R24 ;  /* 0x0000501801007387 */ /* 0x0041e40000100a00 */
[----:B0-----:R-:W-:Y:S02]  /*16b0*/  CS2R R24, SRZ ;  /* 0x0000000000187805 */ /* 0x001fe4000001ff00 */
[----:B----4-:R0:W-:Y:S04]  /*16c0*/  STL.64 [R1+0x118], R10 ;  /* 0x0001180a01007387 */ /* 0x0101e80000100a00 */
[----:B------:R1:W2:Y:S01]  /*16d0*/  @!P5 LDG.E.64 R24, [R14.64] ;  /* 0x000000120e18d981 */ /* 0x0002a2000c1e1b00 */
[----:B0-----:R-:W-:-:S06]  /*16e0*/  CS2R R10, SRZ ;  /* 0x00000000000a7805 */ /* 0x001fcc000001ff00 */
[----:B------:R-:W4:Y:S01]  /*16f0*/  @!P6 LDG.E.64 R10, [R20.64] ;  /* 0x00000012140ae981 */ /* 0x000f22000c1e1b00 */
[C---:B------:R-:W-:Y:S02]  /*1700*/  @!P4 SHF.L.U32 R6, R18.reuse, 0x2, RZ ;  /* 0x000000021206c819 */ /* 0x040fe400000006ff */
[----:B------:R-:W-:Y:S01]  /*1710*/  @!P4 SHF.L.U64.HI R22, R18, 0x2, R22 ;  /* 0x000000021216c819 */ /* 0x000fe20000010216 */
[----:B---3--:R0:W-:Y:S01]  /*1720*/  STL.64 [R1+0x48], R26 ;  /* 0x0000481a01007387 */ /* 0x0081e20000100a00 */
[----:B------:R-:W-:Y:S01]  /*1730*/  @!P5 IADD3 R18, P2, R7, c[0x0][0x178], RZ ;  /* 0x00005e000712da10 */ /* 0x000fe20007f5e0ff */
[----:B------:R-:W-:-:S03]  /*1740*/  CS2R R28, SRZ ;  /* 0x00000000001c7805 */ /* 0x000fc6000001ff00 */
[----:B------:R-:W-:-:S05]  /*1750*/  @!P5 IADD3.X R19, R8, c[0x0][0x17c], RZ, P2, !PT ;  /* 0x00005f000813da10 */ /* 0x000fca00017fe4ff */
[----:B------:R3:W3:Y:S01]  /*1760*/  @!P5 LDG.E.64 R28, [R18.64] ;  /* 0x00000012121cd981 */ /* 0x0006e2000c1e1b00 */
[----:B0-----:R-:W-:-:S04]  /*1770*/  IADD3 R26, R16, 0xd0, RZ ;  /* 0x000000d0101a7810 */ /* 0x001fc80007ffe0ff */
[----:B------:R-:W-:Y:S02]  /*1780*/  ISETP.GE.U32.AND P3, PT, R26, c[0x0][0x1e0], PT ;  /* 0x000078001a007a0c */ /* 0x000fe40003f66070 */
[----:B------:R-:W-:Y:S02]  /*1790*/  SHF.R.S32.HI R7, RZ, 0x1f, R26 ;  /* 0x0000001fff077819 */ /* 0x000fe4000001141a */
[----:B------:R-:W-:Y:S02]  /*17a0*/  @!P6 IADD3 R8, P5, R9, c[0x0][0x178], RZ ;  /* 0x00005e000908ea10 */ /* 0x000fe40007fbe0ff */
[----:B------:R-:W-:Y:S02]  /*17b0*/  ISETP.GE.AND.EX P3, PT, R7, c[0x0][0x1e4], PT, P3 ;  /* 0x0000790007007a0c */ /* 0x000fe40003f66330 */
[----:B------:R-:W-:Y:S02]  /*17c0*/  @!P6 IADD3.X R9, R12, c[0x0][0x17c], RZ, P5, !PT ;  /* 0x00005f000c09ea10 */ /* 0x000fe40002ffe4ff */
[----:B------:R-:W-:-:S13]  /*17d0*/  ISETP.GT.U32.OR P3, PT, R0, 0x27f, P3 ;  /* 0x0000027f0000780c */ /* 0x000fda0001f64470 */
[----:B------:R-:W-:-:S04]  /*17e0*/  @!P3 IMAD R7, R7, c[0x0][0x1d8], RZ ;  /* 0x000076000707ba24 */ /* 0x000fc800078e02ff */
[----:B------:R-:W-:Y:S01]  /*17f0*/  @!P3 IMAD R7, R26, c[0x0][0x1dc], R7 ;  /* 0x000077001a07ba24 */ /* 0x000fe200078e0207 */
[----:B-1----:R-:W-:-:S04]  /*1800*/  @!P0 IADD3 R14, P5, R13, c[0x0][0x180], RZ ;  /* 0x000060000d0e8a10 */ /* 0x002fc80007fbe0ff */
[----:B------:R-:W-:Y:S01]  /*1810*/  @!P0 IADD3.X R15, R17, c[0x0][0x184], RZ, P5, !PT ;  /* 0x00006100110f8a10 */ /* 0x000fe20002ffe4ff */
[----:B--2---:R0:W-:Y:S02]  /*1820*/  STL.64 [R1+0x58], R24 ;  /* 0x0000581801007387 */ /* 0x0041e40000100a00 */
[----:B0-----:R-:W-:-:S04]  /*1830*/  IADD3 R25, R16, 0xe0, RZ ;  /* 0x000000e010197810 */ /* 0x001fc80007ffe0ff */
[----:B------:R-:W-:Y:S02]  /*1840*/  ISETP.GE.U32.AND P2, PT, R25, c[0x0][0x1e0], PT ;  /* 0x0000780019007a0c */ /* 0x000fe40003f46070 */
[----:B------:R-:W-:Y:S01]  /*1850*/  SHF.R.S32.HI R27, RZ, 0x1f, R25 ;  /* 0x0000001fff1b7819 */ /* 0x000fe20000011419 */
[----:B----4-:R0:W-:Y:S03]  /*1860*/  STL.64 [R1+0x60], R10 ;  /* 0x0000600a01007387 */ /* 0x0101e60000100a00 */
[----:B------:R-:W-:-:S04]  /*1870*/  ISETP.GE.AND.EX P2, PT, R27, c[0x0][0x1e4], PT, P2 ;  /* 0x000079001b007a0c */ /* 0x000fc80003f46320 */
[----:B------:R-:W-:Y:S01]  /*1880*/  ISETP.GT.U32.OR P2, PT, R0, 0x27f, P2 ;  /* 0x0000027f0000780c */ /* 0x000fe20001744470 */
[----:B0-----:R-:W-:-:S06]  /*1890*/  CS2R R10, SRZ ;  /* 0x00000000000a7805 */ /* 0x001fcc000001ff00 */
[----:B------:R0:W2:Y:S06]  /*18a0*/  @!P6 LDG.E.64 R10, [R8.64] ;  /* 0x00000012080ae981 */ /* 0x0000ac000c1e1b00 */
[-C--:B------:R-:W-:Y:S01]  /*18b0*/  @!P2 MOV R20, R2.reuse ;  /* 0x000000020014a202 */ /* 0x080fe20000000f00 */
[----:B------:R-:W-:Y:S01]  /*18c0*/  @!P2 IMAD R12, R27, c[0x0][0x1d8], RZ ;  /* 0x000076001b0caa24 */ /* 0x000fe200078e02ff */
[----:B------:R-:W-:Y:S02]  /*18d0*/  @!P2 MOV R21, R5 ;  /* 0x000000050015a202 */ /* 0x000fe40000000f00 */
[----:B0-----:R-:W-:-:S02]  /*18e0*/  @!P3 MOV R8, R2 ;  /* 0x000000020008b202 */ /* 0x001fc40000000f00 */
[----:B------:R-:W-:Y:S01]  /*18f0*/  @!P3 MOV R9, R5 ;  /* 0x000000050009b202 */ /* 0x000fe20000000f00 */
[C---:B------:R-:W-:Y:S02]  /*1900*/  @!P2 IMAD R12, R25.reuse, c[0x0][0x1dc], R12 ;  /* 0x00007700190caa24 */ /* 0x040fe400078e020c */
[----:B------:R-:W-:-:S04]  /*1910*/  @!P2 IMAD.WIDE.U32 R20, R25, c[0x0][0x1d8], R20 ;  /* 0x000076001914aa25 */ /* 0x000fc800078e0014 */
[----:B------:R-:W-:Y:S01]  /*1920*/  @!P3 IMAD.WIDE.U32 R8, R26, c[0x0][0x1d8], R8 ;  /* 0x000076001a08ba25 */ /* 0x000fe200078e0008 */
[----:B---3--:R-:W-:-:S04]  /*1930*/  @!P0 IADD3 R18, P6, R13, c[0x0][0x178], RZ ;  /* 0x00005e000d128a10 */ /* 0x008fc80007fde0ff */
[----:B------:R-:W-:Y:S02]  /*1940*/  @!P3 IADD3 R7, R9, R7, RZ ;  /* 0x000000070907b210 */ /* 0x000fe40007ffe0ff */
[----:B------:R-:W-:Y:S02]  /*1950*/  @!P2 IADD3 R9, R21, R12, RZ ;  /* 0x0000000c1509a210 */ /* 0x000fe40007ffe0ff */
[C---:B------:R-:W-:Y:S02]  /*1960*/  @!P3 SHF.L.U32 R12, R8.reuse, 0x2, RZ ;  /* 0x00000002080cb819 */ /* 0x040fe400000006ff */
[----:B------:R-:W-:Y:S02]  /*1970*/  @!P3 SHF.L.U64.HI R7, R8, 0x2, R7 ;  /* 0x000000020807b819 */ /* 0x000fe40000010207 */
[C---:B------:R-:W-:Y:S02]  /*1980*/  @!P2 SHF.L.U32 R8, R20.reuse, 0x2, RZ ;  /* 0x000000021408a819 */ /* 0x040fe400000006ff */
[----:B------:R-:W-:-:S02]  /*1990*/  @!P2 SHF.L.U64.HI R9, R20, 0x2, R9 ;  /* 0x000000021409a819 */ /* 0x000fc40000010209 */
[----:B------:R-:W-:Y:S01]  /*19a0*/  CS2R R20, SRZ ;  /* 0x0000000000147805 */ /* 0x000fe2000001ff00 */
[----:B------:R-:W-:-:S05]  /*19b0*/  @!P0 IADD3.X R19, R17, c[0x0][0x17c], RZ, P6, !PT ;  /* 0x00005f0011138a10 */ /* 0x000fca00037fe4ff */
[----:B------:R0:W3:Y:S01]  /*19c0*/  @!P0 LDG.E.64 R20, [R18.64] ;  /* 0x0000001212148981 */ /* 0x0000e2000c1e1b00 */
[----:B------:R-:W-:-:S06]  /*19d0*/  CS2R R26, SRZ ;  /* 0x00000000001a7805 */ /* 0x000fcc000001ff00 */
[----:B------:R1:W4:Y:S04]  /*19e0*/  @!P0 LDG.E.64 R26, [R14.64] ;  /* 0x000000120e1a8981 */ /* 0x000328000c1e1b00 */
[----:B--2---:R2:W-:Y:S02]  /*19f0*/  STL.64 [R1+0x130], R10 ;  /* 0x0001300a01007387 */ /* 0x0045e40000100a00 */
[C---:B--2---:R-:W-:Y:S02]  /*1a00*/  IADD3 R11, R16.reuse, 0xf0, RZ ;  /* 0x000000f0100b7810 */ /* 0x044fe40007ffe0ff */
[----:B------:R-:W-:Y:S02]  /*1a10*/  IADD3 R10, R16, 0x100, RZ ;  /* 0x00000100100a7810 */ /* 0x000fe40007ffe0ff */
[----:B------:R-:W-:-:S02]  /*1a20*/  ISETP.GE.U32.AND P5, PT, R11, c[0x0][0x1e0], PT ;  /* 0x000078000b007a0c */ /* 0x000fc40003fa6070 */
[----:B------:R-:W-:Y:S02]  /*1a30*/  SHF.R.S32.HI R23, RZ, 0x1f, R11 ;  /* 0x0000001fff177819 */ /* 0x000fe4000001140b */
[----:B------:R-:W-:Y:S02]  /*1a40*/  ISETP.GE.U32.AND P6, PT, R10, c[0x0][0x1e0], PT ;  /* 0x000078000a007a0c */ /* 0x000fe40003fc6070 */
[----:B------:R-:W-:Y:S02]  /*1a50*/  SHF.R.S32.HI R24, RZ, 0x1f, R10 ;  /* 0x0000001fff187819 */ /* 0x000fe4000001140a */
[----:B------:R-:W-:Y:S02]  /*1a60*/  ISETP.GE.AND.EX P5, PT, R23, c[0x0][0x1e4], PT, P5 ;  /* 0x0000790017007a0c */ /* 0x000fe40003fa6350 */
[----:B------:R-:W-:Y:S02]  /*1a70*/  ISETP.GE.AND.EX P6, PT, R24, c[0x0][0x1e4], PT, P6 ;  /* 0x0000790018007a0c */ /* 0x000fe40003fc6360 */
[----:B------:R-:W-:-:S02]  /*1a80*/  ISETP.GT.U32.OR P5, PT, R0, 0x27f, P5 ;  /* 0x0000027f0000780c */ /* 0x000fc40002fa4470 */
[----:B------:R-:W-:Y:S01]  /*1a90*/  ISETP.GT.U32.OR P6, PT, R0, 0x27f, P6 ;  /* 0x0000027f0000780c */ /* 0x000fe200037c4470 */
[----:B------:R-:W-:Y:S10]  /*1aa0*/  STL.64 [R1+0x128], R28 ;  /* 0x0001281c01007387 */ /* 0x000ff40000100a00 */
[-C--:B-1----:R-:W-:Y:S01]  /*1ab0*/  @!P5 MOV R14, R2.reuse ;  /* 0x00000002000ed202 */ /* 0x082fe20000000f00 */
[----:B------:R-:W-:Y:S01]  /*1ac0*/  @!P5 IMAD R23, R23, c[0x0][0x1d8], RZ ;  /* 0x000076001717da24 */ /* 0x000fe200078e02ff */
[----:B------:R-:W-:Y:S01]  /*1ad0*/  @!P5 MOV R15, R5 ;  /* 0x00000005000fd202 */ /* 0x000fe20000000f00 */
[----:B------:R-:W-:Y:S01]  /*1ae0*/  @!P6 IMAD R17, R24, c[0x0][0x1d8], RZ ;  /* 0x000076001811ea24 */ /* 0x000fe200078e02ff */
[----:B0-----:R-:W-:-:S02]  /*1af0*/  @!P6 MOV R18, R2 ;  /* 0x000000020012e202 */ /* 0x001fc40000000f00 */
[----:B------:R-:W-:Y:S01]  /*1b00*/  @!P6 MOV R19, R5 ;  /* 0x000000050013e202 */ /* 0x000fe20000000f00 */
[----:B---3--:R0:W-:Y:S01]  /*1b10*/  STL.64 [R1+0x138], R20 ;  /* 0x0001381401007387 */ /* 0x0081e20000100a00 */
[C---:B------:R-:W-:Y:S02]  /*1b20*/  @!P5 IMAD R23, R11.reuse, c[0x0][0x1dc], R23 ;  /* 0x000077000b17da24 */ /* 0x040fe400078e0217 */
[----:B------:R-:W-:-:S04]  /*1b30*/  @!P5 IMAD.WIDE.U32 R14, R11, c[0x0][0x1d8], R14 ;  /* 0x000076000b0eda25 */ /* 0x000fc800078e000e */
[C---:B------:R-:W-:Y:S02]  /*1b40*/  @!P6 IMAD R17, R10.reuse, c[0x0][0x1dc], R17 ;  /* 0x000077000a11ea24 */ /* 0x040fe400078e0211 */
[----:B------:R-:W-:Y:S01]  /*1b50*/  @!P6 IMAD.WIDE.U32 R18, R10, c[0x0][0x1d8], R18 ;  /* 0x000076000a12ea25 */ /* 0x000fe200078e0012 */
[----:B0-----:R-:W-:Y:S01]  /*1b60*/  @!P4 IADD3 R20, P0, R6, c[0x0][0x180], RZ ;  /* 0x000060000614ca10 */ /* 0x001fe20007f1e0ff */
[----:B------:R-:W-:Y:S01]  /*1b70*/  CS2R R10, SRZ ;  /* 0x00000000000a7805 */ /* 0x000fe2000001ff00 */
[----:B------:R-:W-:Y:S02]  /*1b80*/  @!P5 IADD3 R23, R15, R23, RZ ;  /* 0x000000170f17d210 */ /* 0x000fe40007ffe0ff */
[----:B------:R-:W-:Y:S02]  /*1b90*/  @!P4 IADD3.X R21, R22, c[0x0][0x184], RZ, P0, !PT ;  /* 0x000061001615ca10 */ /* 0x000fe400007fe4ff */
[C---:B------:R-:W-:Y:S02]  /*1ba0*/  @!P5 SHF.L.U32 R13, R14.reuse, 0x2, RZ ;  /* 0x000000020e0dd819 */ /* 0x040fe400000006ff */
[----:B------:R-:W-:Y:S01]  /*1bb0*/  @!P5 SHF.L.U64.HI R23, R14, 0x2, R23 ;  /* 0x000000020e17d819 */ /* 0x000fe20000010217 */
[----:B------:R0:W2:Y:S01]  /*1bc0*/  @!P4 LDG.E.64 R10, [R20.64] ;  /* 0x00000012140ac981 */ /* 0x0000a2000c1e1b00 */
[----:B------:R-:W-:-:S02]  /*1bd0*/  @!P6 IADD3 R15, R19, R17, RZ ;  /* 0x00000011130fe210 */ /* 0x000fc40007ffe0ff */
[----:B------:R-:W-:Y:S02]  /*1be0*/  @!P4 IADD3 R14, P0, R6, c[0x0][0x178], RZ ;  /* 0x00005e00060eca10 */ /* 0x000fe40007f1e0ff */
[C---:B------:R-:W-:Y:S02]  /*1bf0*/  @!P6 SHF.L.U64.HI R6, R18.reuse, 0x2, R15 ;  /* 0x000000021206e819 */ /* 0x040fe4000001020f */
[----:B------:R-:W-:Y:S02]  /*1c00*/  @!P6 SHF.L.U32 R17, R18, 0x2, RZ ;  /* 0x000000021211e819 */ /* 0x000fe400000006ff */
[----:B------:R-:W-:Y:S01]  /*1c10*/  @!P4 IADD3.X R15, R22, c[0x0][0x17c], RZ, P0, !PT ;  /* 0x00005f00160fca10 */ /* 0x000fe200007fe4ff */
[----:B----4-:R1:W-:Y:S01]  /*1c20*/  STL.64 [R1+0x70], R26 ;  /* 0x0000701a01007387 */ /* 0x0103e20000100a00 */
[----:B------:R-:W-:Y:S01]  /*1c30*/  @!P3 IADD3 R18, P0, R12, c[0x0][0x180], RZ ;  /* 0x000060000c12ba10 */ /* 0x000fe20007f1e0ff */
[----:B------:R-:W-:-:S03]  /*1c40*/  CS2R R24, SRZ ;  /* 0x0000000000187805 */ /* 0x000fc6000001ff00 */
[----:B------:R-:W-:-:S05]  /*1c50*/  @!P3 IADD3.X R19, R7, c[0x0][0x184], RZ, P0, !PT ;  /* 0x000061000713ba10 */ /* 0x000fca00007fe4ff */
[----:B------:R3:W4:Y:S01]  /*1c60*/  @!P3 LDG.E.64 R24, [R18.64] ;  /* 0x000000121218b981 */ /* 0x000722000c1e1b00 */
[----:B-1----:R-:W-:-:S06]  /*1c70*/  CS2R R26, SRZ ;  /* 0x00000000001a7805 */ /* 0x002fcc000001ff00 */
[----:B------:R1:W4:Y:S01]  /*1c80*/  @!P4 LDG.E.64 R26, [R14.64] ;  /* 0x000000120e1ac981 */ /* 0x000322000c1e1b00 */
[----:B0-----:R-:W-:-:S04]  /*1c90*/  @!P3 IADD3 R20, P0, R12, c[0x0][0x178], RZ ;  /* 0x00005e000c14ba10 */ /* 0x001fc80007f1e0ff */
[----:B------:R-:W-:Y:S02]  /*1ca0*/  @!P3 IADD3.X R21, R7, c[0x0][0x17c], RZ, P0, !PT ;  /* 0x00005f000715ba10 */ /* 0x000fe400007fe4ff */
[----:B---3--:R-:W-:Y:S02]  /*1cb0*/  @!P5 IADD3 R18, P4, R13, c[0x0][0x180], RZ ;  /* 0x000060000d12da10 */ /* 0x008fe40007f9e0ff */
[----:B-1----:R-:W-:Y:S02]  /*1cc0*/  @!P2 IADD3 R14, P0, R8, c[0x0][0x180], RZ ;  /* 0x00006000080eaa10 */ /* 0x002fe40007f1e0ff */
[----:B------:R-:W-:Y:S02]  /*1cd0*/  @!P5 IADD3.X R19, R23, c[0x0][0x184], RZ, P4, !PT ;  /* 0x000061001713da10 */ /* 0x000fe400027fe4ff */
[----:B------:R-:W-:Y:S01]  /*1ce0*/  @!P2 IADD3.X R15, R9, c[0x0][0x184], RZ, P0, !PT ;  /* 0x00006100090faa10 */ /* 0x000fe200007fe4ff */
[----:B------:R-:W-:-:S06]  /*1cf0*/  CS2R R28, SRZ ;  /* 0x00000000001c7805 */ /* 0x000fcc000001ff00 */
[----:B------:R0:W3:Y:S04]  /*1d00*/  @!P2 LDG.E.64 R28, [R14.64] ;  /* 0x000000120e1ca981 */ /* 0x0000e8000c1e1b00 */
[----:B--2---:R1:W-:Y:S02]  /*1d10*/  STL.64 [R1+0x78], R10 ;  /* 0x0000780a01007387 */ /* 0x0043e40000100a00 */
[----:B-1----:R-:W-:-:S06]  /*1d20*/  CS2R R10, SRZ ;  /* 0x00000000000a7805 */ /* 0x002fcc000001ff00 */
[----:B------:R1:W2:Y:S01]  /*1d30*/  @!P3 LDG.E.64 R10, [R20.64] ;  /* 0x00000012140ab981 */ /* 0x0002a2000c1e1b00 */
[----:B------:R-:W-:-:S03]  /*1d40*/  @!P2 IADD3 R8, P3, R8, c[0x0][0x178], RZ ;  /* 0x00005e000808aa10 */ /* 0x000fc60007f7e0ff */
[----:B----4-:R4:W-:Y:S04]  /*1d50*/  STL.64 [R1+0x140], R26 ;  /* 0x0001401a01007387 */ /* 0x0109e80000100a00 */
[----:B------:R0:W-:Y:S01]  /*1d60*/  STL.64 [R1+0x80], R24 ;  /* 0x0000801801007387 */ /* 0x0001e20000100a00 */
[----:B------:R-:W-:Y:S01]  /*1d70*/  @!P2 IADD3.X R9, R9, c[0x0][0x17c], RZ, P3, !PT ;  /* 0x00005f000909aa10 */ /* 0x000fe20001ffe4ff */
[----:B----4-:R-:W-:Y:S01]  /*1d80*/  CS2R R26, SRZ ;  /* 0x00000000001a7805 */ /* 0x010fe2000001ff00 */
[----:B0-----:R-:W-:-:S05]  /*1d90*/  CS2R R24, SRZ ;  /* 0x0000000000187805 */ /* 0x001fca000001ff00 */
[----:B------:R0:W4:Y:S04]  /*1da0*/  @!P2 LDG.E.64 R26, [R8.64] ;  /* 0x00000012081aa981 */ /* 0x000128000c1e1b00 */
[----:B------:R-:W3:Y:S01]  /*1db0*/  @!P5 LDG.E.64 R24, [R18.64] ;  /* 0x000000121218d981 */ /* 0x000ee2000c1e1b00 */
[----:B-1----:R-:W-:Y:S01]  /*1dc0*/  CS2R R20, SRZ ;  /* 0x0000000000147805 */ /* 0x002fe2000001ff00 */
[----:B0-----:R-:W-:-:S04]  /*1dd0*/  @!P5 IADD3 R8, P0, R13, c[0x0][0x178], RZ ;  /* 0x00005e000d08da10 */ /* 0x001fc80007f1e0ff */
[----:B------:R-:W-:-:S05]  /*1de0*/  @!P5 IADD3.X R9, R23, c[0x0][0x17c], RZ, P0, !PT ;  /* 0x00005f001709da10 */ /* 0x000fca00007fe4ff */
[----:B------:R0:W4:Y:S01]  /*1df0*/  @!P5 LDG.E.64 R20, [R8.64] ;  /* 0x000000120814d981 */ /* 0x000122000c1e1b00 */
[C---:B------:R-:W-:Y:S02]  /*1e00*/  IADD3 R12, R16.reuse, 0x120, RZ ;  /* 0x00000120100c7810 */ /* 0x040fe40007ffe0ff */
[----:B------:R-:W-:Y:S02]  /*1e10*/  IADD3 R22, R16, 0x130, RZ ;  /* 0x0000013010167810 */ /* 0x000fe40007ffe0ff */
[----:B------:R-:W-:Y:S02]  /*1e20*/  ISETP.GE.U32.AND P3, PT, R12, c[0x0][0x1e0], PT ;  /* 0x000078000c007a0c */ /* 0x000fe40003f66070 */
[----:B------:R-:W-:Y:S02]  /*1e30*/  ISETP.GE.U32.AND P4, PT, R22, c[0x0][0x1e0], PT ;  /* 0x0000780016007a0c */ /* 0x000fe40003f86070 */
[----:B------:R-:W-:-:S04]  /*1e40*/  SHF.R.S32.HI R15, RZ, 0x1f, R22 ;  /* 0x0000001fff0f7819 */ /* 0x000fc80000011416 */
[----:B------:R-:W-:-:S04]  /*1e50*/  ISETP.GE.AND.EX P4, PT, R15, c[0x0][0x1e4], PT, P4 ;  /* 0x000079000f007a0c */ /* 0x000fc80003f86340 */
[----:B------:R-:W-:-:S13]  /*1e60*/  ISETP.GT.U32.OR P4, PT, R0, 0x27f, P4 ;  /* 0x0000027f0000780c */ /* 0x000fda0002784470 */
[----:B------:R-:W-:Y:S01]  /*1e70*/  @!P4 MOV R13, R5 ;  /* 0x00000005000dc202 */ /* 0x000fe20000000f00 */
[----:B------:R-:W-:-:S04]  /*1e80*/  @!P4 IMAD R15, R15, c[0x0][0x1d8], RZ ;  /* 0x000076000f0fca24 */ /* 0x000fc800078e02ff */
[----:B------:R-:W-:Y:S01]  /*1e90*/  @!P4 IMAD R15, R22, c[0x0][0x1dc], R15 ;  /* 0x00007700160fca24 */ /* 0x000fe200078e020f */
[----:B--2---:R1:W-:Y:S02]  /*1ea0*/  STL.64 [R1+0x150], R10 ;  /* 0x0001500a01007387 */ /* 0x0043e40000100a00 */
[----:B-1----:R-:W-:-:S04]  /*1eb0*/  IADD3 R11, R16, 0x110, RZ ;  /* 0x00000110100b7810 */ /* 0x002fc80007ffe0ff */
[----:B------:R-:W-:Y:S02]  /*1ec0*/  ISETP.GE.U32.AND P2, PT, R11, c[0x0][0x1e0], PT ;  /* 0x000078000b007a0c */ /* 0x000fe40003f46070 */
[----:B------:R-:W-:-:S04]  /*1ed0*/  SHF.R.S32.HI R7, RZ, 0x1f, R11 ;  /* 0x0000001fff077819 */ /* 0x000fc8000001140b */
[----:B------:R-:W-:-:S04]  /*1ee0*/  ISETP.GE.AND.EX P2, PT, R7, c[0x0][0x1e4], PT, P2 ;  /* 0x0000790007007a0c */ /* 0x000fc80003f46320 */
[----:B------:R-:W-:Y:S01]  /*1ef0*/  ISETP.GT.U32.OR P2, PT, R0, 0x27f, P2 ;  /* 0x0000027f0000780c */ /* 0x000fe20001744470 */
[----:B---3--:R1:W-:Y:S04]  /*1f00*/  STL.64 [R1+0x98], R24 ;  /* 0x0000981801007387 */ /* 0x0083e80000100a00 */
[----:B----4-:R2:W-:Y:S01]  /*1f10*/  STL.64 [R1+0x158], R26 ;  /* 0x0001581a01007387 */ /* 0x0105e20000100a00 */
[----:B-1----:R-:W-:Y:S02]  /*1f20*/  IADD3 R24, R16, 0x140, RZ ;  /* 0x0000014010187810 */ /* 0x002fe40007ffe0ff */
[----:B--2---:R-:W-:Y:S02]  /*1f30*/  SHF.R.S32.HI R26, RZ, 0x1f, R12 ;  /* 0x0000001fff1a7819 */ /* 0x004fe4000001140c */
[----:B------:R-:W-:-:S02]  /*1f40*/  ISETP.GE.U32.AND P0, PT, R24, c[0x0][0x1e0], PT ;  /* 0x0000780018007a0c */ /* 0x000fc40003f06070 */
[----:B------:R-:W-:Y:S02]  /*1f50*/  SHF.R.S32.HI R25, RZ, 0x1f, R24 ;  /* 0x0000001fff197819 */ /* 0x000fe40000011418 */
[----:B------:R-:W-:Y:S02]  /*1f60*/  ISETP.GE.AND.EX P3, PT, R26, c[0x0][0x1e4], PT, P3 ;  /* 0x000079001a007a0c */ /* 0x000fe40003f66330 */
[----:B------:R-:W-:Y:S01]  /*1f70*/  ISETP.GE.AND.EX P5, PT, R25, c[0x0][0x1e4], PT, P0 ;  /* 0x0000790019007a0c */ /* 0x000fe20003fa6300 */
[----:B------:R-:W-:Y:S01]  /*1f80*/  @!P2 IMAD R7, R7, c[0x0][0x1d8], RZ ;  /* 0x000076000707aa24 */ /* 0x000fe200078e02ff */
[----:B------:R-:W-:Y:S02]  /*1f90*/  @!P6 IADD3 R18, P0, R17, c[0x0][0x180], RZ ;  /* 0x000060001112ea10 */ /* 0x000fe40007f1e0ff */
[----:B0-----:R-:W-:Y:S02]  /*1fa0*/  @!P2 MOV R8, R2 ;  /* 0x000000020008a202 */ /* 0x001fe40000000f00 */
[----:B------:R-:W-:Y:S01]  /*1fb0*/  @!P2 MOV R9, R5 ;  /* 0x000000050009a202 */ /* 0x000fe20000000f00 */
[----:B------:R-:W-:Y:S01]  /*1fc0*/  STL.64 [R1+0x88], R28 ;  /* 0x0000881c01007387 */ /* 0x000fe20000100a00 */
[----:B------:R-:W-:Y:S01]  /*1fd0*/  ISETP.GT.U32.OR P3, PT, R0, 0x27f, P3 ;  /* 0x0000027f0000780c */ /* 0x000fe20001f64470 */
[C---:B------:R-:W-:Y:S01]  /*1fe0*/  @!P2 IMAD R7, R11.reuse, c[0x0][0x1dc], R7 ;  /* 0x000077000b07aa24 */ /* 0x040fe200078e0207 */
[----:B------:R-:W-:Y:S01]  /*1ff0*/  @!P6 IADD3.X R19, R6, c[0x0][0x184], RZ, P0, !PT ;  /* 0x000061000613ea10 */ /* 0x000fe200007fe4ff */
[----:B------:R0:W-:Y:S01]  /*2000*/  STL.64 [R1+0x170], R20 ;  /* 0x0001701401007387 */ /* 0x0001e20000100a00 */
[----:B------:R-:W-:Y:S01]  /*2010*/  @!P2 IMAD.WIDE.U32 R8, R11, c[0x0][0x1d8], R8 ;  /* 0x000076000b08aa25 */ /* 0x000fe200078e0008 */
[----:B------:R-:W-:-:S02]  /*2020*/  ISETP.GT.U32.OR P5, PT, R0, 0x27f, P5 ;  /* 0x0000027f0000780c */ /* 0x000fc40002fa4470 */
[----:B0-----:R-:W-:-:S04]  /*2030*/  @!P6 IADD3 R20, P0, R17, c[0x0][0x178], RZ ;  /* 0x00005e001114ea10 */ /* 0x001fc80007f1e0ff */
[----:B------:R-:W-:Y:S02]  /*2040*/  @!P6 IADD3.X R21, R6, c[0x0][0x17c], RZ, P0, !PT ;  /* 0x00005f000615ea10 */ /* 0x000fe400007fe4ff */
[----:B------:R-:W-:Y:S02]  /*2050*/  @!P2 IADD3 R6, R9, R7, RZ ;  /* 0x000000070906a210 */ /* 0x000fe40007ffe0ff */
[C---:B------:R-:W-:Y:S02]  /*2060*/  @!P2 SHF.L.U32 R14, R8.reuse, 0x2, RZ ;  /* 0x00000002080ea819 */ /* 0x040fe400000006ff */
[----:B------:R-:W-:Y:S01]  /*2070*/  @!P2 SHF.L.U64.HI R6, R8, 0x2, R6 ;  /* 0x000000020806a819 */ /* 0x000fe20000010206 */
[----:B------:R-:W-:Y:S01]  /*2080*/  @!P3 IMAD R7, R26, c[0x0][0x1d8], RZ ;  /* 0x000076001a07ba24 */ /* 0x000fe200078e02ff */
[----:B------:R-:W-:Y:S02]  /*2090*/  @!P3 MOV R8, R2 ;  /* 0x000000020008b202 */ /* 0x000fe40000000f00 */
[----:B------:R-:W-:Y:S01]  /*20a0*/  @!P3 MOV R9, R5 ;  /* 0x000000050009b202 */ /* 0x000fe20000000f00 */
[----:B------:R-:W-:-:S04]  /*20b0*/  @!P3 IMAD R7, R12, c[0x0][0x1dc], R7 ;  /* 0x000077000c07ba24 */ /* 0x000fc800078e0207 */
[----:B------:R-:W-:Y:S01]  /*20c0*/  @!P3 IMAD.WIDE.U32 R8, R12, c[0x0][0x1d8], R8 ;  /* 0x000076000c08ba25 */ /* 0x000fe200078e0008 */
[-C--:B------:R-:W-:Y:S02]  /*20d0*/  @!P4 MOV R12, R2.reuse ;  /* 0x00000002000cc202 */ /* 0x080fe40000000f00 */
[----:B------:R-:W-:Y:S01]  /*20e0*/  @!P5 MOV R23, R5 ;  /* 0x000000050017d202 */ /* 0x000fe20000000f00 */
[----:B------:R-:W-:Y:S02]  /*20f0*/  @!P5 IMAD R17, R25, c[0x0][0x1d8], RZ ;  /* 0x000076001911da24 */ /* 0x000fe400078e02ff */
[----:B------:R-:W-:Y:S01]  /*2100*/  @!P4 IMAD.WIDE.U32 R12, R22, c[0x0][0x1d8], R12 ;  /* 0x00007600160cca25 */ /* 0x000fe200078e000c */
[----:B------:R-:W-:-:S03]  /*2110*/  @!P5 MOV R22, R2 ;  /* 0x000000020016d202 */ /* 0x000fc60000000f00 */
[C---:B------:R-:W-:Y:S02]  /*2120*/  @!P5 IMAD R17, R24.reuse, c[0x0][0x1dc], R17 ;  /* 0x000077001811da24 */ /* 0x040fe400078e0211 */
[----:B------:R-:W-:Y:S02]  /*2130*/  @!P5 IMAD.WIDE.U32 R22, R24, c[0x0][0x1d8], R22 ;  /* 0x000076001816da25 */ /* 0x000fe400078e0016 */
[----:B------:R-:W-:-:S06]  /*2140*/  CS2R R24, SRZ ;  /* 0x0000000000187805 */ /* 0x000fcc000001ff00 */
[----:B------:R0:W2:Y:S01]  /*2150*/  @!P6 LDG.E.64 R24, [R20.64] ;  /* 0x000000121418e981 */ /* 0x0000a2000c1e1b00 */
[----:B------:R-:W-:-:S04]  /*2160*/  IADD3 R10, R16, 0x150, RZ ;  /* 0x00000150100a7810 */ /* 0x000fc80007ffe0ff */
[----:B------:R-:W-:Y:S02]  /*2170*/  ISETP.GE.U32.AND P0, PT, R10, c[0x0][0x1e0], PT ;  /* 0x000078000a007a0c */ /* 0x000fe40003f06070 */
[----:B------:R-:W-:-:S04]  /*2180*/  SHF.R.S32.HI R11, RZ, 0x1f, R10 ;  /* 0x0000001fff0b7819 */ /* 0x000fc8000001140a */
[----:B------:R-:W-:Y:S01]  /*2190*/  ISETP.GE.AND.EX P0, PT, R11, c[0x0][0x1e4], PT, P0 ;  /* 0x000079000b007a0c */ /* 0x000fe20003f06300 */
[----:B------:R-:W-:-:S03]  /*21a0*/  CS2R R26, SRZ ;  /* 0x00000000001a7805 */ /* 0x000fc6000001ff00 */
[----:B------:R-:W-:Y:S02]  /*21b0*/  ISETP.GT.U32.OR P0, PT, R0, 0x27f, P0 ;  /* 0x0000027f0000780c */ /* 0x000fe40000704470 */
[----:B------:R-:W-:Y:S01]  /*21c0*/  @!P3 IADD3 R7, R9, R7, RZ ;  /* 0x000000070907b210 */ /* 0x000fe20007ffe0ff */
[----:B------:R1:W3:Y:S01]  /*21d0*/  @!P6 LDG.E.64 R26, [R18.64] ;  /* 0x00000012121ae981 */ /* 0x0002e2000c1e1b00 */
[----:B------:R-:W-:Y:S02]  /*21e0*/  @!P4 IADD3 R9, R13, R15, RZ ;  /* 0x0000000f0d09c210 */ /* 0x000fe40007ffe0ff */
[----:B------:R-:W-:Y:S02]  /*21f0*/  @!P5 IADD3 R13, R23, R17, RZ ;  /* 0x00000011170dd210 */ /* 0x000fe40007ffe0ff */
[C---:B------:R-:W-:Y:S02]  /*2200*/  @!P3 SHF.L.U32 R15, R8.reuse, 0x2, RZ ;  /* 0x00000002080fb819 */ /* 0x040fe400000006ff */
[----:B------:R-:W-:-:S02]  /*2210*/  @!P3 SHF.L.U64.HI R7, R8, 0x2, R7 ;  /* 0x000000020807b819 */ /* 0x000fc40000010207 */
[----:B-1----:R-:W-:Y:S02]  /*2220*/  @!P2 IADD3 R18, P6, R14, c[0x0][0x180], RZ ;  /* 0x000060000e12aa10 */ /* 0x002fe40007fde0ff */
[C---:B------:R-:W-:Y:S02]  /*2230*/  @!P4 SHF.L.U32 R8, R12.reuse, 0x2, RZ ;  /* 0x000000020c08c819 */ /* 0x040fe400000006ff */
[----:B------:R-:W-:Y:S02]  /*2240*/  @!P4 SHF.L.U64.HI R9, R12, 0x2, R9 ;  /* 0x000000020c09c819 */ /* 0x000fe40000010209 */
[----:B------:R-:W-:Y:S02]  /*2250*/  @!P2 IADD3.X R19, R6, c[0x0][0x184], RZ, P6, !PT ;  /* 0x000061000613aa10 */ /* 0x000fe400037fe4ff */
[C---:B------:R-:W-:Y:S02]  /*2260*/  @!P5 SHF.L.U32 R12, R22.reuse, 0x2, RZ ;  /* 0x00000002160cd819 */ /* 0x040fe400000006ff */
[----:B------:R-:W-:Y:S01]  /*2270*/  @!P5 SHF.L.U64.HI R13, R22, 0x2, R13 ;  /* 0x00000002160dd819 */ /* 0x000fe2000001020d */
[----:B------:R-:W-:Y:S01]  /*2280*/  @!P0 IMAD R17, R11, c[0x0][0x1d8], RZ ;  /* 0x000076000b118a24 */ /* 0x000fe200078e02ff */
[----:B------:R-:W-:-:S02]  /*2290*/  @!P0 MOV R22, R2 ;  /* 0x0000000200168202 */ /* 0x000fc40000000f00 */
[----:B------:R-:W-:Y:S02]  /*22a0*/  @!P0 MOV R23, R5 ;  /* 0x0000000500178202 */ /* 0x000fe40000000f00 */
[----:B0-----:R-:W-:Y:S01]  /*22b0*/  @!P2 IADD3 R20, P6, R14, c[0x0][0x178], RZ ;  /* 0x00005e000e14aa10 */ /* 0x001fe20007fde0ff */
[C---:B------:R-:W-:Y:S02]  /*22c0*/  @!P0 IMAD R17, R10.reuse, c[0x0][0x1dc], R17 ;  /* 0x000077000a118a24 */ /* 0x040fe400078e0211 */
[----:B------:R-:W-:Y:S01]  /*22d0*/  @!P0 IMAD.WIDE.U32 R22, R10, c[0x0][0x1d8], R22 ;  /* 0x000076000a168a25 */ /* 0x000fe200078e0016 */
[----:B------:R-:W-:Y:S01]  /*22e0*/  @!P2 IADD3.X R21, R6, c[0x0][0x17c], RZ, P6, !PT ;  /* 0x00005f000615aa10 */ /* 0x000fe200037fe4ff */
[----:B------:R-:W-:-:S06]  /*22f0*/  CS2R R10, SRZ ;  /* 0x00000000000a7805 */ /* 0x000fcc000001ff00 */
[----:B------:R0:W4:Y:S04]  /*2300*/  @!P2 LDG.E.64 R10, [R20.64] ;  /* 0x00000012140aa981 */ /* 0x000128000c1e1b00 */
[----:B--2---:R1:W-:Y:S02]  /*2310*/  STL.64 [R1+0x168], R24 ;  /* 0x0001681801007387 */ /* 0x0043e40000100a00 */
[----:B-1----:R-:W-:-:S06]  /*2320*/  CS2R R24, SRZ ;  /* 0x0000000000187805 */ /* 0x002fcc000001ff00 */
[----:B------:R1:W2:Y:S01]  /*2330*/  @!P2 LDG.E.64 R24, [R18.64] ;  /* 0x000000121218a981 */ /* 0x0002a2000c1e1b00 */
[----:B0-----:R-:W-:-:S03]  /*2340*/  @!P3 IADD3 R20, P2, R15, c[0x0][0x178], RZ ;  /* 0x00005e000f14ba10 */ /* 0x001fc60007f5e0ff */
[----:B---3--:R-:W-:Y:S01]  /*2350*/  STL.64 [R1+0xa0], R26 ;  /* 0x0000a01a01007387 */ /* 0x008fe20000100a00 */
[----:B------:R-:W-:Y:S02]  /*2360*/  @!P0 IADD3 R17, R23, R17, RZ ;  /* 0x0000001117118210 */ /* 0x000fe40007ffe0ff */
[----:B------:R-:W-:Y:S02]  /*2370*/  @!P3 IADD3.X R21, R7, c[0x0][0x17c], RZ, P2, !PT ;  /* 0x00005f000715ba10 */ /* 0x000fe400017fe4ff */
[----:B-1----:R-:W-:Y:S02]  /*2380*/  @!P3 IADD3 R18, P6, R15, c[0x0][0x180], RZ ;  /* 0x000060000f12ba10 */ /* 0x002fe40007fde0ff */
[C---:B------:R-:W-:Y:S02]  /*2390*/  @!P0 SHF.L.U32 R14, R22.reuse, 0x2, RZ ;  /* 0x00000002160e8819 */ /* 0x040fe400000006ff */
[----:B------:R-:W-:Y:S02]  /*23a0*/  @!P0 SHF.L.U64.HI R6, R22, 0x2, R17 ;  /* 0x0000000216068819 */ /* 0x000fe40000010211 */
[----:B------:R-:W-:-:S02]  /*23b0*/  @!P3 IADD3.X R19, R7, c[0x0][0x184], RZ, P6, !PT ;  /* 0x000061000713ba10 */ /* 0x000fc400037fe4ff */
[----:B------:R-:W-:-:S04]  /*23c0*/  @!P4 IADD3 R22, P6, R8, c[0x0][0x180], RZ ;  /* 0x000060000816ca10 */ /* 0x000fc80007fde0ff */
[----:B------:R-:W-:Y:S01]  /*23d0*/  @!P4 IADD3.X R23, R9, c[0x0][0x184], RZ, P6, !PT ;  /* 0x000061000917ca10 */ /* 0x000fe200037fe4ff */
[----:B--2---:R0:W-:Y:S04]  /*23e0*/  STL.64 [R1+0xa8], R24 ;  /* 0x0000a81801007387 */ /* 0x0041e80000100a00 */
[----:B----4-:R1:W-:Y:S01]  /*23f0*/  STL.64 [R1+0x178], R10 ;  /* 0x0001780a01007387 */ /* 0x0103e20000100a00 */
[----:B0-----:R-:W-:-:S06]  /*2400*/  CS2R R24, SRZ ;  /* 0x0000000000187805 */ /* 0x001fcc000001ff00 */
[----:B------:R0:W2:Y:S01]  /*2410*/  @!P3 LDG.E.64 R24, [R20.64] ;  /* 0x000000121418b981 */ /* 0x0000a2000c1e1b00 */
[----:B-1----:R-:W-:-:S06]  /*2420*/  CS2R R10, SRZ ;  /* 0x00000000000a7805 */ /* 0x002fcc000001ff00 */
[----:B------:R-:W3:Y:S01]  /*2430*/  @!P4 LDG.E.64 R10, [R22.64] ;  /* 0x00000012160ac981 */ /* 0x000ee2000c1e1b00 */
[----:B------:R-:W-:-:S06]  /*2440*/  CS2R R26, SRZ ;  /* 0x00000000001a7805 */ /* 0x000fcc000001ff00 */
[----:B------:R1:W4:Y:S02]  /*2450*/  @!P3 LDG.E.64 R26, [R18.64] ;  /* 0x00000012121ab981 */ /* 0x000324000c1e1b00 */
[----:B-1----:R-:W-:-:S04]  /*2460*/  @!P4 IADD3 R18, P2, R8, c[0x0][0x178], RZ ;  /* 0x00005e000812ca10 */ /* 0x002fc80007f5e0ff */
[----:B------:R-:W-:Y:S02]  /*2470*/  @!P4 IADD3.X R19, R9, c[0x0][0x17c], RZ, P2, !PT ;  /* 0x00005f000913ca10 */ /* 0x000fe400017fe4ff */
[C---:B------:R-:W-:Y:S02]  /*2480*/  @!P5 IADD3 R8, P3, R12.reuse, c[0x0][0x180], RZ ;  /* 0x000060000c08da10 */ /* 0x040fe40007f7e0ff */
[----:B------:R-:W-:Y:S02]  /*2490*/  @!P5 IADD3 R12, P6, R12, c[0x0][0x178], RZ ;  /* 0x00005e000c0cda10 */ /* 0x000fe40007fde0ff */
[C---:B------:R-:W-:Y:S02]  /*24a0*/  @!P5 IADD3.X R9, R13.reuse, c[0x0][0x184], RZ, P3, !PT ;  /* 0x000061000d09da10 */ /* 0x040fe40001ffe4ff */
[----:B------:R-:W-:Y:S01]  /*24b0*/  @!P5 IADD3.X R13, R13, c[0x0][0x17c], RZ, P6, !PT ;  /* 0x00005f000d0dda10 */ /* 0x000fe200037fe4ff */
[----:B0-----:R-:W-:-:S06]  /*24c0*/  CS2R R20, SRZ ;  /* 0x0000000000147805 */ /* 0x001fcc000001ff00 */
[----:B------:R0:W4:Y:S04]  /*24d0*/  @!P5 LDG.E.64 R20, [R8.64] ;  /* 0x000000120814d981 */ /* 0x000128000c1e1b00 */
[----:B--2---:R1:W-:Y:S02]  /*24e0*/  STL.64 [R1+0x180], R24 ;  /* 0x0001801801007387 */ /* 0x0043e40000100a00 */
[----:B-1----:R-:W-:Y:S02]  /*24f0*/  CS2R R24, SRZ ;  /* 0x0000000000187805 */ /* 0x002fe4000001ff00 */
[----:B---3--:R1:W-:Y:S04]  /*2500*/  STL.64 [R1+0xe0], R10 ;  /* 0x0000e00a01007387 */ /* 0x0083e80000100a00 */
[----:B------:R2:W3:Y:S01]  /*2510*/  @!P4 LDG.E.64 R24, [R18.64] ;  /* 0x000000121218c981 */ /* 0x0004e2000c1e1b00 */
[----:B-1----:R-:W-:-:S06]  /*2520*/  CS2R R10, SRZ ;  /* 0x00000000000a7805 */ /* 0x002fcc000001ff00 */
[----:B------:R1:W3:Y:S01]  /*2530*/  @!P5 LDG.E.64 R10, [R12.64] ;  /* 0x000000120c0ad981 */ /* 0x0002e2000c1e1b00 */
[----:B------:R-:W-:-:S03]  /*2540*/  IADD3 R28, R16, 0x160, RZ ;  /* 0x00000160101c7810 */ /* 0x000fc60007ffe0ff */
[----:B----4-:R4:W-:Y:S01]  /*2550*/  STL.64 [R1+0xc0], R26 ;  /* 0x0000c01a01007387 */ /* 0x0109e20000100a00 */
[----:B------:R-:W-:Y:S02]  /*2560*/  ISETP.GE.U32.AND P4, PT, R28, c[0x0][0x1e0], PT ;  /* 0x000078001c007a0c */ /* 0x000fe40003f86070 */
[----:B0-----:R-:W-:Y:S02]  /*2570*/  SHF.R.S32.HI R9, RZ, 0x1f, R28 ;  /* 0x0000001fff097819 */ /* 0x001fe4000001141c */
[----:B----4-:R-:W-:Y:S02]  /*2580*/  IADD3 R27, R16, 0x170, RZ ;  /* 0x00000170101b7810 */ /* 0x010fe40007ffe0ff */
[----:B------:R-:W-:Y:S02]  /*2590*/  ISETP.GE.AND.EX P4, PT, R9, c[0x0][0x1e4], PT, P4 ;  /* 0x0000790009007a0c */ /* 0x000fe40003f86340 */
[----:B------:R-:W-:Y:S02]  /*25a0*/  ISETP.GE.U32.AND P3, PT, R27, c[0x0][0x1e0], PT ;  /* 0x000078001b007a0c */ /* 0x000fe40003f66070 */
[----:B------:R-:W-:-:S02]  /*25b0*/  SHF.R.S32.HI R8, RZ, 0x1f, R27 ;  /* 0x0000001fff087819 */ /* 0x000fc4000001141b */
[----:B-1----:R-:W-:Y:S02]  /*25c0*/  @!P0 IADD3 R12, P5, R14, c[0x0][0x180], RZ ;  /* 0x000060000e0c8a10 */ /* 0x002fe40007fbe0ff */
[----:B------:R-:W-:Y:S02]  /*25d0*/  ISETP.GE.AND.EX P3, PT, R8, c[0x0][0x1e4], PT, P3 ;  /* 0x0000790008007a0c */ /* 0x000fe40003f66330 */
[----:B------:R-:W-:Y:S02]  /*25e0*/  ISETP.GT.U32.OR P4, PT, R0, 0x27f, P4 ;  /* 0x0000027f0000780c */ /* 0x000fe40002784470 */
[----:B------:R-:W-:Y:S02]  /*25f0*/  @!P0 IADD3.X R13, R6, c[0x0][0x184], RZ, P5, !PT ;  /* 0x00006100060d8a10 */ /* 0x000fe40002ffe4ff */
[----:B------:R-:W-:Y:S02]  /*2600*/  ISETP.GT.U32.OR P3, PT, R0, 0x27f, P3 ;  /* 0x0000027f0000780c */ /* 0x000fe40001f64470 */
[----:B------:R-:W-:-:S02]  /*2610*/  @!P0 IADD3 R14, P5, R14, c[0x0][0x178], RZ ;  /* 0x00005e000e0e8a10 */ /* 0x000fc40007fbe0ff */
[C---:B------:R-:W-:Y:S02]  /*2620*/  IADD3 R29, R16.reuse, 0x190, RZ ;  /* 0x00000190101d7810 */ /* 0x040fe40007ffe0ff */
[----:B------:R-:W-:Y:S02]  /*2630*/  IADD3 R26, R16, 0x1a0, RZ ;  /* 0x000001a0101a7810 */ /* 0x000fe40007ffe0ff */
[----:B------:R-:W-:Y:S02]  /*2640*/  @!P0 IADD3.X R15, R6, c[0x0][0x17c], RZ, P5, !PT ;  /* 0x00005f00060f8a10 */ /* 0x000fe40002ffe4ff */
[----:B------:R-:W-:Y:S02]  /*2650*/  ISETP.GE.U32.AND P6, PT, R29, c[0x0][0x1e0], PT ;  /* 0x000078001d007a0c */ /* 0x000fe40003fc6070 */
[----:B------:R-:W-:Y:S01]  /*2660*/  ISETP.GE.U32.AND P5, PT, R26, c[0x0][0x1e0], PT ;  /* 0x000078001a007a0c */ /* 0x000fe20003fa6070 */
[----:B------:R-:W-:Y:S01]  /*2670*/  @!P4 IMAD R17, R9, c[0x0][0x1d8], RZ ;  /* 0x000076000911ca24 */ /* 0x000fe200078e02ff */
[----:B--2---:R-:W-:-:S02]  /*2680*/  @!P4 MOV R18, R2 ;  /* 0x000000020012c202 */ /* 0x004fc40000000f00 */
[-C--:B------:R-:W-:Y:S01]  /*2690*/  @!P4 MOV R19, R5.reuse ;  /* 0x000000050013c202 */ /* 0x080fe20000000f00 */
[----:B------:R-:W-:Y:S01]  /*26a0*/  @!P3 IMAD R6, R8, c[0x0][0x1d8], RZ ;  /* 0x000076000806ba24 */ /* 0x000fe200078e02ff */
[----:B------:R-:W-:Y:S02]  /*26b0*/  @!P3 MOV R8, R2 ;  /* 0x000000020008b202 */ /* 0x000fe40000000f00 */
[----:B------:R-:W-:Y:S01]  /*26c0*/  @!P3 MOV R9, R5 ;  /* 0x000000050009b202 */ /* 0x000fe20000000f00 */
[C---:B------:R-:W-:Y:S02]  /*26d0*/  @!P4 IMAD R17, R28.reuse, c[0x0][0x1dc], R17 ;  /* 0x000077001c11ca24 */ /* 0x040fe400078e0211 */
[----:B------:R-:W-:-:S04]  /*26e0*/  @!P4 IMAD.WIDE.U32 R18, R28, c[0x0][0x1d8], R18 ;  /* 0x000076001c12ca25 */ /* 0x000fc800078e0012 */
[C---:B------:R-:W-:Y:S02]  /*26f0*/  @!P3 IMAD R6, R27.reuse, c[0x0][0x1dc], R6 ;  /* 0x000077001b06ba24 */ /* 0x040fe400078e0206 */
[----:B------:R-:W-:Y:S01]  /*2700*/  @!P3 IMAD.WIDE.U32 R8, R27, c[0x0][0x1d8], R8 ;  /* 0x000076001b08ba25 */ /* 0x000fe200078e0008 */
[----:B------:R-:W-:Y:S02]  /*2710*/  @!P4 IADD3 R19, R19, R17, RZ ;  /* 0x000000111313c210 */ /* 0x000fe40007ffe0ff */
[C---:B------:R-:W-:Y:S02]  /*2720*/  @!P4 SHF.L.U32 R17, R18.reuse, 0x2, RZ ;  /* 0x000000021211c819 */ /* 0x040fe400000006ff */
[----:B------:R-:W-:Y:S02]  /*2730*/  @!P3 IADD3 R9, R9, R6, RZ ;  /* 0x000000060909b210 */ /* 0x000fe40007ffe0ff */
[----:B------:R-:W-:Y:S01]  /*2740*/  @!P4 SHF.L.U64.HI R6, R18, 0x2, R19 ;  /* 0x000000021206c819 */ /* 0x000fe20000010213 */
[----:B---3--:R0:W-:Y:S02]  /*2750*/  STL.64 [R1+0x198], R24 ;  /* 0x0001981801007387 */ /* 0x0081e40000100a00 */
[----:B0-----:R-:W-:-:S04]  /*2760*/  IADD3 R25, R16, 0x180, RZ ;  /* 0x0000018010197810 */ /* 0x001fc80007ffe0ff */
[----:B------:R-:W-:Y:S02]  /*2770*/  ISETP.GE.U32.AND P2, PT, R25, c[0x0][0x1e0], PT ;  /* 0x0000780019007a0c */ /* 0x000fe40003f46070 */
[----:B------:R-:W-:Y:S01]  /*2780*/  SHF.R.S32.HI R7, RZ, 0x1f, R25 ;  /* 0x0000001fff077819 */ /* 0x000fe20000011419 */
[----:B------:R0:W-:Y:S03]  /*2790*/  STL.64 [R1+0x1a8], R10 ;  /* 0x0001a80a01007387 */ /* 0x0001e60000100a00 */
[----:B------:R-:W-:-:S04]  /*27a0*/  ISETP.GE.AND.EX P2, PT, R7, c[0x0][0x1e4], PT, P2 ;  /* 0x0000790007007a0c */ /* 0x000fc80003f46320 */
[----:B------:R-:W-:Y:S02]  /*27b0*/  ISETP.GT.U32.OR P2, PT, R0, 0x27f, P2 ;  /* 0x0000027f0000780c */ /* 0x000fe40001744470 */
[----:B0-----:R-:W-:Y:S02]  /*27c0*/  SHF.R.S32.HI R10, RZ, 0x1f, R16 ;  /* 0x0000001fff0a7819 */ /* 0x001fe40000011410 */
[----:B------:R-:W-:-:S03]  /*27d0*/  SHF.R.S32.HI R11, RZ, 0x1f, R29 ;  /* 0x0000001fff0b7819 */ /* 0x000fc6000001141d */
[----:B------:R-:W-:Y:S01]  /*27e0*/  @P1 IMAD R24, R10, c[0x0][0x1d8], RZ ;  /* 0x000076000a181a24 */ /* 0x000fe200078e02ff */
[----:B------:R-:W-:Y:S02]  /*27f0*/  SHF.R.S32.HI R10, RZ, 0x1f, R26 ;  /* 0x0000001fff0a7819 */ /* 0x000fe4000001141a */
[----:B------:R-:W-:Y:S02]  /*2800*/  ISETP.GE.AND.EX P6, PT, R11, c[0x0][0x1e4], PT, P6 ;  /* 0x000079000b007a0c */ /* 0x000fe40003fc6360 */
[----:B------:R-:W-:Y:S02]  /*2810*/  ISETP.GE.AND.EX P5, PT, R10, c[0x0][0x1e4], PT, P5 ;  /* 0x000079000a007a0c */ /* 0x000fe40003fa6350 */
[C---:B------:R-:W-:Y:S02]  /*2820*/  ISETP.GT.U32.OR P6, PT, R0.reuse, 0x27f, P6 ;  /* 0x0000027f0000780c */ /* 0x040fe400037c4470 */
[----:B------:R-:W-:Y:S01]  /*2830*/  ISETP.GT.U32.OR P5, PT, R0, 0x27f, P5 ;  /* 0x0000027f0000780c */ /* 0x000fe20002fa4470 */
[----:B------:R-:W-:Y:S01]  /*2840*/  @!P2 IMAD R7, R7, c[0x0][0x1d8], RZ ;  /* 0x000076000707aa24 */ /* 0x000fe200078e02ff */
[----:B------:R-:W-:-:S02]  /*2850*/  @!P2 MOV R22, R2 ;  /* 0x000000020016a202 */ /* 0x000fc40000000f00 */
[----:B------:R-:W-:Y:S01]  /*2860*/  @!P2 MOV R23, R5 ;  /* 0x000000050017a202 */ /* 0x000fe20000000f00 */
[----:B------:R0:W-:Y:S01]  /*2870*/  STL.64 [R1+0xf8], R20 ;  /* 0x0000f81401007387 */ /* 0x0001e20000100a00 */
[----:B------:R-:W-:-:S03]  /*2880*/  @!P2 IMAD R7, R25, c[0x0][0x1dc], R7 ;  /* 0x000077001907aa24 */ /* 0x000fc600078e0207 */
[----:B------:R-:W-:Y:S01]  /*2890*/  @!P2 IMAD.WIDE.U32 R22, R25, c[0x0][0x1d8], R22 ;  /* 0x000076001916aa25 */ /* 0x000fe200078e0016 */
[----:B------:R1:W-:Y:S01]  /*28a0*/  STL [R1+0x244], R16 ;  /* 0x0002441001007387 */ /* 0x0003e20000100800 */
[----:B0-----:R-:W-:Y:S02]  /*28b0*/  @P1 MOV R20, R2 ;  /* 0x0000000200141202 */ /* 0x001fe40000000f00 */
[----:B------:R-:W-:Y:S01]  /*28c0*/  @P1 MOV R21, R5 ;  /* 0x0000000500151202 */ /* 0x000fe20000000f00 */
[C---:B------:R-:W-:Y:S01]  /*28d0*/  @P1 IMAD R24, R16.reuse, c[0x0][0x1dc], R24 ;  /* 0x0000770010181a24 */ /* 0x040fe200078e0218 */
[----:B------:R-:W-:Y:S01]  /*28e0*/  @!P2 IADD3 R18, R23, R7, RZ ;  /* 0x000000071712a210 */ /* 0x000fe20007ffe0ff */
[----:B------:R-:W-:Y:S02]  /*28f0*/  @!P6 IMAD R23, R11, c[0x0][0x1d8], RZ ;  /* 0x000076000b17ea24 */ /* 0x000fe400078e02ff */
[----:B------:R-:W-:Y:S01]  /*2900*/  @P1 IMAD.WIDE.U32 R20, R16, c[0x0][0x1d8], R20 ;  /* 0x0000760010141a25 */ /* 0x000fe200078e0014 */
[----:B-1----:R-:W-:-:S02]  /*2910*/  MOV R16, R29 ;  /* 0x0000001d00107202 */ /* 0x002fc40000000f00 */
[----:B------:R-:W-:Y:S01]  /*2920*/  CS2R R28, SRZ ;  /* 0x00000000001c7805 */ /* 0x000fe2000001ff00 */
[----:B------:R-:W-:Y:S02]  /*2930*/  @!P5 IMAD R25, R10, c[0x0][0x1d8], RZ ;  /* 0x000076000a19da24 */ /* 0x000fe400078e02ff */
[----:B------:R-:W-:-:S03]  /*2940*/  CS2R R10, SRZ ;  /* 0x00000000000a7805 */ /* 0x000fc6000001ff00 */
[----:B------:R0:W2:Y:S04]  /*2950*/  @!P0 LDG.E.64 R28, [R12.64] ;  /* 0x000000120c1c8981 */ /* 0x0000a8000c1e1b00 */
[----:B------:R1:W3:Y:S01]  /*2960*/  @!P0 LDG.E.64 R10, [R14.64] ;  /* 0x000000120e0a8981 */ /* 0x0002e2000c1e1b00 */
[----:B0-----:R-:W-:-:S04]  /*2970*/  @!P4 IADD3 R12, P0, R17, c[0x0][0x180], RZ ;  /* 0x00006000110cca10 */ /* 0x001fc80007f1e0ff */
[----:B------:R-:W-:Y:S02]  /*2980*/  @!P4 IADD3.X R13, R6, c[0x0][0x184], RZ, P0, !PT ;  /* 0x00006100060dca10 */ /* 0x000fe400007fe4ff */
[----:B-1----:R-:W-:-:S04]  /*2990*/  @!P4 IADD3 R14, P0, R17, c[0x0][0x178], RZ ;  /* 0x00005e00110eca10 */ /* 0x002fc80007f1e0ff */
[----:B------:R-:W-:Y:S01]  /*29a0*/  @!P4 IADD3.X R15, R6, c[0x0][0x17c], RZ, P0, !PT ;  /* 0x00005f00060fca10 */ /* 0x000fe200007fe4ff */
[----:B--2---:R-:W-:Y:S04]  /*29b0*/  STL.64 [R1+0x100], R28 ;  /* 0x0001001c01007387 */ /* 0x004fe80000100a00 */
[----:B---3--:R0:W-:Y:S02]  /*29c0*/  STL.64 [R1+0xb8], R10 ;  /* 0x0000b80a01007387 */ /* 0x0081e40000100a00 */
[----:B0-----:R-:W-:-:S06]  /*29d0*/  CS2R R10, SRZ ;  /* 0x00000000000a7805 */ /* 0x001fcc000001ff00 */
[----:B------:R-:W2:Y:S01]  /*29e0*/  @!P4 LDG.E.64 R10, [R14.64] ;  /* 0x000000120e0ac981 */ /* 0x000ea2000c1e1b00 */
[----:B------:R-:W-:Y:S01]  /*29f0*/  CS2R R28, SRZ ;  /* 0x00000000001c7805 */ /* 0x000fe2000001ff00 */
[C---:B------:R-:W-:Y:S02]  /*2a00*/  @!P3 SHF.L.U32 R7, R8.reuse, 0x2, RZ ;  /* 0x000000020807b819 */ /* 0x040fe400000006ff */
[----:B------:R-:W-:-:S03]  /*2a10*/  @!P3 SHF.L.U64.HI R8, R8, 0x2, R9 ;  /* 0x000000020808b819 */ /* 0x000fc60000010209 */
[----:B------:R0:W3:Y:S02]  /*2a20*/  @!P4 LDG.E.64 R28, [R12.64] ;  /* 0x000000120c1cc981 */ /* 0x0000e4000c1e1b00 */
[----:B0-----:R-:W-:-:S04]  /*2a30*/  @!P3 IADD3 R12, P4, R7, c[0x0][0x178], RZ ;  /* 0x00005e00070cba10 */ /* 0x001fc80007f9e0ff */
[----:B------:R-:W-:Y:S01]  /*2a40*/  @!P3 IADD3.X R13, R8, c[0x0][0x17c], RZ, P4, !PT ;  /* 0x00005f00080dba10 */ /* 0x000fe200027fe4ff */
[----:B--2---:R0:W-:Y:S02]  /*2a50*/  STL.64 [R1+0xb0], R10 ;  /* 0x0000b00a01007387 */ /* 0x0041e40000100a00 */
[----:B0-----:R-:W-:-:S06]  /*2a60*/  CS2R R10, SRZ ;  /* 0x00000000000a7805 */ /* 0x001fcc000001ff00 */
[----:B------:R-:W2:Y:S01]  /*2a70*/  @!P3 LDG.E.64 R10, [R12.64] ;  /* 0x000000120c0ab981 */ /* 0x000ea2000c1e1b00 */
[----:B------:R-:W-:Y:S02]  /*2a80*/  @P1 IADD3 R27, R21, R24, RZ ;  /* 0x00000018151b1210 */ /* 0x000fe40007ffe0ff */
[C---:B------:R-:W-:Y:S02]  /*2a90*/  @P1 SHF.L.U32 R24, R20.reuse, 0x2, RZ ;  /* 0x0000000214181819 */ /* 0x040fe400000006ff */
[----:B------:R-:W-:Y:S02]  /*2aa0*/  @P1 SHF.L.U64.HI R27, R20, 0x2, R27 ;  /* 0x00000002141b1819 */ /* 0x000fe4000001021b */
[----:B------:R-:W-:Y:S02]  /*2ab0*/  @!P6 MOV R20, R2 ;  /* 0x000000020014e202 */ /* 0x000fe40000000f00 */
[----:B------:R-:W-:Y:S02]  /*2ac0*/  @!P6 MOV R21, R5 ;  /* 0x000000050015e202 */ /* 0x000fe40000000f00 */
[----:B------:R-:W-:Y:S01]  /*2ad0*/  @!P3 IADD3 R6, P0, R7, c[0x0][0x180], RZ ;  /* 0x000060000706ba10 */ /* 0x000fe20007f1e0ff */
[----:B------:R-:W-:-:S02]  /*2ae0*/  @!P6 IMAD R23, R16, c[0x0][0x1dc], R23 ;  /* 0x000077001017ea24 */ /* 0x000fc400078e0217 */
[----:B------:R-:W-:Y:S01]  /*2af0*/  @!P6 IMAD.WIDE.U32 R20, R16, c[0x0][0x1d8], R20 ;  /* 0x000076001014ea25 */ /* 0x000fe200078e0014 */
[----:B------:R-:W-:Y:S01]  /*2b00*/  @!P3 IADD3.X R7, R8, c[0x0][0x184], RZ, P0, !PT ;  /* 0x000061000807ba10 */ /* 0x000fe200007fe4ff */
[----:B------:R-:W-:Y:S01]  /*2b10*/  CS2R R16, SRZ ;  /* 0x0000000000107805 */ /* 0x000fe2000001ff00 */
[C---:B------:R-:W-:Y:S02]  /*2b20*/  @!P2 SHF.L.U32 R9, R22.reuse, 0x2, RZ ;  /* 0x000000021609a819 */ /* 0x040fe400000006ff */
[----:B------:R-:W-:-:S03]  /*2b30*/  @!P2 SHF.L.U64.HI R22, R22, 0x2, R18 ;  /* 0x000000021616a819 */ /* 0x000fc60000010212 */
[----:B------:R0:W4:Y:S01]  /*2b40*/  @!P3 LDG.E.64 R16, [R6.64] ;  /* 0x000000120610b981 */ /* 0x000122000c1e1b00 */
[C---:B------:R-:W-:Y:S01]  /*2b50*/  @!P2 IADD3 R8, P3, R9.reuse, c[0x0][0x178], RZ ;  /* 0x00005e000908aa10 */ /* 0x040fe20007f7e0ff */
[----:B------:R-:W-:Y:S01]  /*2b60*/  CS2R R14, SRZ ;  /* 0x00000000000e7805 */ /* 0x000fe2000001ff00 */
[----:B0-----:R-:W-:Y:S02]  /*2b70*/  @!P2 IADD3 R6, P0, R9, c[0x0][0x180], RZ ;  /* 0x000060000906aa10 */ /* 0x001fe40007f1e0ff */
[C---:B------:R-:W-:Y:S02]  /*2b80*/  @!P2 IADD3.X R9, R22.reuse, c[0x0][0x17c], RZ, P3, !PT ;  /* 0x00005f001609aa10 */ /* 0x040fe40001ffe4ff */
[----:B------:R-:W-:-:S03]  /*2b90*/  @!P2 IADD3.X R7, R22, c[0x0][0x184], RZ, P0, !PT ;  /* 0x000061001607aa10 */ /* 0x000fc600007fe4ff */
[----:B------:R0:W3:Y:S04]  /*2ba0*/  @!P2 LDG.E.64 R14, [R8.64] ;  /* 0x00000012080ea981 */ /* 0x0000e8000c1e1b00 */
[----:B--2---:R1:W-:Y:S02]  /*2bb0*/  STL.64 [R1+0x1a0], R10 ;  /* 0x0001a00a01007387 */ /* 0x0043e40000100a00 */
[----:B-1----:R-:W-:-:S06]  /*2bc0*/  CS2R R10, SRZ ;  /* 0x00000000000a7805 */ /* 0x002fcc000001ff00 */
[----:B------:R1:W2:Y:S01]  /*2bd0*/  @!P2 LDG.E.64 R10, [R6.64] ;  /* 0x00000012060aa981 */ /* 0x0002a2000c1e1b00 */
[----:B------:R-:W-:Y:S02]  /*2be0*/  @!P6 IADD3 R23, R21, R23, RZ ;  /* 0x000000171517e210 */ /* 0x000fe40007ffe0ff */
[C---:B------:R-:W-:Y:S02]  /*2bf0*/  @!P6 SHF.L.U32 R21, R20.reuse, 0x2, RZ ;  /* 0x000000021415e819 */ /* 0x040fe400000006ff */
[----:B------:R-:W-:Y:S02]  /*2c00*/  @!P6 SHF.L.U64.HI R20, R20, 0x2, R23 ;  /* 0x000000021414e819 */ /* 0x000fe40000010217 */
[----:B-1----:R-:W-:-:S04]  /*2c10*/  @!P6 IADD3 R6, P0, R21, c[0x0][0x180], RZ ;  /* 0x000060001506ea10 */ /* 0x002fc80007f1e0ff */
[----:B------:R-:W-:Y:S02]  /*2c20*/  @!P6 IADD3.X R7, R20, c[0x0][0x184], RZ, P0, !PT ;  /* 0x000061001407ea10 */ /* 0x000fe400007fe4ff */
[----:B0-----:R-:W-:Y:S01]  /*2c30*/  @!P6 IADD3 R8, P2, R21, c[0x0][0x178], RZ ;  /* 0x00005e001508ea10 */ /* 0x001fe20007f5e0ff */
[----:B------:R-:W-:-:S03]  /*2c40*/  CS2R R12, SRZ ;  /* 0x00000000000c7805 */ /* 0x000fc6000001ff00 */
[----:B------:R-:W-:-:S05]  /*2c50*/  @!P6 IADD3.X R9, R20, c[0x0][0x17c], RZ, P2, !PT ;  /* 0x00005f001409ea10 */ /* 0x000fca00017fe4ff */
[----:B------:R-:W4:Y:S04]  /*2c60*/  @!P6 LDG.E.64 R12, [R8.64] ;  /* 0x00000012080ce981 */ /* 0x000f28000c1e1b00 */
[----:B--2---:R0:W-:Y:S04]  /*2c70*/  STL.64 [R1+0x160], R10 ;  /* 0x0001600a01007387 */ /* 0x0041e80000100a00 */
[----:B0-----:R-:W2:Y:S04]  /*2c80*/  LDL R10, [R1+0x228] ;  /* 0x00022800010a7983 */ /* 0x001ea80000100800 */
[----:B---3--:R0:W-:Y:S04]  /*2c90*/  STL.64 [R1+0x1b8], R14 ;  /* 0x0001b80e01007387 */ /* 0x0081e80000100a00 */
[----:B0-----:R-:W3:Y:S04]  /*2ca0*/  LDL R15, [R1+0x224] ;  /* 0x00022400010f7983 */ /* 0x001ee80000100800 */
[----:B------:R-:W2:Y:S04]  /*2cb0*/  LDL R14, [R1+0x220] ;  /* 0x00022000010e7983 */ /* 0x000ea80000100800 */
[----:B----4-:R0:W-:Y:S02]  /*2cc0*/  STL.64 [R1+0x148], R16 ;  /* 0x0001481001007387 */ /* 0x0101e40000100a00 */
[----:B0-----:R-:W-:-:S06]  /*2cd0*/  CS2R R16, SRZ ;  /* 0x0000000000107805 */ /* 0x001fcc000001ff00 */
[----:B------:R-:W4:Y:S01]  /*2ce0*/  @!P6 LDG.E.64 R16, [R6.64] ;  /* 0x000000120610e981 */ /* 0x000f22000c1e1b00 */
[----:B------:R-:W-:-:S04]  /*2cf0*/  @P1 IADD3 R22, P0, R24, c[0x0][0x180], RZ ;  /* 0x0000600018161a10 */ /* 0x000fc80007f1e0ff */
[----:B------:R-:W-:Y:S01]  /*2d00*/  @P1 IADD3.X R23, R27, c[0x0][0x184], RZ, P0, !PT ;  /* 0x000061001b171a10 */ /* 0x000fe200007fe4ff */
[----:B------:R-:W-:Y:S01]  /*2d10*/  STL.64 [R1+0x120], R28 ;  /* 0x0001201c01007387 */ /* 0x000fe20000100a00 */
[----:B------:R-:W-:Y:S02]  /*2d20*/  UMOV UR5, 0x8 ;  /* 0x0000000800057882 */ /* 0x000fe40000000000 */
[----:B------:R-:W-:Y:S02]  /*2d30*/  ULDC.64 UR6, c[0x0][0x198] ;  /* 0x0000660000067ab9 */ /* 0x000fe40000000a00 */
[----:B------:R-:W-:Y:S01]  /*2d40*/  UIMAD.WIDE UR6, UR9, UR5, UR6 ;  /* 0x00000005090672a5 */ /* 0x000fe2000f8e0206 */
[----:B------:R-:W-:Y:S02]  /*2d50*/  @!P5 MOV R18, R2 ;  /* 0x000000020012d202 */ /* 0x000fe40000000f00 */
[----:B------:R-:W-:Y:S01]  /*2d60*/  @!P5 MOV R19, R5 ;  /* 0x000000050013d202 */ /* 0x000fe20000000f00 */
[----:B----4-:R0:W-:Y:S04]  /*2d70*/  STL.64 [R1+0x190], R16 ;  /* 0x0001901001007387 */ /* 0x0101e80000100a00 */
[----:B0-----:R-:W4:Y:S04]  /*2d80*/  LDL R16, [R1+0x218] ;  /* 0x0002180001107983 */ /* 0x001f280000100800 */
[----:B------:R0:W-:Y:S04]  /*2d90*/  STL [R1+0x248], R23 ;  /* 0x0002481701007387 */ /* 0x0001e80000100800 */
[----:B0-----:R-:W3:Y:S04]  /*2da0*/  LDL R23, [R1+0x21c] ;  /* 0x00021c0001177983 */ /* 0x001ee80000100800 */
[----:B------:R0:W-:Y:S02]  /*2db0*/  STL.64 [R1+0x1c0], R12 ;  /* 0x0001c00c01007387 */ /* 0x0001e40000100a00 */
[----:B0-----:R-:W-:-:S02]  /*2dc0*/  MOV R12, UR6 ;  /* 0x00000006000c7c02 */ /* 0x001fc40008000f00 */
[----:B------:R-:W-:-:S06]  /*2dd0*/  MOV R13, UR7 ;  /* 0x00000007000d7c02 */ /* 0x000fcc0008000f00 */
[----:B------:R-:W3:Y:S01]  /*2de0*/  LDG.E.64 R12, [R12.64] ;  /* 0x000000120c0c7981 */ /* 0x000ee2000c1e1b00 */
[----:B--2---:R-:W-:Y:S01]  /*2df0*/  ISETP.GE.U32.AND P3, PT, R10, c[0x0][0x1e0], PT ;  /* 0x000078000a007a0c */ /* 0x004fe20003f66070 */
[C---:B------:R-:W-:Y:S01]  /*2e00*/  @!P5 IMAD R25, R26.reuse, c[0x0][0x1dc], R25 ;  /* 0x000077001a19da24 */ /* 0x040fe200078e0219 */
[----:B------:R-:W-:Y:S01]  /*2e10*/  SHF.R.S32.HI R6, RZ, 0x1f, R10 ;  /* 0x0000001fff067819 */ /* 0x000fe2000001140a */
[----:B------:R-:W-:-:S03]  /*2e20*/  @!P5 IMAD.WIDE.U32 R18, R26, c[0x0][0x1d8], R18 ;  /* 0x000076001a12da25 */ /* 0x000fc600078e0012 */
[----:B------:R-:W-:Y:S02]  /*2e30*/  ISETP.GE.AND.EX P3, PT, R6, c[0x0][0x1e4], PT, P3 ;  /* 0x0000790006007a0c */ /* 0x000fe40003f66330 */
[----:B------:R-:W-:Y:S02]  /*2e40*/  @!P5 IADD3 R25, R19, R25, RZ ;  /* 0x000000191319d210 */ /* 0x000fe40007ffe0ff */
[----:B------:R-:W-:Y:S02]  /*2e50*/  @!P5 SHF.L.U32 R19, R18, 0x2, RZ ;  /* 0x000000021213d819 */ /* 0x000fe400000006ff */
[----:B------:R-:W-:Y:S02]  /*2e60*/  ISETP.GT.U32.OR P3, PT, R0, 0x27f, P3 ;  /* 0x0000027f0000780c */ /* 0x000fe40001f64470 */
[----:B------:R-:W-:Y:S02]  /*2e70*/  @!P5 SHF.L.U64.HI R26, R18, 0x2, R25 ;  /* 0x00000002121ad819 */ /* 0x000fe40000010219 */
[----:B------:R-:W-:-:S02]  /*2e80*/  @!P5 IADD3 R20, P0, R19, c[0x0][0x180], RZ ;  /* 0x000060001314da10 */ /* 0x000fc40007f1e0ff */
[----:B------:R-:W-:Y:S02]  /*2e90*/  @!P5 IADD3 R18, P6, R19, c[0x0][0x178], RZ ;  /* 0x00005e001312da10 */ /* 0x000fe40007fde0ff */
[C---:B------:R-:W-:Y:S02]  /*2ea0*/  @!P5 IADD3.X R21, R26.reuse, c[0x0][0x184], RZ, P0, !PT ;  /* 0x000061001a15da10 */ /* 0x040fe400007fe4ff */
[----:B------:R-:W-:-:S03]  /*2eb0*/  @!P5 IADD3.X R19, R26, c[0x0][0x17c], RZ, P6, !PT ;  /* 0x00005f001a13da10 */ /* 0x000fc600037fe4ff */
[----:B------:R-:W-:Y:S01]  /*2ec0*/  @!P3 IMAD R8, R6, c[0x0][0x1d8], RZ ;  /* 0x000076000608ba24 */ /* 0x000fe200078e02ff */
[----:B------:R-:W-:Y:S02]  /*2ed0*/  @!P3 MOV R6, R2 ;  /* 0x000000020006b202 */ /* 0x000fe40000000f00 */
[----:B------:R-:W-:Y:S01]  /*2ee0*/  @!P3 MOV R7, R5 ;  /* 0x000000050007b202 */ /* 0x000fe20000000f00 */
[----:B------:R-:W-:-:S04]  /*2ef0*/  @!P3 IMAD R8, R10, c[0x0][0x1dc], R8 ;  /* 0x000077000a08ba24 */ /* 0x000fc800078e0208 */
[----:B------:R-:W-:-:S05]  /*2f00*/  @!P3 IMAD.WIDE.U32 R6, R10, c[0x0][0x1d8], R6 ;  /* 0x000076000a06ba25 */ /* 0x000fca00078e0006 */
[----:B------:R-:W-:Y:S02]  /*2f10*/  @!P3 IADD3 R8, R7, R8, RZ ;  /* 0x000000080708b210 */ /* 0x000fe40007ffe0ff */
[C---:B------:R-:W-:Y:S02]  /*2f20*/  @!P3 SHF.L.U32 R17, R6.reuse, 0x2, RZ ;  /* 0x000000020611b819 */ /* 0x040fe400000006ff */
[----:B------:R-:W-:Y:S02]  /*2f30*/  @!P3 SHF.L.U64.HI R10, R6, 0x2, R8 ;  /* 0x00000002060ab819 */ /* 0x000fe40000010208 */
[----:B----4-:R-:W-:Y:S02]  /*2f40*/  ISETP.GE.U32.AND P6, PT, R16, c[0x0][0x1e0], PT ;  /* 0x0000780010007a0c */ /* 0x010fe40003fc6070 */
[----:B------:R-:W-:-:S04]  /*2f50*/  SHF.R.S32.HI R11, RZ, 0x1f, R16 ;  /* 0x0000001fff0b7819 */ /* 0x000fc80000011410 */
[----:B------:R-:W-:Y:S02]  /*2f60*/  ISETP.GE.AND.EX P6, PT, R11, c[0x0][0x1e4], PT, P6 ;  /* 0x000079000b007a0c */ /* 0x000fe40003fc6360 */
[----:B---3--:R-:W-:Y:S02]  /*2f70*/  ISETP.GE.U32.AND P0, PT, R23, c[0x0][0x1e0], PT ;  /* 0x0000780017007a0c */ /* 0x008fe40003f06070 */
[----:B------:R-:W-:-:S04]  /*2f80*/  SHF.R.S32.HI R9, RZ, 0x1f, R23 ;  /* 0x0000001fff097819 */ /* 0x000fc80000011417 */
[----:B------:R-:W-:Y:S02]  /*2f90*/  ISETP.GE.AND.EX P0, PT, R9, c[0x0][0x1e4], PT, P0 ;  /* 0x0000790009007a0c */ /* 0x000fe40003f06300 */
[C---:B------:R-:W-:Y:S02]  /*2fa0*/  ISETP.GT.U32.OR P6, PT, R0.reuse, 0x27f, P6 ;  /* 0x0000027f0000780c */ /* 0x040fe400037c4470 */
[----:B------:R-:W-:-:S11]  /*2fb0*/  ISETP.GT.U32.OR P0, PT, R0, 0x27f, P0 ;  /* 0x0000027f0000780c */ /* 0x000fd60000704470 */
[----:B------:R-:W-:Y:S02]  /*2fc0*/  @!P6 IMAD R6, R11, c[0x0][0x1d8], RZ ;  /* 0x000076000b06ea24 */ /* 0x000fe400078e02ff */
[----:B------:R-:W-:Y:S01]  /*2fd0*/  @!P0 IMAD R7, R9, c[0x0][0x1d8], RZ ;  /* 0x0000760009078a24 */ /* 0x000fe200078e02ff */
[----:B------:R0:W-:Y:S01]  /*2fe0*/  STL.64 [R1+0x238], R12 ;  /* 0x0002380c01007387 */ /* 0x0001e20000100a00 */
[----:B------:R-:W-:Y:S01]  /*2ff0*/  @!P6 IMAD R11, R16, c[0x0][0x1dc], R6 ;  /* 0x00007700100bea24 */ /* 0x000fe200078e0206 */
[----:B------:R-:W-:Y:S01]  /*3000*/  @!P0 MOV R6, R2 ;  /* 0x0000000200068202 */ /* 0x000fe20000000f00 */
[----:B0-----:R-:W-:Y:S01]  /*3010*/  @!P0 IMAD R12, R23, c[0x0][0x1dc], R7 ;  /* 0x00007700170c8a24 */ /* 0x001fe200078e0207 */
[----:B------:R-:W-:-:S05]  /*3020*/  @!P0 MOV R7, R5 ;  /* 0x0000000500078202 */ /* 0x000fca0000000f00 */
[----:B------:R-:W-:Y:S02]  /*3030*/  @!P0 IMAD.WIDE.U32 R6, R23, c[0x0][0x1d8], R6 ;  /* 0x0000760017068a25 */ /* 0x000fe400078e0006 */
[----:B------:R-:W2:Y:S01]  /*3040*/  LDL.LU R23, [R1+0x248] ;  /* 0x0002480001177983 */ /* 0x000ea20000300800 */
[----:B------:R-:W-:Y:S02]  /*3050*/  @P1 IADD3 R24, P2, R24, c[0x0][0x178], RZ ;  /* 0x00005e0018181a10 */ /* 0x000fe40007f5e0ff */
[----:B------:R-:W-:Y:S02]  /*3060*/  ISETP.GE.U32.AND P4, PT, R15, c[0x0][0x1e0], PT ;  /* 0x000078000f007a0c */ /* 0x000fe40003f86070 */
[----:B------:R-:W-:Y:S02]  /*3070*/  @P1 IADD3.X R25, R27, c[0x0][0x17c], RZ, P2, !PT ;  /* 0x00005f001b191a10 */ /* 0x000fe400017fe4ff */
[----:B------:R-:W-:Y:S02]  /*3080*/  ISETP.GE.U32.AND P2, PT, R14, c[0x0][0x1e0], PT ;  /* 0x000078000e007a0c */ /* 0x000fe40003f46070 */
[----:B------:R-:W-:-:S02]  /*3090*/  SHF.R.S32.HI R28, RZ, 0x1f, R15 ;  /* 0x0000001fff1c7819 */ /* 0x000fc4000001140f */
[----:B------:R-:W-:Y:S02]  /*30a0*/  SHF.R.S32.HI R29, RZ, 0x1f, R14 ;  /* 0x0000001fff1d7819 */ /* 0x000fe4000001140e */
[----:B------:R-:W-:Y:S02]  /*30b0*/  ISETP.GE.AND.EX P4, PT, R28, c[0x0][0x1e4], PT, P4 ;  /* 0x000079001c007a0c */ /* 0x000fe40003f86340 */
[----:B------:R-:W-:Y:S02]  /*30c0*/  ISETP.GE.AND.EX P2, PT, R29, c[0x0][0x1e4], PT, P2 ;  /* 0x000079001d007a0c */ /* 0x000fe40003f46320 */
[C---:B------:R-:W-:Y:S02]  /*30d0*/  ISETP.GT.U32.OR P4, PT, R0.reuse, 0x27f, P4 ;  /* 0x0000027f0000780c */ /* 0x040fe40002784470 */
[----:B------:R-:W-:-:S11]  /*30e0*/  ISETP.GT.U32.OR P2, PT, R0, 0x27f, P2 ;  /* 0x0000027f0000780c */ /* 0x000fd60001744470 */
[-C--:B------:R-:W-:Y:S01]  /*30f0*/  @!P4 MOV R8, R2.reuse ;  /* 0x000000020008c202 */ /* 0x080fe20000000f00 */
[----:B------:R-:W-:Y:S01]  /*3100*/  @!P4 IMAD R28, R28, c[0x0][0x1d8], RZ ;  /* 0x000076001c1cca24 */ /* 0x000fe200078e02ff */
[-C--:B------:R-:W-:Y:S01]  /*3110*/  @!P4 MOV R9, R5.reuse ;  /* 0x000000050009c202 */ /* 0x080fe20000000f00 */
[----:B------:R-:W-:Y:S01]  /*3120*/  @!P2 IMAD R29, R29, c[0x0][0x1d8], RZ ;  /* 0x000076001d1daa24 */ /* 0x000fe200078e02ff */
[----:B------:R-:W-:Y:S02]  /*3130*/  @!P2 MOV R26, R2 ;  /* 0x00000002001aa202 */ /* 0x000fe40000000f00 */
[-C--:B------:R-:W-:Y:S01]  /*3140*/  @!P2 MOV R27, R5.reuse ;  /* 0x00000005001ba202 */ /* 0x080fe20000000f00 */
[C---:B------:R-:W-:Y:S02]  /*3150*/  @!P4 IMAD R28, R15.reuse, c[0x0][0x1dc], R28 ;  /* 0x000077000f1cca24 */ /* 0x040fe400078e021c */
[----:B------:R-:W-:Y:S02]  /*3160*/  @!P2 IMAD R29, R14, c[0x0][0x1dc], R29 ;  /* 0x000077000e1daa24 */ /* 0x000fe400078e021d */
[----:B------:R-:W-:Y:S01]  /*3170*/  @!P4 IMAD.WIDE.U32 R8, R15, c[0x0][0x1d8], R8 ;  /* 0x000076000f08ca25 */ /* 0x000fe200078e0008 */
[----:B------:R-:W-:-:S03]  /*3180*/  @!P6 MOV R15, R5 ;  /* 0x00000005000fe202 */ /* 0x000fc60000000f00 */
[----:B------:R-:W-:Y:S01]  /*3190*/  @!P2 IMAD.WIDE.U32 R26, R14, c[0x0][0x1d8], R26 ;  /* 0x000076000e1aaa25 */ /* 0x000fe200078e001a */
[----:B------:R-:W-:Y:S02]  /*31a0*/  @!P6 MOV R14, R2 ;  /* 0x00000002000ee202 */ /* 0x000fe40000000f00 */
[----:B------:R-:W-:-:S03]  /*31b0*/  @!P4 IADD3 R28, R9, R28, RZ ;  /* 0x0000001c091cc210 */ /* 0x000fc60007ffe0ff */
[----:B------:R-:W-:Y:S01]  /*31c0*/  @!P6 IMAD.WIDE.U32 R14, R16, c[0x0][0x1d8], R14 ;  /* 0x00007600100eea25 */ /* 0x000fe200078e000e */
[----:B------:R-:W-:Y:S02]  /*31d0*/  @!P2 IADD3 R29, R27, R29, RZ ;  /* 0x0000001d1b1da210 */ /* 0x000fe40007ffe0ff */
[----:B------:R-:W-:Y:S02]  /*31e0*/  @!P0 IADD3 R27, R7, R12, RZ ;  /* 0x0000000c071b8210 */ /* 0x000fe40007ffe0ff */
[----:B------:R-:W-:Y:S02]  /*31f0*/  @!P6 IADD3 R15, R15, R11, RZ ;  /* 0x0000000b0f0fe210 */ /* 0x000fe40007ffe0ff */
[----:B------:R-:W-:Y:S02]  /*3200*/  @!P4 SHF.L.U32 R9, R8, 0x2, RZ ;  /* 0x000000020809c819 */ /* 0x000fe400000006ff */
[----:B------:R-:W-:Y:S01]  /*3210*/  @!P2 SHF.L.U64.HI R12, R26, 0x2, R29 ;  /* 0x000000021a0ca819 */ /* 0x000fe2000001021d */
[----:B------:R-:W-:Y:S01]  /*3220*/  HFMA2.MMA R29, -RZ, RZ, 0, 0 ;  /* 0x00000000ff1d7435 */ /* 0x000fe200000001ff */
[----:B------:R-:W-:-:S02]  /*3230*/  @!P4 SHF.L.U64.HI R8, R8, 0x2, R28 ;  /* 0x000000020808c819 */ /* 0x000fc4000001021c */
[----:B------:R-:W-:Y:S02]  /*3240*/  @!P2 SHF.L.U32 R28, R26, 0x2, RZ ;  /* 0x000000021a1ca819 */ /* 0x000fe400000006ff */
[C---:B------:R-:W-:Y:S02]  /*3250*/  @!P0 SHF.L.U32 R7, R6.reuse, 0x2, RZ ;  /* 0x0000000206078819 */ /* 0x040fe400000006ff */
[----:B------:R-:W-:Y:S02]  /*3260*/  @!P0 SHF.L.U64.HI R11, R6, 0x2, R27 ;  /* 0x00000002060b8819 */ /* 0x000fe4000001021b */
[C---:B------:R-:W-:Y:S02]  /*3270*/  @!P6 SHF.L.U32 R26, R14.reuse, 0x2, RZ ;  /* 0x000000020e1ae819 */ /* 0x040fe400000006ff */
[----:B------:R-:W-:Y:S02]  /*3280*/  @!P6 SHF.L.U64.HI R6, R14, 0x2, R15 ;  /* 0x000000020e06e819 */ /* 0x000fe4000001020f */
[----:B------:R-:W-:Y:S01]  /*3290*/  CS2R R14, SRZ ;  /* 0x00000000000e7805 */ /* 0x000fe2000001ff00 */
[----:B------:R-:W-:-:S02]  /*32a0*/  MOV R16, RZ ;  /* 0x000000ff00107202 */ /* 0x000fc40000000f00 */
[----:B------:R-:W-:Y:S02]  /*32b0*/  MOV R27, R12 ;  /* 0x0000000c001b7202 */ /* 0x000fe40000000f00 */
[----:B------:R-:W-:-:S06]  /*32c0*/  CS2R R12, SRZ ;  /* 0x00000000000c7805 */ /* 0x000fcc000001ff00 */
[----:B------:R0:W3:Y:S04]  /*32d0*/  @!P5 LDG.E.64 R12, [R18.64] ;  /* 0x00000012120cd981 */ /* 0x0000e8000c1e1b00 */
[----:B--2---:R1:W2:Y:S02]  /*32e0*/  @P1 LDG.E.64 R14, [R22.64] ;  /* 0x00000012160e1981 */ /* 0x0042a4000c1e1b00 */
[----:B-1----:R-:W-:Y:S02]  /*32f0*/  MOV R22, R16 ;  /* 0x0000001000167202 */ /* 0x002fe40000000f00 */
[----:B------:R-:W-:-:S06]  /*3300*/  MOV R23, R29 ;  /* 0x0000001d00177202 */ /* 0x000fcc0000000f00 */
[----:B------:R-:W4:Y:S04]  /*3310*/  @!P5 LDG.E.64 R22, [R20.64] ;  /* 0x000000121416d981 */ /* 0x000f28000c1e1b00 */
[----:B------:R-:W-:Y:S04]  /*3320*/  STL [R1+0x18c], R29 ;  /* 0x00018c1d01007387 */ /* 0x000fe80000100800 */
[----:B------:R1:W-:Y:S04]  /*3330*/  STL [R1+0x188], R16 ;  /* 0x0001881001007387 */ /* 0x0003e80000100800 */
[----:B-1----:R1:W5:Y:S04]  /*3340*/  LDL.LU R16, [R1+0x244] ;  /* 0x0002440001107983 */ /* 0x0023680000300800 */
[----:B----4-:R4:W-:Y:S01]  /*3350*/  @!P5 STL.64 [R1+0x188], R22 ;  /* 0x000188160100d387 */ /* 0x0109e20000100a00 */
[----:B0-----:R-:W-:-:S03]  /*3360*/  @!P3 IADD3 R18, P5, R17, c[0x0][0x180], RZ ;  /* 0x000060001112ba10 */ /* 0x001fc60007fbe0ff */
[----:B---3--:R0:W-:Y:S01]  /*3370*/  STL.64 [R1+0x90], R12 ;  /* 0x0000900c01007387 */ /* 0x0081e20000100a00 */
[----:B------:R-:W-:Y:S02]  /*3380*/  @!P3 IADD3.X R19, R10, c[0x0][0x184], RZ, P5, !PT ;  /* 0x000061000a13ba10 */ /* 0x000fe40002ffe4ff */
[----:B------:R-:W-:-:S04]  /*3390*/  @!P3 IADD3 R20, P5, R17, c[0x0][0x178], RZ ;  /* 0x00005e001114ba10 */ /* 0x000fc80007fbe0ff */
[----:B------:R-:W-:Y:S01]  /*33a0*/  @!P3 IADD3.X R21, R10, c[0x0][0x17c], RZ, P5, !PT ;  /* 0x00005f000a15ba10 */ /* 0x000fe20002ffe4ff */
[----:B----4-:R-:W-:Y:S01]  /*33b0*/  CS2R R22, SRZ ;  /* 0x0000000000167805 */ /* 0x010fe2000001ff00 */
[----:B0-----:R-:W-:Y:S01]  /*33c0*/  CS2R R12, SRZ ;  /* 0x00000000000c7805 */ /* 0x001fe2000001ff00 */
[----:B------:R-:W-:Y:S01]  /*33d0*/  MOV R17, R28 ;  /* 0x0000001c00117202 */ /* 0x000fe20000000f00 */
[----:B------:R-:W-:-:S03]  /*33e0*/  HFMA2.MMA R28, -RZ, RZ, 0, 0 ;  /* 0x00000000ff1c7435 */ /* 0x000fc600000001ff */
[----:B------:R0:W3:Y:S04]  /*33f0*/  @!P3 LDG.E.64 R22, [R20.64] ;  /* 0x000000121416b981 */ /* 0x0000e8000c1e1b00 */
[----:B------:R4:W2:Y:S04]  /*3400*/  @P1 LDG.E.64 R12, [R24.64] ;  /* 0x00000012180c1981 */ /* 0x0008a8000c1e1b00 */
[----:B------:R1:W5:Y:S04]  /*3410*/  LDL.LU R10, [R1+0x240] ;  /* 0x00024000010a7983 */ /* 0x0003680000300800 */
[----:B------:R0:W3:Y:S01]  /*3420*/  @!P3 LDG.E.64 R28, [R18.64] ;  /* 0x00000012121cb981 */ /* 0x0000e2000c1e1b00 */
[----:B----4-:R-:W-:-:S02]  /*3430*/  MOV R24, R17 ;  /* 0x0000001100187202 */ /* 0x010fc40000000f00 */
[----:B------:R-:W-:Y:S02]  /*3440*/  MOV R25, R27 ;  /* 0x0000001b00197202 */ /* 0x000fe40000000f00 */
[----:B------:R-:W-:Y:S02]  /*3450*/  MOV R17, R26 ;  /* 0x0000001a00117202 */ /* 0x000fe40000000f00 */
[----:B------:R-:W-:Y:S01]  /*3460*/  CS2R R26, SRZ ;  /* 0x00000000001a7805 */ /* 0x000fe2000001ff00 */
[C---:B0-----:R-:W-:Y:S02]  /*3470*/  @!P4 IADD3 R18, P5, R9.reuse, c[0x0][0x180], RZ ;  /* 0x000060000912ca10 */ /* 0x041fe40007fbe0ff */
[----:B------:R-:W-:Y:S02]  /*3480*/  @!P4 IADD3 R20, P3, R9, c[0x0][0x178], RZ ;  /* 0x00005e000914ca10 */ /* 0x000fe40007f7e0ff */
[C---:B------:R-:W-:Y:S02]  /*3490*/  @!P4 IADD3.X R19, R8.reuse, c[0x0][0x184], RZ, P5, !PT ;  /* 0x000061000813ca10 */ /* 0x040fe40002ffe4ff */
[----:B------:R-:W-:Y:S01]  /*34a0*/  @!P4 IADD3.X R21, R8, c[0x0][0x17c], RZ, P3, !PT ;  /* 0x00005f000815ca10 */ /* 0x000fe20001ffe4ff */
[----:B--2---:R0:W-:Y:S04]  /*34b0*/  STL.64 [R1+0x68], R12 ;  /* 0x0000680c01007387 */ /* 0x0041e80000100a00 */
[----:B0-----:R-:W2:Y:S04]  /*34c0*/  LDL.LU.64 R12, [R1+0x238] ;  /* 0x00023800010c7983 */ /* 0x001ea80000300a00 */
[----:B---3--:R0:W-:Y:S04]  /*34d0*/  STL.64 [R1+0x28], R22 ;  /* 0x0000281601007387 */ /* 0x0081e80000100a00 */
[----:B------:R-:W-:Y:S01]  /*34e0*/  STL.64 [R1+0x1b0], R28 ;  /* 0x0001b01c01007387 */ /* 0x000fe20000100a00 */
[----:B0-----:R-:W-:-:S03]  /*34f0*/  HFMA2.MMA R22, -RZ, RZ, 0, 0 ;  /* 0x00000000ff167435 */ /* 0x001fc600000001ff */
[----:B------:R-:W-:Y:S04]  /*3500*/  STL [R1+0x1cc], R26 ;  /* 0x0001cc1a01007387 */ /* 0x000fe80000100800 */
[----:B------:R0:W-:Y:S03]  /*3510*/  STL [R1+0x1c8], R22 ;  /* 0x0001c81601007387 */ /* 0x0001e60000100800 */
[----:B------:R-:W-:-:S04]  /*3520*/  MOV R9, R22 ;  /* 0x0000001600097202 */ /* 0x000fc80000000f00 */
[----:B------:R-:W-:Y:S02]  /*3530*/  MOV R8, R9 ;  /* 0x0000000900087202 */ /* 0x000fe40000000f00 */
[----:B0-----:R-:W-:Y:S02]  /*3540*/  @!P2 IADD3 R22, P5, R24, c[0x0][0x180], RZ ;  /* 0x000060001816aa10 */ /* 0x001fe40007fbe0ff */
[----:B------:R-:W-:Y:S02]  /*3550*/  MOV R9, R26 ;  /* 0x0000001a00097202 */ /* 0x000fe40000000f00 */
[----:B------:R-:W-:-:S04]  /*3560*/  @!P2 IADD3.X R23, R25, c[0x0][0x184], RZ, P5, !PT ;  /* 0x000061001917aa10 */ /* 0x000fc80002ffe4ff */
[----:B------:R-:W3:Y:S04]  /*3570*/  @!P4 LDG.E.64 R8, [R18.64] ;  /* 0x000000121208c981 */ /* 0x000ee8000c1e1b00 */
[----:B------:R0:W4:Y:S01]  /*3580*/  @!P2 LDG.E.64 R26, [R22.64] ;  /* 0x00000012161aa981 */ /* 0x000122000c1e1b00 */
[----:B------:R-:W-:-:S06]  /*3590*/  CS2R R28, SRZ ;  /* 0x00000000001c7805 */ /* 0x000fcc000001ff00 */
[----:B------:R1:W5:Y:S01]  /*35a0*/  @!P4 LDG.E.64 R28, [R20.64] ;  /* 0x00000012141cc981 */ /* 0x000362000c1e1b00 */
[----:B0-----:R-:W-:Y:S01]  /*35b0*/  HFMA2.MMA R23, -RZ, RZ, 0, 0 ;  /* 0x00000000ff177435 */ /* 0x001fe200000001ff */
[----:B------:R-:W-:Y:S02]  /*35c0*/  MOV R22, RZ ;  /* 0x000000ff00167202 */ /* 0x000fe40000000f00 */
[----:B----4-:R-:W-:Y:S04]  /*35d0*/  STL.64 [R1+0x1d0], R26 ;  /* 0x0001d01a01007387 */ /* 0x010fe80000100a00 */
[----:B---3--:R0:W-:Y:S02]  /*35e0*/  @!P4 STL.64 [R1+0x1c8], R8 ;  /* 0x0001c8080100c387 */ /* 0x0081e40000100a00 */
[----:B0-----:R-:W-:-:S04]  /*35f0*/  @!P0 IADD3 R8, P4, R7, c[0x0][0x180], RZ ;  /* 0x0000600007088a10 */ /* 0x001fc80007f9e0ff */
[----:B------:R-:W-:-:S05]  /*3600*/  @!P0 IADD3.X R9, R11, c[0x0][0x184], RZ, P4, !PT ;  /* 0x000061000b098a10 */ /* 0x000fca00027fe4ff */
[----:B------:R0:W3:Y:S01]  /*3610*/  @!P0 LDG.E.64 R22, [R8.64] ;  /* 0x0000001208168981 */ /* 0x0000e2000c1e1b00 */
[----:B------:R-:W-:Y:S02]  /*3620*/  @!P2 IADD3 R18, P3, R24, c[0x0][0x178], RZ ;  /* 0x00005e001812aa10 */ /* 0x000fe40007f7e0ff */
[----:B-1----:R-:W-:Y:S02]  /*3630*/  @!P0 IADD3 R20, P5, R7, c[0x0][0x178], RZ ;  /* 0x00005e0007148a10 */ /* 0x002fe40007fbe0ff */
[----:B------:R-:W-:Y:S02]  /*3640*/  @!P2 IADD3.X R19, R25, c[0x0][0x17c], RZ, P3, !PT ;  /* 0x00005f001913aa10 */ /* 0x000fe40001ffe4ff */
[----:B------:R-:W-:Y:S01]  /*3650*/  CS2R R24, SRZ ;  /* 0x0000000000187805 */ /* 0x000fe2000001ff00 */
[----:B------:R-:W-:Y:S02]  /*3660*/  @!P0 IADD3.X R21, R11, c[0x0][0x17c], RZ, P5, !PT ;  /* 0x00005f000b158a10 */ /* 0x000fe40002ffe4ff */
[----:B------:R1:W5:Y:S04]  /*3670*/  LDL.LU R11, [R1+0x230] ;  /* 0x00023000010b7983 */ /* 0x0003680000300800 */
[----:B------:R4:W5:Y:S01]  /*3680*/  @!P0 LDG.E.64 R24, [R20.64] ;  /* 0x0000001214188981 */ /* 0x000962000c1e1b00 */
[----:B0-----:R-:W-:-:S04]  /*3690*/  @!P6 IADD3 R8, P0, R17, c[0x0][0x180], RZ ;  /* 0x000060001108ea10 */ /* 0x001fc80007f1e0ff */
[----:B------:R-:W-:Y:S01]  /*36a0*/  @!P6 IADD3.X R9, R6, c[0x0][0x184], RZ, P0, !PT ;  /* 0x000061000609ea10 */ /* 0x000fe200007fe4ff */
[----:B------:R-:W-:-:S06]  /*36b0*/  CS2R R26, SRZ ;  /* 0x00000000001a7805 */ /* 0x000fcc000001ff00 */
[----:B------:R0:W5:Y:S01]  /*36c0*/  @!P2 LDG.E.64 R26, [R18.64] ;  /* 0x00000012121aa981 */ /* 0x000162000c1e1b00 */
[----:B----4-:R-:W-:-:S04]  /*36d0*/  @!P6 IADD3 R20, P2, R17, c[0x0][0x178], RZ ;  /* 0x00005e001114ea10 */ /* 0x010fc80007f5e0ff */
[----:B------:R-:W-:Y:S01]  /*36e0*/  @!P6 IADD3.X R21, R6, c[0x0][0x17c], RZ, P2, !PT ;  /* 0x00005f000615ea10 */ /* 0x000fe200017fe4ff */
[----:B0-----:R-:W-:-:S06]  /*36f0*/  CS2R R18, SRZ ;  /* 0x0000000000127805 */ /* 0x001fcc000001ff00 */
[----:B------:R1:W5:Y:S01]  /*3700*/  @!P6 LDG.E.64 R18, [R20.64] ;  /* 0x000000121412e981 */ /* 0x000362000c1e1b00 */
[----:B--2---:R-:W0:Y:S03]  /*3710*/  R2UR UR6, R12 ;  /* 0x000000000c0673c2 */ /* 0x004e2600000e0000 */
[----:B---3--:R2:W-:Y:S02]  /*3720*/  STL.64 [R1], R22 ;  /* 0x0000001601007387 */ /* 0x0085e40000100a00 */
[----:B--2---:R-:W-:Y:S01]  /*3730*/  HFMA2.MMA R23, -RZ, RZ, 0, 0 ;  /* 0x00000000ff177435 */ /* 0x004fe200000001ff */
[----:B------:R-:W-:-:S09]  /*3740*/  MOV R22, RZ ;  /* 0x000000ff00167202 */ /* 0x000fd20000000f00 */
[----:B------:R2:W3:Y:S01]  /*3750*/  @!P6 LDG.E.64 R22, [R8.64] ;  /* 0x000000120816e981 */ /* 0x0004e2000c1e1b00 */
[----:B0-----:R-:W-:-:S05]  /*3760*/  MOV R6, UR6 ;  /* 0x0000000600067c02 */ /* 0x001fca0008000f00 */
[----:B------:R-:W-:-:S05]  /*3770*/  FFMA.FTZ R6, -R6, UR6, R13 ;  /* 0x0000000606067c23 */ /* 0x000fca000801010d */
[----:B------:R-:W-:-:S13]  /*3780*/  FSETP.GTU.FTZ.AND P0, PT, R6, RZ, PT ;  /* 0x000000ff0600720b */ /* 0x000fda0003f1c000 */
[----:B------:R-:W-:Y:S01]  /*3790*/  VOTEU.ANY UP0, P0 ;  /* 0x00000000003f7886 */ /* 0x000fe20000000100 */
[----:B------:R-:W-:-:S13]  /*37a0*/  PLOP3.LUT P0, PT, PT, PT, UP0, 0x80, 0x0 ;  /* 0x000000000000781c */ /* 0x000fda0003f0f008 */
[----:B------:R-:W-:-:S06]  /*37b0*/  @P0 FADD.FTZ R6, R6, c[0x0][0x1a0] ;  /* 0x0000680006060621 */ /* 0x000fcc0000010000 */
[----:B------:R-:W0:Y:S02]  /*37c0*/  @P0 MUFU.RSQ R6, R6 ;  /* 0x0000000600060308 */ /* 0x000e240000001400 */
[----:B0-----:R0:W4:Y:S01]  /*37d0*/  @P0 R2UR UR5, R6 ;  /* 0x00000000060503c2 */ /* 0x00112200000e0000 */
[----:B------:R-:W-:Y:S01]  /*37e0*/  ISETP.GT.U32.AND P0, PT, R0, 0x27f, PT ;  /* 0x0000027f0000780c */ /* 0x000fe20003f04070 */
[----:B------:R-:W-:Y:S01]  /*37f0*/  UMOV UR25, 0x3f800000 ;  /* 0x3f80000000197882 */ /* 0x000fe20000000000 */
[----:B------:R-:W-:Y:S01]  /*3800*/  BSSY B0, `(.L_x_2256) ;  /* 0x0000013000007945 */ /* 0x000fe20003800000 */
[----:B------:R-:W-:Y:S01]  /*3810*/  ISETP.NE.AND P5, PT, RZ, UR21, PT ;  /* 0x00000015ff007c0c */ /* 0x000fe2000bfa5270 */
[----:B------:R-:W-:Y:S01]  /*3820*/  FADD.FTZ R14, R14, -UR6 ;  /* 0x800000060e0e7e21 */ /* 0x000fe20008010000 */
[----:B--2---:R-:W-:Y:S01]  /*3830*/  CS2R R8, SRZ ;  /* 0x0000000000087805 */ /* 0x004fe2000001ff00 */
[----:B------:R-:W-:Y:S01]  /*3840*/  FADD.FTZ R12, R15, -UR6 ;  /* 0x800000060f0c7e21 */ /* 0x000fe20008010000 */
[----:B0-----:R-:W-:Y:S01]  /*3850*/  CS2R R6, SRZ ;  /* 0x0000000000067805 */ /* 0x001fe2000001ff00 */
[----:B----4-:R-:W-:Y:S01]  /*3860*/  @UP0 UMOV UR25, UR5 ;  /* 0x0000000500190c82 */ /* 0x010fe20008000000 */
[----:B---3--:R1:W-:Y:S04]  /*3870*/  STL.64 [R1+0x1d8], R22 ;  /* 0x0001d81601007387 */ /* 0x0083e80000100a00 */
[----:B------:R-:W-:Y:S05]  /*3880*/  @P0 BRA `(.L_x_2257) ;  /* 0x000000a000000947 */ /* 0x000fea0003800000 */
[----:B------:R-:W2:Y:S01]  /*3890*/  LDL R17, [R1+0x214] ;  /* 0x0002140001117983 */ /* 0x000ea20000100800 */
[----:B------:R-:W-:-:S02]  /*38a0*/  ISETP.NE.AND P0, PT, RZ, UR21, PT ;  /* 0x00000015ff007c0c */ /* 0x000fc4000bf05270 */
[----:B--2---:R-:W-:-:S04]  /*38b0*/  IADD3 R13, R17, UR22, RZ ;  /* 0x00000016110d7c10 */ /* 0x004fc8000fffe0ff */
[----:B------:R-:W-:-:S07]  /*38c0*/  SHF.R.S32.HI R9, RZ, 0x1f, R13 ;  /* 0x0000001fff097819 */ /* 0x000fce000001140d */
[----:B------:R-:W-:-:S04]  /*38d0*/  @P0 LEA R8, P2, R13, c[0x0][0x190], 0x2 ;  /* 0x000064000d080a11 */ /* 0x000fc800078410ff */
[----:B------:R-:W-:-:S05]  /*38e0*/  @P0 LEA.HI.X R9, R13, c[0x0][0x194], R9, 0x2, P2 ;  /* 0x000065000d090a11 */ /* 0x000fca00010f1409 */
[----:B------:R0:W5:Y:S02]  /*38f0*/  @P0 LDG.E.64 R6, [R8.64] ;  /* 0x0000001208060981 */ /* 0x000164000c1e1b00 */
[----:B0-----:R-:W-:-:S05]  /*3900*/  MOV R8, 0x4 ;  /* 0x0000000400087802 */ /* 0x001fca0000000f00 */
[----:B------:R-:W-:-:S06]  /*3910*/  IMAD.WIDE R8, R13, R8, c[0x0][0x188] ;  /* 0x000062000d087625 */ /* 0x000fcc00078e0208 */
[----:B------:R-:W5:Y:S02]  /*3920*/  LDG.E.64 R8, [R8.64] ;  /* 0x0000001208087981 */ /* 0x000f64000c1e1b00 */
.L_x_2257:
[----:B------:R-:W-:Y:S05]  /*3930*/  BSYNC B0 ;  /* 0x0000000000007941 */ /* 0x000fea0003800000 */
.L_x_2256:
[----:B-1----:R-:W2:Y:S04]  /*3940*/  LDL R20, [R1+0x68] ;  /* 0x0000680001147983 */ /* 0x002ea80000100800 */
[----:B------:R-:W3:Y:S01]  /*3950*/  LDL R17, [R1+0x6c] ;  /* 0x00006c0001117983 */ /* 0x000ee20000100800 */
[----:B------:R-:W-:Y:S02]  /*3960*/  FMUL.FTZ R23, R14, UR25 ;  /* 0x000000190e177c20 */ /* 0x000fe40008410000 */
[----:B------:R-:W-:-:S03]  /*3970*/  FMUL.FTZ R22, R12, UR25 ;  /* 0x000000190c167c20 */ /* 0x000fc60008410000 */
[----:B------:R0:W-:Y:S04]  /*3980*/  STL [R1+0x1e0], R23 ;  /* 0x0001e01701007387 */ /* 0x0001e80000100800 */
[----:B------:R0:W-:Y:S01]  /*3990*/  STL [R1+0x1e4], R22 ;  /* 0x0001e41601007387 */ /* 0x0001e20000100800 */
[----:B--2---:R-:W-:Y:S02]  /*39a0*/  MOV R15, R20 ;  /* 0x00000014000f7202 */ /* 0x004fe40000000f00 */
[----:B---3--:R-:W-:Y:S01]  /*39b0*/  MOV R13, R17 ;  /* 0x00000011000d7202 */ /* 0x008fe20000000f00 */
[----:B------:R-:W-:Y:S05]  /*39c0*/  @!P5 BRA `(.L_x_2258) ;  /* 0x000001200000d947 */ /* 0x000fea0003800000 */
[----:B0----5:R-:W-:-:S04]  /*39d0*/  FFMA.FTZ R13, R23, R8, R6 ;  /* 0x00000008170d7223 */ /* 0x021fc80000010006 */
        /* <DEDUP_REMOVED lines=17> */
.L_x_2258:
[----:B0-----:R-:W2:Y:S04]  /*3af0*/  LDL.LU R21, [R1+0x18] ;  /* 0x0000180001157983 */ /* 0x001ea80000300800 */
[----:B------:R-:W3:Y:S01]  /*3b00*/  LDL.LU R20, [R1+0x1c] ;  /* 0x00001c0001147983 */ /* 0x000ee20000300800 */
[----:B-----5:R-:W-:Y:S02]  /*3b10*/  FMUL.FTZ R14, R15, R8 ;  /* 0x000000080f0e7220 */ /* 0x020fe40000410000 */
[----:B------:R-:W-:Y:S02]  /*3b20*/  FMUL.FTZ R17, R13, R9 ;  /* 0x000000090d117220 */ /* 0x000fe40000410000 */
[----:B------:R-:W-:Y:S02]  /*3b30*/  FFMA.FTZ R12, R23, R14, RZ ;  /* 0x0000000e170c7223 */ /* 0x000fe400000100ff */
[----:B------:R-:W-:-:S02]  /*3b40*/  FADD.FTZ R14, RZ, R14 ;  /* 0x0000000eff0e7221 */ /* 0x000fc40000010000 */
[----:B------:R-:W-:Y:S02]  /*3b50*/  FFMA.FTZ R12, R22, R17, R12 ;  /* 0x00000011160c7223 */ /* 0x000fe4000001000c */
[----:B------:R-:W-:Y:S02]  /*3b60*/  FADD.FTZ R14, R17, R14 ;  /* 0x0000000e110e7221 */ /* 0x000fe40000010000 */
[----:B--2---:R-:W-:Y:S02]  /*3b70*/  FADD.FTZ R17, R21, -UR6 ;  /* 0x8000000615117e21 */ /* 0x004fe40008010000 */
[----:B---3--:R-:W-:Y:S02]  /*3b80*/  FADD.FTZ R20, R20, -UR6 ;  /* 0x8000000614147e21 */ /* 0x008fe40008010000 */
[----:B------:R-:W-:Y:S02]  /*3b90*/  FMUL.FTZ R21, R17, UR25 ;  /* 0x0000001911157c20 */ /* 0x000fe40008410000 */
[----:B------:R-:W-:Y:S01]  /*3ba0*/  FMUL.FTZ R22, R20, UR25 ;  /* 0x0000001914167c20 */ /* 0x000fe20008410000 */
[----:B------:R0:W5:Y:S04]  /*3bb0*/  LDL R17, [R1+0xcc] ;  /* 0x0000cc0001117983 */ /* 0x0001680000100800 */
[----:B------:R0:W5:Y:S04]  /*3bc0*/  LDL R20, [R1+0xc8] ;  /* 0x0000c80001147983 */ /* 0x0001680000100800 */
[----:B------:R0:W-:Y:S04]  /*3bd0*/  STL [R1+0x1f0], R21 ;  /* 0x0001f01501007387 */ /* 0x0001e80000100800 */
[----:B------:R0:W-:Y:S01]  /*3be0*/  STL [R1+0x200], R22 ;  /* 0x0002001601007387 */ /* 0x0001e20000100800 */
[----:B------:R-:W-:Y:S05]  /*3bf0*/  @!P5 BRA `(.L_x_2259) ;  /* 0x000001400000d947 */ /* 0x000fea0003800000 */
[----:B-----5:R-:W-:-:S04]  /*3c00*/  FFMA.FTZ R20, R21, R8, R6 ;  /* 0x0000000815147223 */ /* 0x020fc80000010006 */
[----:B------:R-:W-:-:S06]  /*3c10*/  FMUL.FTZ R17, R20, -1.4426950216293334961 ;  /* 0xbfb8aa3b14117820 */ /* 0x000fcc0000410000 */
[----:B------:R-:W1:Y:S02]  /*3c20*/  MUFU.EX2 R17, R17 ;  /* 0x0000001100117308 */ /* 0x000e640000000800 */
[----:B-1----:R-:W-:-:S06]  /*3c30*/  FADD.FTZ R17, R17, 1 ;  /* 0x3f80000011117421 */ /* 0x002fcc0000010000 */
[----:B------:R-:W1:Y:S02]  /*3c40*/  MUFU.RCP R17, R17 ;  /* 0x0000001100117308 */ /* 0x000e640000001000 */
[----:B01----:R-:W-:-:S04]  /*3c50*/  FADD.FTZ R21, -R17, 1 ;  /* 0x3f80000011157421 */ /* 0x003fc80000010100 */
[----:B------:R-:W-:Y:S02]  /*3c60*/  FFMA.FTZ R20, R20, R21, 1 ;  /* 0x3f80000014147423 */ /* 0x000fe40000010015 */
[----:B------:R-:W2:Y:S02]  /*3c70*/  LDL R21, [R1+0xc8] ;  /* 0x0000c80001157983 */ /* 0x000ea40000100800 */
[----:B--2---:R-:W-:-:S04]  /*3c80*/  FMUL.FTZ R17, R21, R17 ;  /* 0x0000001115117220 */ /* 0x004fc80000410000 */
[----:B------:R-:W-:Y:S02]  /*3c90*/  FMUL.FTZ R20, R17, R20 ;  /* 0x0000001411147220 */ /* 0x000fe40000410000 */
[----:B------:R-:W-:-:S04]  /*3ca0*/  FFMA.FTZ R17, R22, R9, R7 ;  /* 0x0000000916117223 */ /* 0x000fc80000010007 */
[----:B------:R-:W-:-:S06]  /*3cb0*/  FMUL.FTZ R21, R17, -1.4426950216293334961 ;  /* 0xbfb8aa3b11157820 */ /* 0x000fcc0000410000 */
[----:B------:R-:W0:Y:S02]  /*3cc0*/  MUFU.EX2 R21, R21 ;  /* 0x0000001500157308 */ /* 0x000e240000000800 */
[----:B0-----:R-:W-:-:S06]  /*3cd0*/  FADD.FTZ R21, R21, 1 ;  /* 0x3f80000015157421 */ /* 0x001fcc0000010000 */
[----:B------:R-:W0:Y:S02]  /*3ce0*/  MUFU.RCP R21, R21 ;  /* 0x0000001500157308 */ /* 0x000e240000001000 */
[----:B0-----:R-:W-:-:S04]  /*3cf0*/  FADD.FTZ R22, -R21, 1 ;  /* 0x3f80000015167421 */ /* 0x001fc80000010100 */
[----:B------:R-:W-:Y:S02]  /*3d00*/  FFMA.FTZ R17, R17, R22, 1 ;  /* 0x3f80000011117423 */ /* 0x000fe40000010016 */
[----:B------:R-:W2:Y:S02]  /*3d10*/  LDL R22, [R1+0xcc] ;  /* 0x0000cc0001167983 */ /* 0x000ea40000100800 */
[----:B--2---:R-:W-:-:S04]  /*3d20*/  FMUL.FTZ R21, R22, R21 ;  /* 0x0000001516157220 */ /* 0x004fc80000410000 */
[----:B------:R-:W-:Y:S02]  /*3d30*/  FMUL.FTZ R17, R21, R17 ;  /* 0x0000001115117220 */ /* 0x000fe40000410000 */
.L_x_2259:
[----:B------:R1:W-:Y:S01]  /*3d40*/  STL [R1+0x234], R2 ;  /* 0x0002340201007387 */ /* 0x0003e20000100800 */
[----:B0-----:R-:W-:-:S03]  /*3d50*/  MOV R21, R23 ;  /* 0x0000001700157202 */ /* 0x001fc60000000f00 */
[----:B-1----:R-:W2:Y:S02]  /*3d60*/  LDL R2, [R1+0x1f0] ;  /* 0x0001f00001027983 */ /* 0x002ea40000100800 */
[----:B------:R-:W-:Y:S02]  /*3d70*/  FFMA.FTZ R21, R21, R15, RZ ;  /* 0x0000000f15157223 */ /* 0x000fe400000100ff */
[----:B------:R-:W-:Y:S01]  /*3d80*/  FADD.FTZ R22, RZ, R15 ;  /* 0x0000000fff167221 */ /* 0x000fe20000010000 */
[----:B------:R0:W-:Y:S01]  /*3d90*/  STL [R1+0x230], R0 ;  /* 0x0002300001007387 */ /* 0x0001e20000100800 */
[----:B-----5:R-:W-:Y:S02]  /*3da0*/  FMUL.FTZ R15, R20, R8 ;  /* 0x00000008140f7220 */ /* 0x020fe40000410000 */
[----:B------:R-:W-:Y:S01]  /*3db0*/  FADD.FTZ R22, R22, R20 ;  /* 0x0000001416167221 */ /* 0x000fe20000010000 */
[----:B------:R-:W3:Y:S04]  /*3dc0*/  LDL R23, [R1+0xd4] ;  /* 0x0000d40001177983 */ /* 0x000ee80000100800 */
[----:B0-----:R-:W4:Y:S01]  /*3dd0*/  LDL R0, [R1+0x200] ;  /* 0x0002000001007983 */ /* 0x001f220000100800 */
[----:B--2---:R-:W-:-:S03]  /*3de0*/  FFMA.FTZ R21, R2, R20, R21 ;  /* 0x0000001402157223 */ /* 0x004fc60000010015 */
[----:B------:R-:W2:Y:S01]  /*3df0*/  LDL R20, [R1+0x1e4] ;  /* 0x0001e40001147983 */ /* 0x000ea20000100800 */
[----:B------:R-:W-:Y:S02]  /*3e00*/  FFMA.FTZ R12, R2, R15, R12 ;  /* 0x0000000f020c7223 */ /* 0x000fe4000001000c */
[----:B------:R-:W-:Y:S01]  /*3e10*/  FADD.FTZ R14, R14, R15 ;  /* 0x0000000f0e0e7221 */ /* 0x000fe20000010000 */
[----:B------:R0:W5:Y:S01]  /*3e20*/  LDL.LU R2, [R1+0x234] ;  /* 0x0002340001027983 */ /* 0x0001620000300800 */
[----:B------:R-:W-:Y:S02]  /*3e30*/  FADD.FTZ R10, R10, -UR6 ;  /* 0x800000060a0a7e21 */ /* 0x000fe40008010000 */
[----:B------:R-:W-:Y:S02]  /*3e40*/  FADD.FTZ R11, R11, -UR6 ;  /* 0x800000060b0b7e21 */ /* 0x000fe40008010000 */
[----:B--2---:R-:W-:Y:S02]  /*3e50*/  FFMA.FTZ R15, R20, R13, RZ ;  /* 0x0000000d140f7223 */ /* 0x004fe400000100ff */
[----:B------:R-:W-:-:S02]  /*3e60*/  FADD.FTZ R20, RZ, R13 ;  /* 0x0000000dff147221 */ /* 0x000fc40000010000 */
[----:B------:R-:W-:Y:S02]  /*3e70*/  FMUL.FTZ R13, R17, R9 ;  /* 0x00000009110d7220 */ /* 0x000fe40000410000 */
[C---:B----4-:R-:W-:Y:S02]  /*3e80*/  FFMA.FTZ R15, R0.reuse, R17, R15 ;  /* 0x00000011000f7223 */ /* 0x050fe4000001000f */
[----:B------:R-:W-:Y:S02]  /*3e90*/  FFMA.FTZ R12, R0, R13, R12 ;  /* 0x0000000d000c7223 */ /* 0x000fe4000001000c */
[----:B------:R-:W-:Y:S01]  /*3ea0*/  FADD.FTZ R14, R13, R14 ;  /* 0x0000000e0d0e7221 */ /* 0x000fe20000010000 */
[----:B------:R0:W5:Y:S01]  /*3eb0*/  LDL.LU R0, [R1+0x230] ;  /* 0x0002300001007983 */ /* 0x0001620000300800 */
[----:B------:R-:W-:Y:S02]  /*3ec0*/  FADD.FTZ R20, R20, R17 ;  /* 0x0000001114147221 */ /* 0x000fe40000010000 */
[----:B------:R-:W-:-:S02]  /*3ed0*/  FMUL.FTZ R13, R10, UR25 ;  /* 0x000000190a0d7c20 */ /* 0x000fc40008410000 */
[----:B------:R-:W-:Y:S01]  /*3ee0*/  FMUL.FTZ R17, R11, UR25 ;  /* 0x000000190b117c20 */ /* 0x000fe20008410000 */
[----:B------:R0:W5:Y:S04]  /*3ef0*/  LDL R10, [R1+0xd0] ;  /* 0x0000d000010a7983 */ /* 0x0001680000100800 */
[----:B------:R0:W-:Y:S04]  /*3f00*/  STL [R1+0x1e8], R13 ;  /* 0x0001e80d01007387 */ /* 0x0001e80000100800 */
[----:B------:R0:W-:Y:S01]  /*3f10*/  STL [R1+0x1f8], R17 ;  /* 0x0001f81101007387 */ /* 0x0001e20000100800 */
[----:B---3--:R-:W-:Y:S01]  /*3f20*/  MOV R11, R23 ;  /* 0x00000017000b7202 */ /* 0x008fe20000000f00 */
[----:B------:R-:W-:Y:S05]  /*3f30*/  @!P5 BRA `(.L_x_2260) ;  /* 0x000001300000d947 */ /* 0x000fea0003800000 */
[----:B------:R-:W-:-:S04]  /*3f40*/  FFMA.FTZ R11, R13, R8, R6 ;  /* 0x000000080d0b7223 */ /* 0x000fc80000010006 */
[----:B-----5:R-:W-:-:S06]  /*3f50*/  FMUL.FTZ R10, R11, -1.4426950216293334961 ;  /* 0xbfb8aa3b0b0a7820 */ /* 0x020fcc0000410000 */
[----:B------:R-:W1:Y:S02]  /*3f60*/  MUFU.EX2 R10, R10 ;  /* 0x0000000a000a7308 */ /* 0x000e640000000800 */
[----:B-1----:R-:W-:-:S06]  /*3f70*/  FADD.FTZ R10, R10, 1 ;  /* 0x3f8000000a0a7421 */ /* 0x002fcc0000010000 */
[----:B------:R-:W1:Y:S02]  /*3f80*/  MUFU.RCP R10, R10 ;  /* 0x0000000a000a7308 */ /* 0x000e640000001000 */
[----:B01----:R-:W-:-:S04]  /*3f90*/  FADD.FTZ R13, -R10, 1 ;  /* 0x3f8000000a0d7421 */ /* 0x003fc80000010100 */
[----:B------:R-:W-:Y:S02]  /*3fa0*/  FFMA.FTZ R13, R11, R13, 1 ;  /* 0x3f8000000b0d7423 */ /* 0x000fe4000001000d */
[----:B------:R-:W2:Y:S02]  /*3fb0*/  LDL R11, [R1+0xd0] ;  /* 0x0000d000010b7983 */ /* 0x000ea40000100800 */
[----:B--2---:R-:W-:Y:S02]  /*3fc0*/  FMUL.FTZ R10, R11, R10 ;  /* 0x0000000a0b0a7220 */ /* 0x004fe40000410000 */
        /* <DEDUP_REMOVED lines=10> */
.L_x_2260:
[----:B-----5:R1:W-:Y:S04]  /*4070*/  STL [R1+0x234], R2 ;  /* 0x0002340201007387 */ /* 0x0203e80000100800 */
[----:B-1----:R-:W2:Y:S04]  /*4080*/  LDL R2, [R1+0x1e8] ;  /* 0x0001e80001027983 */ /* 0x002ea80000100800 */
[----:B------:R1:W-:Y:S01]  /*4090*/  STL [R1+0x230], R0 ;  /* 0x0002300001007387 */ /* 0x0003e20000100800 */
[----:B0-----:R-:W-:Y:S02]  /*40a0*/  FMUL.FTZ R13, R10, R8 ;  /* 0x000000080a0d7220 */ /* 0x001fe40000410000 */
[----:B------:R-:W-:Y:S01]  /*40b0*/  FADD.FTZ R22, R22, R10 ;  /* 0x0000000a16167221 */ /* 0x000fe20000010000 */
[----:B-1----:R-:W3:Y:S04]  /*40c0*/  LDL R0, [R1+0x1f8] ;  /* 0x0001f80001007983 */ /* 0x002ee80000100800 */
[----:B------:R-:W4:Y:S04]  /*40d0*/  LDL.LU R17, [R1+0x24] ;  /* 0x0000240001117983 */ /* 0x000f280000300800 */
[----:B------:R-:W3:Y:S01]  /*40e0*/  LDL R23, [R1+0xdc] ;  /* 0x0000dc0001177983 */ /* 0x000ee20000100800 */
[----:B--2---:R-:W-:-:S03]  /*40f0*/  FFMA.FTZ R21, R2, R10, R21 ;  /* 0x0000000a02157223 */ /* 0x004fc60000010015 */
[----:B------:R0:W5:Y:S04]  /*4100*/  LDL.LU R2, [R1+0x234] ;  /* 0x0002340001027983 */ /* 0x0001680000300800 */
[----:B------:R-:W2:Y:S01]  /*4110*/  LDL R10, [R1+0x1e8] ;  /* 0x0001e800010a7983 */ /* 0x000ea20000100800 */
[----:B------:R-:W-:Y:S02]  /*4120*/  FADD.FTZ R14, R14, R13 ;  /* 0x0000000d0e0e7221 */ /* 0x000fe40000010000 */
[----:B--2---:R-:W-:Y:S02]  /*4130*/  FFMA.FTZ R12, R10, R13, R12 ;  /* 0x0000000d0a0c7223 */ /* 0x004fe4000001000c */
[----:B------:R-:W2:Y:S01]  /*4140*/  LDL.LU R13, [R1+0x20] ;  /* 0x00002000010d7983 */ /* 0x000ea20000300800 */
[----:B------:R-:W-:-:S02]  /*4150*/  FMUL.FTZ R10, R11, R9 ;  /* 0x000000090b0a7220 */ /* 0x000fc40000410000 */
[----:B------:R-:W-:Y:S02]  /*4160*/  FADD.FTZ R20, R20, R11 ;  /* 0x0000000b14147221 */ /* 0x000fe40000010000 */
[----:B---3--:R-:W-:Y:S02]  /*4170*/  FFMA.FTZ R12, R0, R10, R12 ;  /* 0x0000000a000c7223 */ /* 0x008fe4000001000c */
[----:B------:R-:W-:Y:S02]  /*4180*/  FADD.FTZ R14, R10, R14 ;  /* 0x0000000e0a0e7221 */ /* 0x000fe40000010000 */
[----:B------:R-:W-:Y:S02]  /*4190*/  FFMA.FTZ R15, R0, R11, R15 ;  /* 0x0000000b000f7223 */ /* 0x000fe4000001000f */
[----:B----4-:R-:W-:Y:S01]  /*41a0*/  FADD.FTZ R11, R17, -UR6 ;  /* 0x80000006110b7e21 */ /* 0x010fe20008010000 */
[----:B------:R0:W5:Y:S03]  /*41b0*/  LDL.LU R0, [R1+0x230] ;  /* 0x0002300001007983 */ /* 0x0001660000300800 */
[----:B------:R-:W-:-:S02]  /*41c0*/  FMUL.FTZ R17, R11, UR25 ;  /* 0x000000190b117c20 */ /* 0x000fc40008410000 */
[----:B--2---:R-:W-:Y:S02]  /*41d0*/  FADD.FTZ R10, R13, -UR6 ;  /* 0x800000060d0a7e21 */ /* 0x004fe40008010000 */
[----:B------:R0:W5:Y:S02]  /*41e0*/  LDL R13, [R1+0xd8] ;  /* 0x0000d800010d7983 */ /* 0x0001640000100800 */
[----:B------:R-:W-:-:S05]  /*41f0*/  FMUL.FTZ R10, R10, UR25 ;  /* 0x000000190a0a7c20 */ /* 0x000fca0008410000 */
[----:B------:R1:W-:Y:S04]  /*4200*/  STL [R1+0x1ec], R10 ;  /* 0x0001ec0a01007387 */ /* 0x0003e80000100800 */
[----:B------:R0:W-:Y:S01]  /*4210*/  STL [R1+0x1fc], R17 ;  /* 0x0001fc1101007387 */ /* 0x0001e20000100800 */
[----:B-1----:R-:W-:Y:S01]  /*4220*/  MOV R10, R23 ;  /* 0x00000017000a7202 */ /* 0x002fe20000000f00 */
[----:B------:R-:W-:Y:S05]  /*4230*/  @!P5 BRA `(.L_x_2261) ;  /* 0x000001400000d947 */ /* 0x000fea0003800000 */
[----:B------:R-:W2:Y:S02]  /*4240*/  LDL R11, [R1+0x1ec] ;  /* 0x0001ec00010b7983 */ /* 0x000ea40000100800 */
[----:B--2---:R-:W-:-:S04]  /*4250*/  FFMA.FTZ R11, R11, R8, R6 ;  /* 0x000000080b0b7223 */ /* 0x004fc80000010006 */
[----:B------:R-:W-:-:S06]  /*4260*/  FMUL.FTZ R10, R11, -1.4426950216293334961 ;  /* 0xbfb8aa3b0b0a7820 */ /* 0x000fcc0000410000 */
[----:B------:R-:W1:Y:S02]  /*4270*/  MUFU.EX2 R10, R10 ;  /* 0x0000000a000a7308 */ /* 0x000e640000000800 */
[----:B-1----:R-:W-:-:S06]  /*4280*/  FADD.FTZ R10, R10, 1 ;  /* 0x3f8000000a0a7421 */ /* 0x002fcc0000010000 */
[----:B------:R-:W1:Y:S02]  /*4290*/  MUFU.RCP R10, R10 ;  /* 0x0000000a000a7308 */ /* 0x000e640000001000 */
[----:B-1---5:R-:W-:-:S04]  /*42a0*/  FADD.FTZ R13, -R10, 1 ;  /* 0x3f8000000a0d7421 */ /* 0x022fc80000010100 */
[----:B------:R-:W-:Y:S02]  /*42b0*/  FFMA.FTZ R13, R11, R13, 1 ;  /* 0x3f8000000b0d7423 */ /* 0x000fe4000001000d */
[----:B------:R-:W2:Y:S02]  /*42c0*/  LDL R11, [R1+0xd8] ;  /* 0x0000d800010b7983 */ /* 0x000ea40000100800 */
[----:B--2---:R-:W-:-:S04]  /*42d0*/  FMUL.FTZ R10, R11, R10 ;  /* 0x0000000a0b0a7220 */ /* 0x004fc80000410000 */
[----:B------:R-:W-:Y:S02]  /*42e0*/  FMUL.FTZ R13, R10, R13 ;  /* 0x0000000d0a0d7220 */ /* 0x000fe40000410000 */
[----:B------:R-:W-:-:S04]  /*42f0*/  FFMA.FTZ R10, R17, R9, R7 ;  /* 0x00000009110a7223 */ /* 0x000fc80000010007 */
[----:B------:R-:W-:-:S06]  /*4300*/  FMUL.FTZ R11, R10, -1.4426950216293334961 ;  /* 0xbfb8aa3b0a0b7820 */ /* 0x000fcc0000410000 */
[----:B------:R-:W1:Y:S02]  /*4310*/  MUFU.EX2 R11, R11 ;  /* 0x0000000b000b7308 */ /* 0x000e640000000800 */
[----:B-1----:R-:W-:-:S06]  /*4320*/  FADD.FTZ R11, R11, 1 ;  /* 0x3f8000000b0b7421 */ /* 0x002fcc0000010000 */
[----:B------:R-:W1:Y:S02]  /*4330*/  MUFU.RCP R11, R11 ;  /* 0x0000000b000b7308 */ /* 0x000e640000001000 */
[----:B01----:R-:W-:Y:S02]  /*4340*/  FADD.FTZ R17, -R11, 1 ;  /* 0x3f8000000b117421 */ /* 0x003fe40000010100 */
[----:B------:R-:W-:Y:S02]  /*4350*/  FMUL.FTZ R11, R23, R11 ;  /* 0x0000000b170b7220 */ /* 0x000fe40000410000 */
[----:B------:R-:W-:-:S04]  /*4360*/  FFMA.FTZ R10, R10, R17, 1 ;  /* 0x3f8000000a0a7423 */ /* 0x000fc80000010011 */
[----:B------:R-:W-:Y:S02]  /*4370*/  FMUL.FTZ R10, R11, R10 ;  /* 0x0000000a0b0a7220 */ /* 0x000fe40000410000 */
.L_x_2261:
[----:B-----5:R1:W-:Y:S04]  /*4380*/  STL [R1+0x234], R2 ;  /* 0x0002340201007387 */ /* 0x0203e80000100800 */
[----:B-1----:R-:W2:Y:S01]  /*4390*/  LDL R2, [R1+0x1ec] ;  /* 0x0001ec0001027983 */ /* 0x002ea20000100800 */
[----:B------:R-:W-:-:S03]  /*43a0*/  FMUL.FTZ R11, R13, R8 ;  /* 0x000000080d0b7220 */ /* 0x000fc60000410000 */
[----:B------:R1:W-:Y:S01]  /*43b0*/  STL [R1+0x230], R0 ;  /* 0x0002300001007387 */ /* 0x0003e20000100800 */
[----:B------:R-:W-:-:S03]  /*43c0*/  FADD.FTZ R22, R22, R13 ;  /* 0x0000000d16167221 */ /* 0x000fc60000010000 */
[----:B-1----:R-:W3:Y:S04]  /*43d0*/  LDL R0, [R1+0x1fc] ;  /* 0x0001fc0001007983 */ /* 0x002ee80000100800 */
[----:B0-----:R-:W4:Y:S04]  /*43e0*/  LDL.LU R17, [R1+0x34] ;  /* 0x0000340001117983 */ /* 0x001f280000300800 */
[----:B------:R-:W4:Y:S01]  /*43f0*/  LDL R23, [R1+0xec] ;  /* 0x0000ec0001177983 */ /* 0x000f220000100800 */
[----:B--2---:R-:W-:-:S03]  /*4400*/  FFMA.FTZ R21, R2, R13, R21 ;  /* 0x0000000d02157223 */ /* 0x004fc60000010015 */
[----:B------:R-:W2:Y:S01]  /*4410*/  LDL.LU R13, [R1+0x30] ;  /* 0x00003000010d7983 */ /* 0x000ea20000300800 */
[----:B------:R-:W-:Y:S02]  /*4420*/  FFMA.FTZ R12, R2, R11, R12 ;  /* 0x0000000b020c7223 */ /* 0x000fe4000001000c */
[----:B------:R-:W-:Y:S01]  /*4430*/  FADD.FTZ R14, R14, R11 ;  /* 0x0000000b0e0e7221 */ /* 0x000fe20000010000 */
[----:B------:R0:W5:Y:S01]  /*4440*/  LDL.LU R2, [R1+0x234] ;  /* 0x0002340001027983 */ /* 0x0001620000300800 */
[----:B------:R-:W-:Y:S02]  /*4450*/  FMUL.FTZ R11, R10, R9 ;  /* 0x000000090a0b7220 */ /* 0x000fe40000410000 */
[----:B------:R-:W-:Y:S02]  /*4460*/  FADD.FTZ R20, R20, R10 ;  /* 0x0000000a14147221 */ /* 0x000fe40000010000 */
[----:B------:R-:W-:Y:S02]  /*4470*/  FADD.FTZ R14, R11, R14 ;  /* 0x0000000e0b0e7221 */ /* 0x000fe40000010000 */
[----:B---3--:R-:W-:-:S02]  /*4480*/  FFMA.FTZ R15, R0, R10, R15 ;  /* 0x0000000a000f7223 */ /* 0x008fc4000001000f */
[----:B------:R-:W-:Y:S02]  /*4490*/  FFMA.FTZ R12, R0, R11, R12 ;  /* 0x0000000b000c7223 */ /* 0x000fe4000001000c */
[----:B----4-:R-:W-:Y:S01]  /*44a0*/  FADD.FTZ R11, R17, -UR6 ;  /* 0x80000006110b7e21 */ /* 0x010fe20008010000 */
[----:B------:R0:W5:Y:S03]  /*44b0*/  LDL.LU R0, [R1+0x230] ;  /* 0x0002300001007983 */ /* 0x0001660000300800 */
[----:B------:R-:W-:Y:S02]  /*44c0*/  FMUL.FTZ R17, R11, UR25 ;  /* 0x000000190b117c20 */ /* 0x000fe40008410000 */
        /* <DEDUP_REMOVED lines=27> */
.L_x_2262:
        /* <DEDUP_REMOVED lines=48> */
.L_x_2263:
        /* <DEDUP_REMOVED lines=48> */
.L_x_2264:
        /* <DEDUP_REMOVED lines=48> */
.L_x_2265:
        /* <DEDUP_REMOVED lines=48> */
.L_x_2266:
        /* <DEDUP_REMOVED lines=48> */
.L_x_2267:
        /* <DEDUP_REMOVED lines=48> */
.L_x_2268:
        /* <DEDUP_REMOVED lines=48> */
.L_x_2269:
        /* <DEDUP_REMOVED lines=48> */
.L_x_2270:
        /* <DEDUP_REMOVED lines=48> */
.L_x_2271:
        /* <DEDUP_REMOVED lines=48> */
.L_x_2272:
        /* <DEDUP_REMOVED lines=48> */
.L_x_2273:
        /* <DEDUP_REMOVED lines=48> */
.L_x_2274:
        /* <DEDUP_REMOVED lines=48> */
.L_x_2275:
        /* <DEDUP_REMOVED lines=48> */
.L_x_2276:
        /* <DEDUP_REMOVED lines=48> */
.L_x_2277:
        /* <DEDUP_REMOVED lines=48> */
.L_x_2278:
        /* <DEDUP_REMOVED lines=48> */
.L_x_2279:
        /* <DEDUP_REMOVED lines=48> */
.L_x_2280:
        /* <DEDUP_REMOVED lines=48> */
.L_x_2281:
        /* <DEDUP_REMOVED lines=48> */
.L_x_2282:
        /* <DEDUP_REMOVED lines=48> */
.L_x_2283:
        /* <DEDUP_REMOVED lines=48> */
.L_x_2284:
        /* <DEDUP_REMOVED lines=48> */
.L_x_2285:
[----:B-----5:R1:W-:Y:S01]  /*8b80*/  STL [R1+0x230], R0 ;  /* 0x0002300001007387 */ /* 0x0203e20000100800 */
[----:B------:R-:W-:-:S03]  /*8b90*/  FADD.FTZ R22, R22, R13 ;  /* 0x0000000d16167221 */ /* 0x000fc60000010000 */
[----:B-1----:R-:W2:Y:S04]  /*8ba0*/  LDL R0, [R1+0x1b4] ;  /* 0x0001b40001007983 */ /* 0x002ea80000100800 */
[----:B------:R-:W3:Y:S04]  /*8bb0*/  LDL.LU R23, [R1+0x1c8] ;  /* 0x0001c80001177983 */ /* 0x000ee80000300800 */
[----:B0-----:R-:W4:Y:S01]  /*8bc0*/  LDL.LU R17, [R1+0x1cc] ;  /* 0x0001cc0001117983 */ /* 0x001f220000300800 */
[----:B------:R-:W-:-:S03]  /*8bd0*/  FMUL.FTZ R11, R13, R8 ;  /* 0x000000080d0b7220 */ /* 0x000fc60000410000 */
[----:B------:R0:W-:Y:S04]  /*8be0*/  STL [R1+0x8], R22 ;  /* 0x0000081601007387 */ /* 0x0001e80000100800 */
[----:B0-----:R-:W3:Y:S01]  /*8bf0*/  LDL R22, [R1+0x1b0] ;  /* 0x0001b00001167983 */ /* 0x001ee20000100800 */
[----:B------:R-:W-:Y:S02]  /*8c00*/  FADD.FTZ R14, R14, R11 ;  /* 0x0000000b0e0e7221 */ /* 0x000fe40000010000 */
[----:B------:R-:W-:Y:S02]  /*8c10*/  FADD.FTZ R20, R20, R10 ;  /* 0x0000000a14147221 */ /* 0x000fe40000010000 */
[C---:B--2---:R-:W-:Y:S02]  /*8c20*/  FFMA.FTZ R13, R0.reuse, R13, R21 ;  /* 0x0000000d000d7223 */ /* 0x044fe40000010015 */
[----:B------:R-:W-:-:S02]  /*8c30*/  FFMA.FTZ R12, R0, R11, R12 ;  /* 0x0000000b000c7223 */ /* 0x000fc4000001000c */
[----:B------:R-:W-:Y:S01]  /*8c40*/  FMUL.FTZ R11, R10, R9 ;  /* 0x000000090a0b7220 */ /* 0x000fe20000410000 */
[----:B------:R0:W5:Y:S03]  /*8c50*/  LDL.LU R0, [R1+0x230] ;  /* 0x0002300001007983 */ /* 0x0001660000300800 */
[----:B------:R-:W-:Y:S01]  /*8c60*/  FADD.FTZ R14, R11, R14 ;  /* 0x0000000e0b0e7221 */ /* 0x000fe20000010000 */
[----:B------:R3:W-:Y:S04]  /*8c70*/  STL [R1+0xc], R13 ;  /* 0x00000c0d01007387 */ /* 0x0007e80000100800 */
[----:B------:R1:W-:Y:S01]  /*8c80*/  STL [R1+0x10], R20 ;  /* 0x0000101401007387 */ /* 0x0003e20000100800 */
[----:B---3--:R-:W-:-:S02]  /*8c90*/  FFMA.FTZ R13, R22, R10, R15 ;  /* 0x0000000a160d7223 */ /* 0x008fc4000001000f */
[----:B------:R-:W-:Y:S01]  /*8ca0*/  FFMA.FTZ R10, R22, R11, R12 ;  /* 0x0000000b160a7223 */ /* 0x000fe2000001000c */
[----:B------:R-:W-:Y:S01]  /*8cb0*/  MOV R22, R29 ;  /* 0x0000001d00167202 */ /* 0x000fe20000000f00 */
[----:B------:R-:W-:Y:S01]  /*8cc0*/  FADD.FTZ R11, R23, -UR6 ;  /* 0x80000006170b7e21 */ /* 0x000fe20008010000 */
[----:B------:R0:W-:Y:S01]  /*8cd0*/  STL [R1+0x18], R13 ;  /* 0x0000180d01007387 */ /* 0x0001e20000100800 */
[----:B----4-:R-:W-:Y:S02]  /*8ce0*/  FADD.FTZ R12, R17, -UR6 ;  /* 0x80000006110c7e21 */ /* 0x010fe40008010000 */
[----:B------:R-:W-:Y:S02]  /*8cf0*/  FMUL.FTZ R21, R11, UR25 ;  /* 0x000000190b157c20 */ /* 0x000fe40008410000 */
[----:B-1----:R-:W-:Y:S01]  /*8d00*/  FMUL.FTZ R20, R12, UR25 ;  /* 0x000000190c147c20 */ /* 0x002fe20008410000 */
[----:B------:R-:W-:Y:S02]  /*8d10*/  MOV R12, R28 ;  /* 0x0000001c000c7202 */ /* 0x000fe40000000f00 */
[----:B------:R0:W-:Y:S04]  /*8d20*/  STL [R1+0x164], R21 ;  /* 0x0001641501007387 */ /* 0x0001e80000100800 */
[----:B------:R0:W-:Y:S01]  /*8d30*/  STL [R1+0x160], R20 ;  /* 0x0001601401007387 */ /* 0x0001e20000100800 */
[----:B------:R-:W-:Y:S05]  /*8d40*/  @!P5 BRA `(.L_x_2286) ;  /* 0x000001200000d947 */ /* 0x000fea0003800000 */
        /* <DEDUP_REMOVED lines=18> */
.L_x_2286:
[----:B------:R-:W2:Y:S04]  /*8e70*/  LDL.LU R17, [R1+0x1d0] ;  /* 0x0001d00001117983 */ /* 0x000ea80000300800 */
[----:B------:R-:W3:Y:S01]  /*8e80*/  LDL.LU R15, [R1+0x1d4] ;  /* 0x0001d400010f7983 */ /* 0x000ee20000300800 */
[----:B------:R-:W-:Y:S02]  /*8e90*/  FMUL.FTZ R11, R12, R8 ;  /* 0x000000080c0b7220 */ /* 0x000fe40000410000 */
[----:B0-----:R-:W-:Y:S02]  /*8ea0*/  FMUL.FTZ R13, R22, R9 ;  /* 0x00000009160d7220 */ /* 0x001fe40000410000 */
[----:B------:R-:W-:Y:S01]  /*8eb0*/  FFMA.FTZ R10, R21, R11, R10 ;  /* 0x0000000b150a7223 */ /* 0x000fe2000001000a */
[----:B------:R-:W-:Y:S01]  /*8ec0*/  MOV R21, R27 ;  /* 0x0000001b00157202 */ /* 0x000fe20000000f00 */
[----:B------:R-:W-:-:S02]  /*8ed0*/  FADD.FTZ R11, R14, R11 ;  /* 0x0000000b0e0b7221 */ /* 0x000fc40000010000 */
[----:B------:R-:W-:Y:S02]  /*8ee0*/  FFMA.FTZ R10, R20, R13, R10 ;  /* 0x0000000d140a7223 */ /* 0x000fe4000001000a */
[----:B------:R-:W-:Y:S02]  /*8ef0*/  FADD.FTZ R11, R13, R11 ;  /* 0x0000000b0d0b7221 */ /* 0x000fe40000010000 */
[----:B--2---:R-:W-:Y:S02]  /*8f00*/  FADD.FTZ R13, R17, -UR6 ;  /* 0x80000006110d7e21 */ /* 0x004fe40008010000 */
[----:B---3--:R-:W-:Y:S02]  /*8f10*/  FADD.FTZ R14, R15, -UR6 ;  /* 0x800000060f0e7e21 */ /* 0x008fe40008010000 */
[----:B------:R-:W-:Y:S02]  /*8f20*/  FMUL.FTZ R23, R13, UR25 ;  /* 0x000000190d177c20 */ /* 0x000fe40008410000 */
[----:B------:R-:W-:Y:S01]  /*8f30*/  FMUL.FTZ R20, R14, UR25 ;  /* 0x000000190e147c20 */ /* 0x000fe20008410000 */
[----:B------:R-:W-:-:S02]  /*8f40*/  MOV R14, R26 ;  /* 0x0000001a000e7202 */ /* 0x000fc40000000f00 */
        /* <DEDUP_REMOVED lines=8> */
[----:B-1----:R-:W-:Y:S02]  /*8fd0*/  FADD.FTZ R15, -R13, 1 ;  /* 0x3f8000000d0f7421 */ /* 0x002fe40000010100 */
[----:B------:R-:W-:Y:S02]  /*8fe0*/  FMUL.FTZ R13, R26, R13 ;  /* 0x0000000d1a0d7220 */ /* 0x000fe40000410000 */
[----:B------:R-:W-:-:S04]  /*8ff0*/  FFMA.FTZ R14, R14, R15, 1 ;  /* 0x3f8000000e0e7423 */ /* 0x000fc8000001000f */
[----:B------:R-:W-:Y:S02]  /*9000*/  FMUL.FTZ R14, R13, R14 ;  /* 0x0000000e0d0e7220 */ /* 0x000fe40000410000 */
        /* <DEDUP_REMOVED lines=9> */
.L_x_2287:
[----:B------:R-:W2:Y:S04]  /*90a0*/  LDL.LU R17, [R1] ;  /* 0x0000000001117983 */ /* 0x000ea80000300800 */
[----:B------:R-:W3:Y:S01]  /*90b0*/  LDL.LU R15, [R1+0x4] ;  /* 0x00000400010f7983 */ /* 0x000ee20000300800 */
[----:B------:R-:W-:-:S04]  /*90c0*/  FMUL.FTZ R13, R14, R8 ;  /* 0x000000080e0d7220 */ /* 0x000fc80000410000 */
[----:B------:R-:W-:Y:S02]  /*90d0*/  FFMA.FTZ R10, R23, R13, R10 ;  /* 0x0000000d170a7223 */ /* 0x000fe4000001000a */
[----:B------:R-:W-:Y:S02]  /*90e0*/  FADD.FTZ R11, R11, R13 ;  /* 0x0000000d0b0b7221 */ /* 0x000fe40000010000 */
[----:B------:R-:W-:-:S04]  /*90f0*/  FMUL.FTZ R13, R21, R9 ;  /* 0x00000009150d7220 */ /* 0x000fc80000410000 */
[----:B------:R-:W-:Y:S01]  /*9100*/  FFMA.FTZ R10, R20, R13, R10 ;  /* 0x0000000d140a7223 */ /* 0x000fe2000001000a */
[----:B0-----:R-:W-:Y:S01]  /*9110*/  MOV R20, R25 ;  /* 0x0000001900147202 */ /* 0x001fe20000000f00 */
[----:B------:R-:W-:Y:S02]  /*9120*/  FADD.FTZ R11, R13, R11 ;  /* 0x0000000b0d0b7221 */ /* 0x000fe40000010000 */
[----:B--2---:R-:W-:Y:S01]  /*9130*/  FADD.FTZ R13, R17, -UR6 ;  /* 0x80000006110d7e21 */ /* 0x004fe20008010000 */
[----:B------:R-:W-:Y:S01]  /*9140*/  MOV R17, R24 ;  /* 0x0000001800117202 */ /* 0x000fe20000000f00 */
[----:B---3--:R-:W-:Y:S02]  /*9150*/  FADD.FTZ R15, R15, -UR6 ;  /* 0x800000060f0f7e21 */ /* 0x008fe40008010000 */
[----:B------:R-:W-:Y:S02]  /*9160*/  FMUL.FTZ R23, R13, UR25 ;  /* 0x000000190d177c20 */ /* 0x000fe40008410000 */
[----:B------:R-:W-:-:S03]  /*9170*/  FMUL.FTZ R15, R15, UR25 ;  /* 0x000000190f0f7c20 */ /* 0x000fc60008410000 */
[----:B------:R0:W-:Y:S04]  /*9180*/  STL [R1+0x30], R23 ;  /* 0x0000301701007387 */ /* 0x0001e80000100800 */
[----:B------:R0:W-:Y:S01]  /*9190*/  STL [R1+0x24], R15 ;  /* 0x0000240f01007387 */ /* 0x0001e20000100800 */
[----:B------:R-:W-:Y:S05]  /*91a0*/  @!P5 BRA `(.L_x_2288) ;  /* 0x000001300000d947 */ /* 0x000fea0003800000 */
[----:B------:R-:W-:Y:S01]  /*91b0*/  FFMA.FTZ R13, R23, R8, R6 ;  /* 0x00000008170d7223 */ /* 0x000fe20000010006 */
[----:B------:R-:W-:-:S03]  /*91c0*/  MOV R20, R15 ;  /* 0x0000000f00147202 */ /* 0x000fc60000000f00 */
[----:B0-----:R-:W-:-:S06]  /*91d0*/  FMUL.FTZ R15, R13, -1.4426950216293334961 ;  /* 0xbfb8aa3b0d0f7820 */ /* 0x001fcc0000410000 */
        /* <DEDUP_REMOVED lines=16> */
.L_x_2288:
[----:B------:R1:W-:Y:S04]  /*92e0*/  STL [R1+0x234], R2 ;  /* 0x0002340201007387 */ /* 0x0003e80000100800 */
[----:B-----5:R2:W-:Y:S01]  /*92f0*/  STL [R1+0x230], R0 ;  /* 0x0002300001007387 */ /* 0x0205e20000100800 */
[----:B-1----:R-:W-:-:S03]  /*9300*/  MOV R2, R23 ;  /* 0x0000001700027202 */ /* 0x002fc60000000f00 */
[----:B--2---:R-:W2:Y:S04]  /*9310*/  LDL R0, [R1+0x24] ;  /* 0x0000240001007983 */ /* 0x004ea80000100800 */
[----:B0-----:R-:W3:Y:S04]  /*9320*/  LDL.LU R23, [R1+0x1d8] ;  /* 0x0001d80001177983 */ /* 0x001ee80000300800 */
[----:B------:R-:W4:Y:S01]  /*9330*/  LDL.LU R15, [R1+0x1dc] ;  /* 0x0001dc00010f7983 */ /* 0x000f220000300800 */
[----:B------:R-:W-:-:S04]  /*9340*/  FMUL.FTZ R13, R17, R8 ;  /* 0x00000008110d7220 */ /* 0x000fc80000410000 */
[----:B------:R-:W-:Y:S02]  /*9350*/  FFMA.FTZ R10, R2, R13, R10 ;  /* 0x0000000d020a7223 */ /* 0x000fe4000001000a */
[----:B------:R-:W-:Y:S01]  /*9360*/  FADD.FTZ R11, R11, R13 ;  /* 0x0000000d0b0b7221 */ /* 0x000fe20000010000 */
[----:B------:R0:W5:Y:S01]  /*9370*/  LDL.LU R2, [R1+0x234] ;  /* 0x0002340001027983 */ /* 0x0001620000300800 */
[----:B------:R-:W-:-:S04]  /*9380*/  FMUL.FTZ R13, R20, R9 ;  /* 0x00000009140d7220 */ /* 0x000fc80000410000 */
[----:B--2---:R-:W-:Y:S02]  /*9390*/  FFMA.FTZ R10, R0, R13, R10 ;  /* 0x0000000d000a7223 */ /* 0x004fe4000001000a */
[----:B------:R-:W-:Y:S01]  /*93a0*/  FADD.FTZ R13, R13, R11 ;  /* 0x0000000b0d0d7221 */ /* 0x000fe20000010000 */
[----:B------:R0:W5:Y:S01]  /*93b0*/  LDL.LU R0, [R1+0x230] ;  /* 0x0002300001007983 */ /* 0x0001620000300800 */
[----:B---3--:R-:W-:-:S03]  /*93c0*/  FADD.FTZ R11, R23, -UR6 ;  /* 0x80000006170b7e21 */ /* 0x008fc60008010000 */
[----:B------:R4:W-:Y:S01]  /*93d0*/  STL [R1], R13 ;  /* 0x0000000d01007387 */ /* 0x0009e20000100800 */
[----:B------:R-:W-:-:S05]  /*93e0*/  FMUL.FTZ R11, R11, UR25 ;  /* 0x000000190b0b7c20 */ /* 0x000fca0008410000 */
[----:B------:R0:W-:Y:S01]  /*93f0*/  STL [R1+0x20], R11 ;  /* 0x0000200b01007387 */ /* 0x0001e20000100800 */
[----:B----4-:R-:W-:Y:S01]  /*9400*/  FADD.FTZ R13, R15, -UR6 ;  /* 0x800000060f0d7e21 */ /* 0x010fe20008010000 */
[----:B------:R-:W-:-:S03]  /*9410*/  MOV R15, R19 ;  /* 0x00000013000f7202 */ /* 0x000fc60000000f00 */
[----:B------:R-:W-:Y:S01]  /*9420*/  FMUL.FTZ R23, R13, UR25 ;  /* 0x000000190d177c20 */ /* 0x000fe20008410000 */
[----:B------:R-:W-:-:S04]  /*9430*/  MOV R13, R18 ;  /* 0x00000012000d7202 */ /* 0x000fc80000000f00 */
[----:B------:R0:W-:Y:S01]  /*9440*/  STL [R1+0x1c], R23 ;  /* 0x00001c1701007387 */ /* 0x0001e20000100800 */
[----:B------:R-:W-:Y:S05]  /*9450*/  @!P5 BRA `(.L_x_2289) ;  /* 0x000001200000d947 */ /* 0x000fea0003800000 */
[----:B0-----:R-:W-:-:S04]  /*9460*/  FFMA.FTZ R11, R11, R8, R6 ;  /* 0x000000080b0b7223 */ /* 0x001fc80000010006 */
        /* <DEDUP_REMOVED lines=17> */
.L_x_2289:
[----:B0-----:R-:W2:Y:S04]  /*9580*/  LDL.LU R23, [R1] ;  /* 0x0000000001177983 */ /* 0x001ea80000300800 */
[----:B------:R0:W-:Y:S04]  /*9590*/  STL [R1+0x25c], R26 ;  /* 0x00025c1a01007387 */ /* 0x0001e80000100800 */
[----:B0-----:R-:W3:Y:S04]  /*95a0*/  LDL R26, [R1+0x20] ;  /* 0x00002000011a7983 */ /* 0x001ee80000100800 */
[----:B------:R-:W-:Y:S04]  /*95b0*/  STL [R1+0x258], R25 ;  /* 0x0002581901007387 */ /* 0x000fe80000100800 */
        /* <DEDUP_REMOVED lines=9> */
[----:B-----5:R0:W-:Y:S04]  /*9650*/  STL [R1+0x230], R2 ;  /* 0x0002300201007387 */ /* 0x0201e80000100800 */
[----:B0-----:R-:W4:Y:S01]  /*9660*/  LDL R2, [R1+0x1c] ;  /* 0x00001c0001027983 */ /* 0x001f220000100800 */
[----:B------:R-:W-:-:S03]  /*9670*/  FMUL.FTZ R11, R13, R8 ;  /* 0x000000080d0b7220 */ /* 0x000fc60000410000 */
[----:B------:R-:W0:Y:S04]  /*9680*/  S2R R19, SR_LANEID ;  /* 0x0000000000137919 */ /* 0x000e280000000000 */
[----:B------:R-:W4:Y:S01]  /*9690*/  LDL.LU R16, [R1+0x8] ;  /* 0x0000080001107983 */ /* 0x000f220000300800 */
[----:B0-----:R-:W-:Y:S01]  /*96a0*/  ISETP.GT.AND P0, PT, R19, 0x1e, PT ;  /* 0x0000001e1300780c */ /* 0x001fe20003f04270 */
[----:B---3--:R-:W-:Y:S02]  /*96b0*/  FFMA.FTZ R10, R26, R11, R10 ;  /* 0x0000000b1a0a7223 */ /* 0x008fe4000001000a */
[----:B--2---:R-:W-:Y:S01]  /*96c0*/  FADD.FTZ R11, R23, R11 ;  /* 0x0000000b170b7221 */ /* 0x004fe20000010000 */
[----:B------:R-:W2:Y:S01]  /*96d0*/  LDL.LU R26, [R1+0xc] ;  /* 0x00000c00011a7983 */ /* 0x000ea20000300800 */
[----:B------:R-:W-:-:S03]  /*96e0*/  FMUL.FTZ R23, R15, R9 ;  /* 0x000000090f177220 */ /* 0x000fc60000410000 */
[----:B------:R-:W3:Y:S01]  /*96f0*/  LDL.LU R25, [R1+0x18] ;  /* 0x0000180001197983 */ /* 0x000ee20000300800 */
[----:B------:R-:W-:-:S03]  /*9700*/  FADD.FTZ R11, R23, R11 ;  /* 0x0000000b170b7221 */ /* 0x000fc60000010000 */
[----:B------:R-:W3:Y:S04]  /*9710*/  LDL R24, [R1+0x160] ;  /* 0x0001600001187983 */ /* 0x000ee80000100800 */
[----:B------:R-:W2:Y:S04]  /*9720*/  LDL R18, [R1+0x44] ;  /* 0x0000440001127983 */ /* 0x000ea80000100800 */
[----:B------:R-:W2:Y:S04]  /*9730*/  LDL R7, [R1+0x34] ;  /* 0x0000340001077983 */ /* 0x000ea80000100800 */
[----:B------:R-:W2:Y:S04]  /*9740*/  LDL R6, [R1+0x30] ;  /* 0x0000300001067983 */ /* 0x000ea80000100800 */
[----:B------:R-:W2:Y:S01]  /*9750*/  LDL R5, [R1+0x24] ;  /* 0x0000240001057983 */ /* 0x000ea20000100800 */
[----:B----4-:R-:W-:-:S03]  /*9760*/  FFMA.FTZ R10, R2, R23, R10 ;  /* 0x00000017020a7223 */ /* 0x010fc6000001000a */
[----:B------:R-:W0:Y:S04]  /*9770*/  SHFL.DOWN PT, R23, R11, 0x1, 0x1f ;  /* 0x08201f000b177f89 */ /* 0x000e2800000e0000 */
[----:B------:R-:W1:Y:S01]  /*9780*/  SHFL.DOWN PT, R3, R10, 0x1, 0x1f ;  /* 0x08201f000a037f89 */ /* 0x000e6200000e0000 */
[----:B0-----:R-:W-:-:S05]  /*9790*/  @!P0 FADD.FTZ R11, R11, R23 ;  /* 0x000000170b0b8221 */ /* 0x001fca0000010000 */
[----:B------:R-:W0:Y:S01]  /*97a0*/  SHFL.DOWN PT, R23, R11, 0x2, 0x1f ;  /* 0x08401f000b177f89 */ /* 0x000e2200000e0000 */
[----:B-1----:R-:W-:Y:S01]  /*97b0*/  @!P0 FADD.FTZ R10, R10, R3 ;  /* 0x000000030a0a8221 */ /* 0x002fe20000010000 */
[----:B------:R-:W-:-:S04]  /*97c0*/  ISETP.GT.AND P0, PT, R19, 0x1d, PT ;  /* 0x0000001d1300780c */ /* 0x000fc80003f04270 */
[----:B------:R-:W1:Y:S09]  /*97d0*/  SHFL.DOWN PT, R3, R10, 0x2, 0x1f ;  /* 0x08401f000a037f89 */ /* 0x000e7200000e0000 */
        /* <DEDUP_REMOVED lines=8> */
[----:B------:R-:W-:-:S13]  /*9860*/  ISETP.GT.AND P0, PT, R19, 0x17, PT ;  /* 0x000000171300780c */ /* 0x000fda0003f04270 */
[----:B0-----:R-:W-:Y:S02]  /*9870*/  @!P0 FADD.FTZ R11, R11, R23 ;  /* 0x000000170b0b8221 */ /* 0x001fe40000010000 */
[----:B------:R-:W2:Y:S01]  /*9880*/  LDL R23, [R1+0x164] ;  /* 0x0001640001177983 */ /* 0x000ea20000100800 */
[----:B------:R-:W-:-:S03]  /*9890*/  FADD.FTZ R16, R16, R12 ;  /* 0x0000000c10107221 */ /* 0x000fc60000010000 */
[----:B------:R-:W0:Y:S01]  /*98a0*/  SHFL.DOWN PT, R3, R10, 0x8, 0x1f ;  /* 0x09001f000a037f89 */ /* 0x000e2200000e0000 */
[----:B--2---:R-:W-:-:S03]  /*98b0*/  FFMA.FTZ R23, R23, R12, R26 ;  /* 0x0000000c17177223 */ /* 0x004fc6000001001a */
[----:B------:R1:W5:Y:S04]  /*98c0*/  LDL.LU R26, [R1+0x25c] ;  /* 0x00025c00011a7983 */ /* 0x0003680000300800 */
[----:B------:R-:W2:Y:S01]  /*98d0*/  LDL.LU R12, [R1+0x10] ;  /* 0x00001000010c7983 */ /* 0x000ea20000300800 */
[----:B0-----:R-:W-:Y:S01]  /*98e0*/  @!P0 FADD.FTZ R10, R10, R3 ;  /* 0x000000030a0a8221 */ /* 0x001fe20000010000 */
[----:B------:R-:W-:Y:S01]  /*98f0*/  ISETP.GT.AND P0, PT, R19, 0xf, PT ;  /* 0x0000000f1300780c */ /* 0x000fe20003f04270 */
[----:B------:R-:W-:Y:S02]  /*9900*/  FFMA.FTZ R23, R18, R14, R23 ;  /* 0x0000000e12177223 */ /* 0x000fe40000010017 */
[----:B------:R-:W-:Y:S02]  /*9910*/  FADD.FTZ R14, R16, R14 ;  /* 0x0000000e100e7221 */ /* 0x000fe40000010000 */
[----:B------:R-:W-:-:S02]  /*9920*/  FFMA.FTZ R23, R6, R17, R23 ;  /* 0x0000001106177223 */ /* 0x000fc40000010017 */
[----:B------:R-:W-:Y:S01]  /*9930*/  FADD.FTZ R14, R14, R17 ;  /* 0x000000110e0e7221 */ /* 0x000fe20000010000 */
[----:B------:R-:W0:Y:S04]  /*9940*/  SHFL.DOWN PT, R4, R10, 0x10, 0x1f ;  /* 0x0a001f000a047f89 */ /* 0x000e2800000e0000 */
[----:B------:R-:W4:Y:S01]  /*9950*/  SHFL.DOWN PT, R3, R11, 0x10, 0x1f ;  /* 0x0a001f000b037f89 */ /* 0x000f2200000e0000 */
[----:B--2---:R-:W-:Y:S02]  /*9960*/  FADD.FTZ R12, R12, R22 ;  /* 0x000000160c0c7221 */ /* 0x004fe40000010000 */
[----:B---3--:R-:W-:Y:S02]  /*9970*/  FFMA.FTZ R22, R24, R22, R25 ;  /* 0x0000001618167223 */ /* 0x008fe40000010019 */
[----:B------:R1:W5:Y:S01]  /*9980*/  LDL.LU R25, [R1+0x258] ;  /* 0x0002580001197983 */ /* 0x0003620000300800 */
[----:B------:R-:W-:-:S03]  /*9990*/  FADD.FTZ R12, R12, R21 ;  /* 0x000000150c0c7221 */ /* 0x000fc60000010000 */
[----:B------:R1:W5:Y:S01]  /*99a0*/  LDL.LU R24, [R1+0x254] ;  /* 0x0002540001187983 */ /* 0x0003620000300800 */
[----:B------:R-:W-:-:S03]  /*99b0*/  FFMA.FTZ R22, R7, R21, R22 ;  /* 0x0000001507167223 */ /* 0x000fc60000010016 */
[----:B------:R1:W5:Y:S04]  /*99c0*/  LDL.LU R19, [R1+0x250] ;  /* 0x0002500001137983 */ /* 0x0003680000300800 */
[----:B------:R1:W5:Y:S01]  /*99d0*/  LDL.LU R18, [R1+0x24c] ;  /* 0x00024c0001127983 */ /* 0x0003620000300800 */
[----:B------:R-:W-:-:S03]  /*99e0*/  FADD.FTZ R17, R12, R20 ;  /* 0x000000140c117221 */ /* 0x000fc60000010000 */
[----:B------:R1:W5:Y:S04]  /*99f0*/  LDL.LU R16, [R1+0x248] ;  /* 0x0002480001107983 */ /* 0x0003680000300800 */
[----:B------:R1:W5:Y:S04]  /*9a00*/  LDL.LU R7, [R1+0x244] ;  /* 0x0002440001077983 */ /* 0x0003680000300800 */
[----:B------:R-:W2:Y:S04]  /*9a10*/  LDL R21, [R1+0x22c] ;  /* 0x00022c0001157983 */ /* 0x000ea80000100800 */
[----:B------:R1:W5:Y:S04]  /*9a20*/  LDL.LU R6, [R1+0x240] ;  /* 0x0002400001067983 */ /* 0x0003680000300800 */
[----:B------:R-:W3:Y:S01]  /*9a30*/  LDL R12, [R1+0x20] ;  /* 0x00002000010c7983 */ /* 0x000ee20000100800 */
[----:B------:R-:W-:-:S02]  /*9a40*/  FFMA.FTZ R22, R5, R20, R22 ;  /* 0x0000001405167223 */ /* 0x000fc40000010016 */
[----:B0-----:R-:W-:Y:S01]  /*9a50*/  @!P0 FADD.FTZ R10, R10, R4 ;  /* 0x000000040a0a8221 */ /* 0x001fe20000010000 */
[----:B------:R1:W5:Y:S01]  /*9a60*/  LDL.LU R5, [R1+0x23c] ;  /* 0x00023c0001057983 */ /* 0x0003620000300800 */
[----:B------:R-:W-:Y:S02]  /*9a70*/  FADD.FTZ R14, R14, R13 ;  /* 0x0000000d0e0e7221 */ /* 0x000fe40000010000 */
[----:B----4-:R-:W-:Y:S01]  /*9a80*/  @!P0 FADD.FTZ R11, R11, R3 ;  /* 0x000000030b0b8221 */ /* 0x010fe20000010000 */
[----:B------:R1:W5:Y:S04]  /*9a90*/  LDL.LU R4, [R1+0x238] ;  /* 0x0002380001047983 */ /* 0x0003680000300800 */
[----:B------:R1:W5:Y:S04]  /*9aa0*/  LDL.LU R3, [R1+0x234] ;  /* 0x0002340001037983 */ /* 0x0003680000300800 */
[----:B------:R-:W0:Y:S01]  /*9ab0*/  S2R R20, SR_LANEID ;  /* 0x0000000000147919 */ /* 0x000e220000000000 */
[----:B------:R-:W-:Y:S01]  /*9ac0*/  ISETP.NE.AND P2, PT, R0, RZ, PT ;  /* 0x000000ff0000720c */ /* 0x000fe20003f45270 */
[----:B---3--:R-:W-:-:S02]  /*9ad0*/  FFMA.FTZ R12, R12, R13, R23 ;  /* 0x0000000d0c0c7223 */ /* 0x008fc40000010017 */
[----:B------:R-:W-:Y:S02]  /*9ae0*/  FFMA.FTZ R13, R2, R15, R22 ;  /* 0x0000000f020d7223 */ /* 0x000fe40000010016 */
[----:B------:R1:W5:Y:S01]  /*9af0*/  LDL.LU R2, [R1+0x230] ;  /* 0x0002300001027983 */ /* 0x0003620000300800 */
[----:B0-----:R-:W-:Y:S01]  /*9b00*/  ISETP.NE.AND P3, PT, R20, RZ, PT ;  /* 0x000000ff1400720c */ /* 0x001fe20003f65270 */
[----:B------:R-:W-:Y:S01]  /*9b10*/  FADD.FTZ R15, R17, R15 ;  /* 0x0000000f110f7221 */ /* 0x000fe20000010000 */
[----:B------:R-:W-:Y:S04]  /*9b20*/  BSSY B0, `(.L_x_2290) ;  /* 0x0000036000007945 */ /* 0x000fe80003800000 */
[----:B------:R1:W-:Y:S01]  /*9b30*/  STS.128 [R0.X16+0xd0], R12 ;  /* 0x0000d00c00007388 */ /* 0x0003e2000000cc00 */
[----:B------:R-:W-:-:S06]  /*9b40*/  ISETP.GT.U32.AND P0, PT, R0, 0x27, PT ;  /* 0x000000270000780c */ /* 0x000fcc0003f04070 */
[----:B--2---:R1:W-:Y:S04]  /*9b50*/  @!P3 STS.64 [R21.X8+0x18], R10 ;  /* 0x0000180a1500b388 */ /* 0x0043e80000008a00 */
        /* <DEDUP_REMOVED lines=50> */
.L_x_2291:
[----:B------:R-:W-:Y:S05]  /*9e80*/  BSYNC B0 ;  /* 0x0000000000007941 */ /* 0x000fea0003800000 */
.L_x_2290:
[----:B------:R-:W-:Y:S01]  /*9e90*/  BAR.SYNC.DEFER_BLOCKING 0x0 ;  /* 0x0000000000007b1d */ /* 0x000fe20000010000 */
[----:B------:R-:W-:-:S05]  /*9ea0*/  SHF.L.U32 R17, R0, 0x4, RZ ;  /* 0x0000000400117819 */ /* 0x000fca00000006ff */
[----:B------:R-:W-:Y:S01]  /*9eb0*/  BSSY B0, `(.L_x_2292) ;  /* 0x000004f000007945 */ /* 0x000fe20003800000 */
[----:B------:R-:W-:Y:S05]  /*9ec0*/  @P0 BRA `(.L_x_2293) ;  /* 0x000004d000000947 */ /* 0x000fea0003800000 */
[----:B-1----:R-:W0:Y:S02]  /*9ed0*/  LDS.128 R20, [R17+0x350] ;  /* 0x0003500011147984 */ /* 0x002e240000000c00 */
[----:B0-----:R-:W-:Y:S02]  /*9ee0*/  FADD.FTZ R12, R12, R20 ;  /* 0x000000140c0c7221 */ /* 0x001fe40000010000 */
[----:B------:R-:W-:Y:S01]  /*9ef0*/  FADD.FTZ R20, R15, R23 ;  /* 0x000000170f147221 */ /* 0x000fe20000010000 */
[----:B------:R-:W-:Y:S01]  /*9f00*/  SHF.L.U32 R23, R0, 0x4, RZ ;  /* 0x0000000400177819 */ /* 0x000fe200000006ff */
[----:B------:R-:W-:Y:S01]  /*9f10*/  FADD.FTZ R17, R14, R22 ;  /* 0x000000160e117221 */ /* 0x000fe20000010000 */
[----:B------:R-:W-:Y:S01]  /*9f20*/  MOV R22, R12 ;  /* 0x0000000c00167202 */ /* 0x000fe20000000f00 */
        /* <DEDUP_REMOVED lines=71> */
.L_x_2293:
[----:B------:R-:W-:Y:S05]  /*a3a0*/  BSYNC B0 ;  /* 0x0000000000007941 */ /* 0x000fea0003800000 */
.L_x_2292:
[----:B------:R-:W-:Y:S01]  /*a3b0*/  UMOV UR23, 0x4 ;  /* 0x0000000400177882 */ /* 0x000fe20000000000 */
[----:B------:R-:W-:Y:S01]  /*a3c0*/  BSSY B0, `(.L_x_2294) ;  /* 0x0000014000007945 */ /* 0x000fe20003800000 */
[----:B------:R-:W-:Y:S05]  /*a3d0*/  @P0 BRA `(.L_x_2295) ;  /* 0x0000012000000947 */ /* 0x000fea0003800000 */
[----:B------:R-:W-:Y:S02]  /*a3e0*/  MOV R20, UR15 ;  /* 0x0000000f00147c02 */ /* 0x000fe40008000f00 */
[----:B-1----:R-:W-:-:S02]  /*a3f0*/  MOV R21, UR23 ;  /* 0x0000001700157c02 */ /* 0x002fc40008000f00 */
[----:B------:R-:W-:Y:S01]  /*a400*/  MOV R22, UR10 ;  /* 0x0000000a00167c02 */ /* 0x000fe20008000f00 */
[----:B------:R-:W-:-:S04]  /*a410*/  IMAD R20, R20, 0x28, R0 ;  /* 0x0000002814147824 */ /* 0x000fc800078e0200 */
[----:B------:R-:W-:-:S05]  /*a420*/  IMAD.WIDE R20, R20, R21, c[0x0][0x1b8] ;  /* 0x00006e0014147625 */ /* 0x000fca00078e0215 */
[----:B------:R-:W-:Y:S01]  /*a430*/  LEA R22, P0, R22, R20, 0x2 ;  /* 0x0000001416167211 */ /* 0x000fe200078010ff */
[----:B------:R0:W-:Y:S03]  /*a440*/  RED.E.ADD.F32.FTZ.RN.STRONG.GPU [R20.64], R12 ;  /* 0x0000000c1400798e */ /* 0x0001e6000c10e792 */
[----:B------:R-:W-:Y:S02]  /*a450*/  IADD3.X R23, R21, UR11, RZ, P0, !PT ;  /* 0x0000000b15177c10 */ /* 0x000fe400087fe4ff */
[----:B------:R-:W-:-:S03]  /*a460*/  MOV R17, c[0x0][0x1d8] ;  /* 0x0000760000117a02 */ /* 0x000fc60000000f00 */
[----:B------:R1:W-:Y:S01]  /*a470*/  RED.E.ADD.F32.FTZ.RN.STRONG.GPU [R22.64], R13 ;  /* 0x0000000d1600798e */ /* 0x0003e2000c10e792 */
[-C--:B0-----:R-:W-:Y:S02]  /*a480*/  LEA R12, P0, R17, R20.reuse, 0x2 ;  /* 0x00000014110c7211 */ /* 0x081fe400078010ff */
[----:B-1----:R-:W-:Y:S02]  /*a490*/  MOV R13, UR12 ;  /* 0x0000000c000d7c02 */ /* 0x002fe40008000f00 */
[----:B------:R-:W-:Y:S02]  /*a4a0*/  MOV R22, c[0x0][0x1dc] ;  /* 0x0000770000167a02 */ /* 0x000fe40000000f00 */
[----:B------:R-:W-:Y:S02]  /*a4b0*/  LEA R20, P3, R13, R20, 0x2 ;  /* 0x000000140d147211 */ /* 0x000fe400078610ff */
[----:B------:R-:W-:Y:S02]  /*a4c0*/  LEA.HI.X R13, R17, R21, R22, 0x2, P0 ;  /* 0x00000015110d7211 */ /* 0x000fe400000f1416 */
[----:B------:R-:W-:-:S03]  /*a4d0*/  IADD3.X R21, R21, UR13, RZ, P3, !PT ;  /* 0x0000000d15157c10 */ /* 0x000fc60009ffe4ff */
[----:B------:R0:W-:Y:S04]  /*a4e0*/  RED.E.ADD.F32.FTZ.RN.STRONG.GPU [R12.64], R14 ;  /* 0x0000000e0c00798e */ /* 0x0001e8000c10e792 */
[----:B------:R0:W-:Y:S02]  /*a4f0*/  RED.E.ADD.F32.FTZ.RN.STRONG.GPU [R20.64], R15 ;  /* 0x0000000f1400798e */ /* 0x0001e4000c10e792 */
.L_x_2295:
[----:B------:R-:W-:Y:S05]  /*a500*/  BSYNC B0 ;  /* 0x0000000000007941 */ /* 0x000fea0003800000 */
.L_x_2294:
[----:B------:R-:W-:Y:S02]  /*a510*/  ULDC UR22, c[0x0][0xc] ;  /* 0x0000030000167ab9 */ /* 0x000fe40000000800 */
        /* <DEDUP_REMOVED lines=41> */
.L_x_2298:
[----:B------:R-:W-:Y:S02]  /*a7b0*/  MOV R12, UR16 ;  /* 0x00000010000c7c02 */ /* 0x000fe40008000f00 */
[----:B------:R-:W-:-:S05]  /*a7c0*/  MOV R13, UR17 ;  /* 0x00000011000d7c02 */ /* 0x000fca0008000f00 */
[----:B------:R-:W2:Y:S01]  /*a7d0*/  LDG.E.STRONG.GPU R12, [R12.64] ;  /* 0x000000120c0c7981 */ /* 0x000ea2000c1ef900 */
[----:B------:R-:W-:Y:S01]  /*a7e0*/  YIELD ;  /* 0x0000000000007946 */ /* 0x000fe20003800000 */
[----:B--2---:R-:W-:Y:S01]  /*a7f0*/  ISETP.NE.AND P0, PT, R12, R14, PT ;  /* 0x0000000e0c00720c */ /* 0x004fe20003f05270 */
[----:B------:R-:W-:-:S12]  /*a800*/  CCTL.IVALL ;  /* 0x00000000ff00798f */ /* 0x000fd80002000000 */
[----:B------:R-:W-:Y:S05]  /*a810*/  @P0 BRA `(.L_x_2298) ;  /* 0xffffff9000000947 */ /* 0x000fea000383ffff */
.L_x_2297:
        /* <DEDUP_REMOVED lines=20> */
.L_x_2302:
[----:B01----:R-:W-:Y:S02]  /*a960*/  MOV R12, UR5 ;  /* 0x00000005000c7c02 */ /* 0x003fe40008000f00 */
        /* <DEDUP_REMOVED lines=12> */
[----:B------:R-:W-:Y:S01]  /*aa30*/  ISETP.EQ.OR P6, PT, R20, UR20, P2 ;  /* 0x0000001414007c0c */ /* 0x000fe200097c2670 */
[----:B------:R-:W-:Y:S01]  /*aa40*/  HFMA2.MMA R17, -RZ, RZ, 0, 4.76837158203125e-07 ;  /* 0x00000008ff117435 */ /* 0x000fe200000001ff */
[----:B------:R-:W-:Y:S01]  /*aa50*/  MOV R21, 0x8 ;  /* 0x0000000800157802 */ /* 0x000fe20000000f00 */
[----:B--2---:R-:W-:Y:S01]  /*aa60*/  @!P4 FADD.FTZ R10, R10, R12 ;  /* 0x0000000c0a0ac221 */ /* 0x004fe20000010000 */
[----:B------:R-:W-:Y:S01]  /*aa70*/  MOV R12, c[0x0][0x10] ;  /* 0x00000400000c7a02 */ /* 0x000fe20000000f00 */
[----:B------:R-:W-:Y:S01]  /*aa80*/  @!P4 FADD.FTZ R11, R11, R13 ;  /* 0x0000000d0b0bc221 */ /* 0x000fe20000010000 */
[----:B------:R-:W-:-:S05]  /*aa90*/  MOV R13, c[0x0][0x10] ;  /* 0x00000400000d7a02 */ /* 0x000fca0000000f00 */
[----:B------:R-:W-:Y:S01]  /*aaa0*/  @!P3 IMAD R14, R14, R12, UR24 ;  /* 0x000000180e0ebe24 */ /* 0x000fe2000f8e020c */
[----:B------:R-:W-:-:S03]  /*aab0*/  MOV R12, UR5 ;  /* 0x00000005000c7c02 */ /* 0x000fc60008000f00 */
[----:B------:R-:W-:Y:S01]  /*aac0*/  @!P3 IMAD.WIDE.U32 R14, R14, R15, UR6 ;  /* 0x000000060e0ebe25 */ /* 0x000fe2000f8e000f */
[----:B------:R-:W-:-:S04]  /*aad0*/  IADD3 R12, R12, 0x2, RZ ;  /* 0x000000020c0c7810 */ /* 0x000fc80007ffe0ff */
[----:B------:R-:W-:Y:S01]  /*aae0*/  ISETP.EQ.OR P4, PT, R12, UR20, P2 ;  /* 0x000000140c007c0c */ /* 0x000fe20009782670 */
[----:B------:R-:W2:Y:S01]  /*aaf0*/  @!P3 LDG.E.64 R14, [R14.64] ;  /* 0x000000120e0eb981 */ /* 0x000ea2000c1e1b00 */
[----:B------:R-:W-:-:S11]  /*ab00*/  @!P6 IMAD R20, R20, R13, UR24 ;  /* 0x000000181414ee24 */ /* 0x000fd6000f8e020d */
[----:B------:R-:W-:-:S04]  /*ab10*/  @!P4 IMAD R12, R12, R13, UR24 ;  /* 0x000000180c0cce24 */ /* 0x000fc8000f8e020d */
[----:B------:R-:W-:-:S06]  /*ab20*/  @!P4 IMAD.WIDE.U32 R12, R12, R17, UR6 ;  /* 0x000000060c0cce25 */ /* 0x000fcc000f8e0011 */
[----:B------:R-:W3:Y:S01]  /*ab30*/  @!P4 LDG.E.64 R12, [R12.64] ;  /* 0x000000120c0cc981 */ /* 0x000ee2000c1e1b00 */
[----:B------:R-:W-:-:S06]  /*ab40*/  @!P6 IMAD.WIDE.U32 R20, R20, R21, UR6 ;  /* 0x000000061414ee25 */ /* 0x000fcc000f8e0015 */
[----:B------:R-:W4:Y:S01]  /*ab50*/  @!P6 LDG.E.64 R20, [R20.64] ;  /* 0x000000121414e981 */ /* 0x000f22000c1e1b00 */
        /* <DEDUP_REMOVED lines=10> */
[----:B----4-:R-:W-:Y:S01]  /*ac00*/  @!P6 FADD.FTZ R10, R10, R20 ;  /* 0x000000140a0ae221 */ /* 0x010fe20000010000 */
[----:B------:R-:W-:Y:S02]  /*ac10*/  MOV R20, UR5 ;  /* 0x0000000500147c02 */ /* 0x000fe40008000f00 */
[----:B------:R-:W-:Y:S01]  /*ac20*/  IADD3 R12, R12, 0x5, RZ ;  /* 0x000000050c0c7810 */ /* 0x000fe20007ffe0ff */
[----:B------:R-:W-:Y:S01]  /*ac30*/  @!P4 FADD.FTZ R11, R11, R13 ;  /* 0x0000000d0b0bc221 */ /* 0x000fe20000010000 */
[----:B------:R-:W-:Y:S01]  /*ac40*/  IADD3 R20, R20, 0x6, RZ ;  /* 0x0000000614147810 */ /* 0x000fe20007ffe0ff */
[----:B------:R-:W-:Y:S01]  /*ac50*/  @!P3 IMAD.WIDE.U32 R14, R14, R15, UR6 ;  /* 0x000000060e0ebe25 */ /* 0x000fe2000f8e000f */
[----:B------:R-:W-:-:S03]  /*ac60*/  ISETP.EQ.OR P4, PT, R12, UR20, P2 ;  /* 0x000000140c007c0c */ /* 0x000fc60009782670 */
[----:B------:R-:W-:Y:S01]  /*ac70*/  @!P6 FADD.FTZ R11, R11, R21 ;  /* 0x000000150b0be221 */ /* 0x000fe20000010000 */
[----:B------:R-:W-:Y:S01]  /*ac80*/  ISETP.EQ.OR P6, PT, R20, UR20, P2 ;  /* 0x0000001414007c0c */ /* 0x000fe200097c2670 */
[----:B------:R-:W2:Y:S01]  /*ac90*/  @!P3 LDG.E.64 R14, [R14.64] ;  /* 0x000000120e0eb981 */ /* 0x000ea2000c1e1b00 */
[----:B------:R-:W-:Y:S01]  /*aca0*/  MOV R13, c[0x0][0x10] ;  /* 0x00000400000d7a02 */ /* 0x000fe20000000f00 */
[----:B------:R-:W-:-:S06]  /*acb0*/  HFMA2.MMA R21, -RZ, RZ, 0, 4.76837158203125e-07 ;  /* 0x00000008ff157435 */ /* 0x000fcc00000001ff */
[----:B------:R-:W-:-:S04]  /*acc0*/  @!P4 IMAD R12, R12, R13, UR24 ;  /* 0x000000180c0cce24 */ /* 0x000fc8000f8e020d */
[----:B------:R-:W-:Y:S02]  /*acd0*/  @!P6 IMAD R20, R20, R13, UR24 ;  /* 0x000000181414ee24 */ /* 0x000fe4000f8e020d */
        /* <DEDUP_REMOVED lines=11> */
[----:B------:R-:W-:Y:S01]  /*ad90*/  MOV R12, c[0x0][0x10] ;  /* 0x00000400000c7a02 */ /* 0x000fe20000000f00 */
[----:B------:R-:W-:-:S09]  /*ada0*/  @!P4 FADD.FTZ R11, R11, R13 ;  /* 0x0000000d0b0bc221 */ /* 0x000fd20000010000 */
        /* <DEDUP_REMOVED lines=8> */
[----:B------:R-:W-:Y:S02]  /*ae30*/  ISETP.EQ.OR P6, PT, R12, UR20, P2 ;  /* 0x000000140c007c0c */ /* 0x000fe400097c2670 */
[----:B------:R-:W-:-:S02]  /*ae40*/  ISETP.EQ.OR P4, PT, R20, UR20, P2 ;  /* 0x0000001414007c0c */ /* 0x000fc40009782670 */
[----:B------:R-:W-:Y:S01]  /*ae50*/  MOV R13, c[0x0][0x10] ;  /* 0x00000400000d7a02 */ /* 0x000fe20000000f00 */
[----:B------:R-:W2:Y:S01]  /*ae60*/  @!P3 LDG.E.64 R14, [R14.64] ;  /* 0x000000120e0eb981 */ /* 0x000ea2000c1e1b00 */
[----:B------:R-:W-:-:S07]  /*ae70*/  HFMA2.MMA R21, -RZ, RZ, 0, 4.76837158203125e-07 ;  /* 0x00000008ff157435 */ /* 0x000fce00000001ff */
[-C--:B------:R-:W-:Y:S02]  /*ae80*/  @!P6 IMAD R12, R12, R13.reuse, UR24 ;  /* 0x000000180c0cee24 */ /* 0x080fe4000f8e020d */
        /* <DEDUP_REMOVED lines=47> */
[----:B------:R-:W-:Y:S02]  /*b180*/  IADD3 R20, R20, 0xf, RZ ;  /* 0x0000000f14147810 */ /* 0x000fe40007ffe0ff */
[----:B------:R-:W-:Y:S01]  /*b190*/  ISETP.EQ.OR P6, PT, R12, UR20, P2 ;  /* 0x000000140c007c0c */ /* 0x000fe200097c2670 */
[----:B------:R-:W-:Y:S01]  /*b1a0*/  @!P4 FADD.FTZ R11, R11, R21 ;  /* 0x000000150b0bc221 */ /* 0x000fe20000010000 */
[----:B------:R-:W-:Y:S01]  /*b1b0*/  ISETP.EQ.OR P4, PT, R20, UR20, P2 ;  /* 0x0000001414007c0c */ /* 0x000fe20009782670 */
[----:B------:R-:W-:Y:S01]  /*b1c0*/  @!P3 IMAD.WIDE.U32 R14, R14, R15, UR6 ;  /* 0x000000060e0ebe25 */ /* 0x000fe2000f8e000f */
[----:B------:R-:W-:Y:S01]  /*b1d0*/  MOV R13, c[0x0][0x10] ;  /* 0x00000400000d7a02 */ /* 0x000fe20000000f00 */
[----:B------:R-:W-:-:S04]  /*b1e0*/  HFMA2.MMA R21, -RZ, RZ, 0, 4.76837158203125e-07 ;  /* 0x00000008ff157435 */ /* 0x000fc800000001ff */
[----:B------:R-:W2:Y:S04]  /*b1f0*/  @!P3 LDG.E.64 R14, [R14.64] ;  /* 0x000000120e0eb981 */ /* 0x000ea8000c1e1b00 */
[-C--:B------:R-:W-:Y:S02]  /*b200*/  @!P6 IMAD R12, R12, R13.reuse, UR24 ;  /* 0x000000180c0cee24 */ /* 0x080fe4000f8e020d */
[----:B------:R-:W-:Y:S02]  /*b210*/  @!P4 IMAD R20, R20, R13, UR24 ;  /* 0x000000181414ce24 */ /* 0x000fe4000f8e020d */
        /* <DEDUP_REMOVED lines=15> */
.L_x_2301:
[----:B------:R-:W-:-:S06]  /*b310*/  UISETP.GT.AND UP0, UPT, UR14, 0x4, UPT ;  /* 0x000000040e00788c */ /* 0x000fcc000bf04270 */
[----:B------:R-:W-:-:S13]  /*b320*/  PLOP3.LUT P3, PT, PT, PT, UP0, 0x80, 0x0 ;  /* 0x000000000000781c */ /* 0x000fda0003f6f008 */
[----:B------:R-:W-:Y:S05]  /*b330*/  @!P3 BRA `(.L_x_2303) ;  /* 0x000005100000b947 */ /* 0x000fea0003800000 */
[----:B01----:R-:W-:Y:S02]  /*b340*/  MOV R12, UR5 ;  /* 0x00000005000c7c02 */ /* 0x003fe40008000f00 */
[----:B------:R-:W-:Y:S02]  /*b350*/  MOV R13, c[0x0][0x10] ;  /* 0x00000400000d7a02 */ /* 0x000fe40000000f00 */
[----:B------:R-:W-:Y:S02]  /*b360*/  ISETP.EQ.OR P0, PT, R12, UR20, P2 ;  /* 0x000000140c007c0c */ /* 0x000fe40009702670 */
[----:B------:R-:W-:Y:S02]  /*b370*/  MOV R14, UR5 ;  /* 0x00000005000e7c02 */ /* 0x000fe40008000f00 */
[----:B------:R-:W-:Y:S02]  /*b380*/  MOV R17, UR5 ;  /* 0x0000000500117c02 */ /* 0x000fe40008000f00 */
[----:B------:R-:W-:-:S07]  /*b390*/  IADD3 R14, R14, 0x1, RZ ;  /* 0x000000010e0e7810 */ /* 0x000fce0007ffe0ff */
[----:B------:R-:W-:Y:S01]  /*b3a0*/  @!P0 IMAD R12, R12, R13, UR24 ;  /* 0x000000180c0c8e24 */ /* 0x000fe2000f8e020d */
[----:B------:R-:W-:Y:S01]  /*b3b0*/  HFMA2.MMA R13, -RZ, RZ, 0, 4.76837158203125e-07 ;  /* 0x00000008ff0d7435 */ /* 0x000fe200000001ff */
[----:B------:R-:W-:Y:S02]  /*b3c0*/  IADD3 R17, R17, 0x3, RZ ;  /* 0x0000000311117810 */ /* 0x000fe40007ffe0ff */
[----:B------:R-:W-:-:S07]  /*b3d0*/  ISETP.EQ.OR P4, PT, R14, UR20, P2 ;  /* 0x000000140e007c0c */ /* 0x000fce0009782670 */
[----:B------:R-:W-:-:S06]  /*b3e0*/  @!P0 IMAD.WIDE.U32 R12, R12, R13, UR6 ;  /* 0x000000060c0c8e25 */ /* 0x000fcc000f8e000d */
[----:B------:R-:W2:Y:S01]  /*b3f0*/  @!P0 LDG.E.64 R12, [R12.64] ;  /* 0x000000120c0c8981 */ /* 0x000ea2000c1e1b00 */
[----:B------:R-:W-:Y:S02]  /*b400*/  ISETP.EQ.OR P3, PT, R17, UR20, P2 ;  /* 0x0000001411007c0c */ /* 0x000fe40009762670 */
[----:B------:R-:W-:Y:S02]  /*b410*/  MOV R22, c[0x0][0x10] ;  /* 0x0000040000167a02 */ /* 0x000fe40000000f00 */
[----:B------:R-:W-:-:S05]  /*b420*/  MOV R15, c[0x0][0x10] ;  /* 0x00000400000f7a02 */ /* 0x000fca0000000f00 */
[----:B------:R-:W-:Y:S01]  /*b430*/  @!P4 IMAD R14, R14, R15, UR24 ;  /* 0x000000180e0ece24 */ /* 0x000fe2000f8e020f */
[----:B------:R-:W-:-:S03]  /*b440*/  HFMA2.MMA R15, -RZ, RZ, 0, 4.76837158203125e-07 ;  /* 0x00000008ff0f7435 */ /* 0x000fc600000001ff */
[----:B------:R-:W-:Y:S01]  /*b450*/  @!P3 IMAD R22, R17, R22, UR24 ;  /* 0x000000181116be24 */ /* 0x000fe2000f8e0216 */
[----:B------:R-:W-:Y:S01]  /*b460*/  MOV R17, UR5 ;  /* 0x0000000500117c02 */ /* 0x000fe20008000f00 */
[----:B------:R-:W-:-:S03]  /*b470*/  HFMA2.MMA R21, -RZ, RZ, 0, 4.76837158203125e-07 ;  /* 0x00000008ff157435 */ /* 0x000fc600000001ff */
[----:B------:R-:W-:Y:S02]  /*b480*/  IADD3 R17, R17, 0x4, RZ ;  /* 0x0000000411117810 */ /* 0x000fe40007ffe0ff */
[----:B------:R-:W-:Y:S01]  /*b490*/  MOV R20, c[0x0][0x10] ;  /* 0x0000040000147a02 */ /* 0x000fe20000000f00 */
[----:B------:R-:W-:Y:S01]  /*b4a0*/  @!P4 IMAD.WIDE.U32 R14, R14, R15, UR6 ;  /* 0x000000060e0ece25 */ /* 0x000fe2000f8e000f */
[----:B------:R-:W-:-:S05]  /*b4b0*/  MOV R23, 0x8 ;  /* 0x0000000800177802 */ /* 0x000fca0000000f00 */
[----:B------:R-:W3:Y:S01]  /*b4c0*/  @!P4 LDG.E.64 R14, [R14.64] ;  /* 0x000000120e0ec981 */ /* 0x000ee2000c1e1b00 */
[----:B------:R-:W-:-:S06]  /*b4d0*/  @!P3 IMAD.WIDE.U32 R22, R22, R23, UR6 ;  /* 0x000000061616be25 */ /* 0x000fcc000f8e0017 */
[----:B------:R-:W4:Y:S01]  /*b4e0*/  @!P3 LDG.E.64 R22, [R22.64] ;  /* 0x000000121616b981 */ /* 0x000f22000c1e1b00 */
[----:B--2---:R-:W-:Y:S01]  /*b4f0*/  @!P0 FADD.FTZ R10, R10, R12 ;  /* 0x0000000c0a0a8221 */ /* 0x004fe20000010000 */
[----:B------:R-:W-:Y:S01]  /*b500*/  MOV R12, UR5 ;  /* 0x00000005000c7c02 */ /* 0x000fe20008000f00 */
[----:B------:R-:W-:Y:S01]  /*b510*/  @!P0 FADD.FTZ R11, R11, R13 ;  /* 0x0000000d0b0b8221 */ /* 0x000fe20000010000 */
[----:B------:R-:W-:Y:S02]  /*b520*/  ISETP.EQ.OR P0, PT, R17, UR20, P2 ;  /* 0x0000001411007c0c */ /* 0x000fe40009702670 */
[----:B------:R-:W-:-:S04]  /*b530*/  IADD3 R12, R12, 0x2, RZ ;  /* 0x000000020c0c7810 */ /* 0x000fc80007ffe0ff */
[----:B------:R-:W-:Y:S01]  /*b540*/  ISETP.EQ.OR P6, PT, R12, UR20, P2 ;  /* 0x000000140c007c0c */ /* 0x000fe200097c2670 */
[----:B------:R-:W-:-:S12]  /*b550*/  HFMA2.MMA R13, -RZ, RZ, 0, 4.76837158203125e-07 ;  /* 0x00000008ff0d7435 */ /* 0x000fd800000001ff */
[----:B------:R-:W-:Y:S01]  /*b560*/  @!P6 IMAD R20, R12, R20, UR24 ;  /* 0x000000180c14ee24 */ /* 0x000fe2000f8e0214 */
[----:B------:R-:W-:-:S03]  /*b570*/  MOV R12, c[0x0][0x10] ;  /* 0x00000400000c7a02 */ /* 0x000fc60000000f00 */
[----:B------:R-:W-:-:S04]  /*b580*/  @!P6 IMAD.WIDE.U32 R20, R20, R21, UR6 ;  /* 0x000000061414ee25 */ /* 0x000fc8000f8e0015 */
[----:B------:R-:W-:Y:S02]  /*b590*/  @!P0 IMAD R12, R17, R12, UR24 ;  /* 0x00000018110c8e24 */ /* 0x000fe4000f8e020c */
[----:B------:R-:W2:Y:S01]  /*b5a0*/  @!P6 LDG.E.64 R20, [R20.64] ;  /* 0x000000121414e981 */ /* 0x000ea2000c1e1b00 */
[----:B---3--:R-:W-:Y:S02]  /*b5b0*/  @!P4 FADD.FTZ R10, R10, R14 ;  /* 0x0000000e0a0ac221 */ /* 0x008fe40000010000 */
[----:B------:R-:W-:-:S06]  /*b5c0*/  @!P0 IMAD.WIDE.U32 R12, R12, R13, UR6 ;  /* 0x000000060c0c8e25 */ /* 0x000fcc000f8e000d */
[----:B------:R-:W3:Y:S01]  /*b5d0*/  @!P0 LDG.E.64 R12, [R12.64] ;  /* 0x000000120c0c8981 */ /* 0x000ee2000c1e1b00 */
[----:B------:R-:W-:Y:S01]  /*b5e0*/  IADD3 R14, R17, 0x1, RZ ;  /* 0x00000001110e7810 */ /* 0x000fe20007ffe0ff */
[----:B------:R-:W-:-:S03]  /*b5f0*/  @!P4 FADD.FTZ R11, R11, R15 ;  /* 0x0000000f0b0bc221 */ /* 0x000fc60000010000 */
[----:B------:R-:W-:Y:S02]  /*b600*/  ISETP.EQ.OR P4, PT, R14, UR20, P2 ;  /* 0x000000140e007c0c */ /* 0x000fe40009782670 */
[----:B------:R-:W-:Y:S01]  /*b610*/  MOV R15, c[0x0][0x10] ;  /* 0x00000400000f7a02 */ /* 0x000fe20000000f00 */
[----:B--2---:R-:W-:Y:S01]  /*b620*/  @!P6 FADD.FTZ R10, R10, R20 ;  /* 0x000000140a0ae221 */ /* 0x004fe20000010000 */
[----:B------:R-:W-:Y:S01]  /*b630*/  IADD3 R20, R17, 0x2, RZ ;  /* 0x0000000211147810 */ /* 0x000fe20007ffe0ff */
[----:B------:R-:W-:Y:S02]  /*b640*/  @!P6 FADD.FTZ R11, R11, R21 ;  /* 0x000000150b0be221 */ /* 0x000fe40000010000 */
[----:B----4-:R-:W-:Y:S01]  /*b650*/  @!P3 FADD.FTZ R10, R10, R22 ;  /* 0x000000160a0ab221 */ /* 0x010fe20000010000 */
[----:B------:R-:W-:-:S03]  /*b660*/  ISETP.EQ.OR P6, PT, R20, UR20, P2 ;  /* 0x0000001414007c0c */ /* 0x000fc600097c2670 */
[----:B---3--:R-:W-:Y:S01]  /*b670*/  @!P0 FADD.FTZ R10, R10, R12 ;  /* 0x0000000c0a0a8221 */ /* 0x008fe20000010000 */
[----:B------:R-:W-:Y:S01]  /*b680*/  MOV R12, c[0x0][0x10] ;  /* 0x00000400000c7a02 */ /* 0x000fe20000000f00 */
[----:B------:R-:W-:-:S04]  /*b690*/  @!P3 FADD.FTZ R11, R11, R23 ;  /* 0x000000170b0bb221 */ /* 0x000fc80000010000 */
[----:B------:R-:W-:Y:S01]  /*b6a0*/  @!P4 IMAD R14, R14, R12, UR24 ;  /* 0x000000180e0ece24 */ /* 0x000fe2000f8e020c */
[----:B------:R-:W-:-:S03]  /*b6b0*/  IADD3 R12, R17, 0x3, RZ ;  /* 0x00000003110c7810 */ /* 0x000fc60007ffe0ff */
[----:B------:R-:W-:Y:S01]  /*b6c0*/  @!P6 IMAD R20, R20, R15, UR24 ;  /* 0x000000181414ee24 */ /* 0x000fe2000f8e020f */
[----:B------:R-:W-:Y:S01]  /*b6d0*/  HFMA2.MMA R15, -RZ, RZ, 0, 4.76837158203125e-07 ;  /* 0x00000008ff0f7435 */ /* 0x000fe200000001ff */
[----:B------:R-:W-:Y:S01]  /*b6e0*/  ISETP.EQ.OR P3, PT, R12, UR20, P2 ;  /* 0x000000140c007c0c */ /* 0x000fe20009762670 */
[----:B------:R-:W-:Y:S01]  /*b6f0*/  HFMA2.MMA R23, -RZ, RZ, 0, 4.76837158203125e-07 ;  /* 0x00000008ff177435 */ /* 0x000fe200000001ff */
[----:B------:R-:W-:Y:S02]  /*b700*/  MOV R21, 0x8 ;  /* 0x0000000800157802 */ /* 0x000fe40000000f00 */
[----:B------:R-:W-:-:S05]  /*b710*/  MOV R22, c[0x0][0x10] ;  /* 0x0000040000167a02 */ /* 0x000fca0000000f00 */
[----:B------:R-:W-:-:S04]  /*b720*/  @!P4 IMAD.WIDE.U32 R14, R14, R15, UR6 ;  /* 0x000000060e0ece25 */ /* 0x000fc8000f8e000f */
[----:B------:R-:W-:Y:S02]  /*b730*/  @!P6 IMAD.WIDE.U32 R20, R20, R21, UR6 ;  /* 0x000000061414ee25 */ /* 0x000fe4000f8e0015 */
[----:B------:R-:W2:Y:S02]  /*b740*/  @!P4 LDG.E.64 R14, [R14.64] ;  /* 0x000000120e0ec981 */ /* 0x000ea4000c1e1b00 */
[----:B------:R-:W-:Y:S02]  /*b750*/  @!P3 IMAD R22, R12, R22, UR24 ;  /* 0x000000180c16be24 */ /* 0x000fe4000f8e0216 */
[----:B------:R-:W3:Y:S02]  /*b760*/  @!P6 LDG.E.64 R20, [R20.64] ;  /* 0x000000121414e981 */ /* 0x000ee4000c1e1b00 */
[----:B------:R-:W-:-:S06]  /*b770*/  @!P3 IMAD.WIDE.U32 R22, R22, R23, UR6 ;  /* 0x000000061616be25 */ /* 0x000fcc000f8e0017 */
[----:B------:R-:W4:Y:S01]  /*b780*/  @!P3 LDG.E.64 R22, [R22.64] ;  /* 0x000000121616b981 */ /* 0x000f22000c1e1b00 */
[----:B------:R-:W-:-:S04]  /*b790*/  IADD3 R17, R17, 0x4, RZ ;  /* 0x0000000411117810 */ /* 0x000fc80007ffe0ff */
[----:B------:R0:W1:Y:S01]  /*b7a0*/  R2UR UR5, R17 ;  /* 0x00000000110573c2 */ /* 0x00006200000e0000 */
        /* <DEDUP_REMOVED lines=8> */
[----:B----4-:R-:W-:Y:S02]  /*b830*/  @!P3 FADD.FTZ R10, R10, R22 ;  /* 0x000000160a0ab221 */ /* 0x010fe40000010000 */
[----:B------:R-:W-:-:S02]  /*b840*/  @!P3 FADD.FTZ R11, R11, R23 ;  /* 0x000000170b0bb221 */ /* 0x000fc40000010000 */
.L_x_2303:
[----:B01----:R-:W-:-:S13]  /*b850*/  ISETP.NE.OR P0, PT, RZ, UR14, P0 ;  /* 0x0000000eff007c0c */ /* 0x003fda0008705670 */
[----:B------:R-:W-:Y:S05]  /*b860*/  @!P0 BRA `(.L_x_2299) ;  /* 0x000002a000008947 */ /* 0x000fea0003800000 */
.L_x_2300:
[----:B01----:R-:W-:Y:S01]  /*b870*/  MOV R12, UR5 ;  /* 0x00000005000c7c02 */ /* 0x003fe20008000f00 */
        /* <DEDUP_REMOVED lines=41> */
.L_x_2299:
[----:B01----:R-:W-:-:S04]  /*bb10*/  MOV R12, c[0x0][0xc] ;  /* 0x00000300000c7a02 */ /* 0x003fc80000000f00 */
        /* <DEDUP_REMOVED lines=15> */
.L_x_2305:
[----:B------:R-:W-:Y:S05]  /*bc10*/  BSYNC B0 ;  /* 0x0000000000007941 */ /* 0x000fea0003800000 */
.L_x_2304:
[----:B------:R-:W-:Y:S05]  /*bc20*/  @!P3 BRA `(.L_x_2296) ;  /* 0x000001700000b947 */ /* 0x000fea0003800000 */
[----:B------:R-:W-:Y:S01]  /*bc30*/  MOV R13, UR5 ;  /* 0x00000005000d7c02 */ /* 0x000fe20008000f00 */
[----:B------:R-:W-:Y:S01]  /*bc40*/  HFMA2.MMA R15, -RZ, RZ, 0, 4.76837158203125e-07 ;  /* 0x00000008ff0f7435 */ /* 0x000fe200000001ff */
[----:B------:R-:W-:Y:S02]  /*bc50*/  MOV R14, c[0x0][0x10] ;  /* 0x00000400000e7a02 */ /* 0x000fe40000000f00 */
[----:B------:R-:W-:-:S04]  /*bc60*/  IADD3 R13, R13, 0x1, RZ ;  /* 0x000000010d0d7810 */ /* 0x000fc80007ffe0ff */
[----:B------:R-:W-:-:S13]  /*bc70*/  ISETP.EQ.OR P0, PT, R13, UR20, P2 ;  /* 0x000000140d007c0c */ /* 0x000fda0009702670 */
[----:B------:R-:W-:-:S04]  /*bc80*/  @!P0 IMAD R14, R13, R14, UR24 ;  /* 0x000000180d0e8e24 */ /* 0x000fc8000f8e020e */
[----:B------:R-:W-:-:S06]  /*bc90*/  @!P0 IMAD.WIDE.U32 R14, R14, R15, UR6 ;  /* 0x000000060e0e8e25 */ /* 0x000fcc000f8e000f */
[----:B------:R-:W2:Y:S01]  /*bca0*/  @!P0 LDG.E.64 R14, [R14.64] ;  /* 0x000000120e0e8981 */ /* 0x000ea2000c1e1b00 */
[----:B------:R-:W-:Y:S02]  /*bcb0*/  UIADD3 UR5, UR5, 0x2, URZ ;  /* 0x0000000205057890 */ /* 0x000fe4000fffe03f */
[----:B------:R-:W-:-:S04]  /*bcc0*/  ULDC UR14, c[0x0][0x10] ;  /* 0x00000400000e7ab9 */ /* 0x000fc80000000800 */
[----:B------:R-:W-:Y:S01]  /*bcd0*/  MOV R13, UR5 ;  /* 0x00000005000d7c02 */ /* 0x000fe20008000f00 */
[----:B--2---:R-:W-:Y:S02]  /*bce0*/  @!P0 FADD.FTZ R10, R10, R14 ;  /* 0x0000000e0a0a8221 */ /* 0x004fe40000010000 */
[----:B------:R-:W-:Y:S01]  /*bcf0*/  @!P0 FADD.FTZ R11, R11, R15 ;  /* 0x0000000f0b0b8221 */ /* 0x000fe20000010000 */
        /* <DEDUP_REMOVED lines=9> */
[----:B------:R-:W-:Y:S02]  /*bd90*/  @!P0 FADD.FTZ R11, R11, R13 ;  /* 0x0000000d0b0b8221 */ /* 0x000fe40000010000 */
.L_x_2296:
[----:B------:R2:W5:Y:S04]  /*bda0*/  LDL R17, [R1+0x1e0] ;  /* 0x0001e00001117983 */ /* 0x0005680000100800 */
[----:B01----:R2:W5:Y:S04]  /*bdb0*/  LDL R15, [R1+0x68] ;  /* 0x00006800010f7983 */ /* 0x0035680000100800 */
[----:B------:R2:W5:Y:S04]  /*bdc0*/  LDL R14, [R1+0x1e4] ;  /* 0x0001e400010e7983 */ /* 0x0005680000100800 */
[----:B------:R2:W5:Y:S04]  /*bdd0*/  LDL R13, [R1+0x6c] ;  /* 0x00006c00010d7983 */ /* 0x0005680000100800 */
[----:B------:R-:W-:Y:S04]  /*bde0*/  @!P2 STS.64 [0xc0], R10 ;  /* 0x0000c00aff00a388 */ /* 0x000fe80000000a00 */
[----:B------:R-:W-:Y:S06]  /*bdf0*/  BAR.SYNC.DEFER_BLOCKING 0x0 ;  /* 0x0000000000007b1d */ /* 0x000fec0000010000 */
[----:B------:R-:W0:Y:S02]  /*be00*/  LDS.64 R10, [0xc0] ;  /* 0x0000c000ff0a7984 */ /* 0x000e240000000a00 */
[----:B0-----:R-:W-:-:S02]  /*be10*/  FMUL.FTZ R10, R10, c[0x0][0x20c] ;  /* 0x000083000a0a7a20 */ /* 0x001fc40000410000 */
[----:B------:R-:W-:Y:S02]  /*be20*/  FMUL.FTZ R11, R11, c[0x0][0x20c] ;  /* 0x000083000b0b7a20 */ /* 0x000fe40000410000 */
[----:B------:R2:W0:Y:S08]  /*be30*/  R2UR UR5, R10 ;  /* 0x000000000a0573c2 */ /* 0x00043000000e0000 */
[----:B------:R2:W1:Y:S01]  /*be40*/  R2UR UR6, R11 ;  /* 0x000000000b0673c2 */ /* 0x00046200000e0000 */
[----:B------:R-:W-:Y:S05]  /*be50*/  @!P5 BRA `(.L_x_2306) ;  /* 0x000001400000d947 */ /* 0x000fea0003800000 */
[----:B--2--5:R-:W-:-:S04]  /*be60*/  FFMA.FTZ R10, R17, R8, R6 ;  /* 0x00000008110a7223 */ /* 0x024fc80000010006 */
[----:B------:R-:W-:-:S06]  /*be70*/  FMUL.FTZ R11, R10, -1.4426950216293334961 ;  /* 0xbfb8aa3b0a0b7820 */ /* 0x000fcc0000410000 */
[----:B------:R-:W2:Y:S02]  /*be80*/  MUFU.EX2 R11, R11 ;  /* 0x0000000b000b7308 */ /* 0x000ea40000000800 */
[----:B--2---:R-:W-:-:S06]  /*be90*/  FADD.FTZ R11, R11, 1 ;  /* 0x3f8000000b0b7421 */ /* 0x004fcc0000010000 */
[----:B------:R-:W2:Y:S02]  /*bea0*/  MUFU.RCP R11, R11 ;  /* 0x0000000b000b7308 */ /* 0x000ea40000001000 */
[----:B--2---:R-:W-:Y:S02]  /*beb0*/  FMUL.FTZ R12, R15, R11 ;  /* 0x0000000b0f0c7220 */ /* 0x004fe40000410000 */
[----:B------:R-:W-:-:S04]  /*bec0*/  FADD.FTZ R11, -R11, 1 ;  /* 0x3f8000000b0b7421 */ /* 0x000fc80000010100 */
[----:B------:R-:W-:Y:S02]  /*bed0*/  FFMA.FTZ R11, R10, R11, 1 ;  /* 0x3f8000000a0b7423 */ /* 0x000fe4000001000b */
[----:B------:R-:W-:Y:S02]  /*bee0*/  FFMA.FTZ R10, R14, R9, R7 ;  /* 0x000000090e0a7223 */ /* 0x000fe40000010007 */
[----:B------:R-:W-:Y:S02]  /*bef0*/  FMUL.FTZ R15, R12, R11 ;  /* 0x0000000b0c0f7220 */ /* 0x000fe40000410000 */
[----:B------:R-:W-:-:S03]  /*bf00*/  FMUL.FTZ R11, R10, -1.4426950216293334961 ;  /* 0xbfb8aa3b0a0b7820 */ /* 0x000fc60000410000 */
[----:B------:R2:W-:Y:S03]  /*bf10*/  STL [R1+0x68], R15 ;  /* 0x0000680f01007387 */ /* 0x0005e60000100800 */
[----:B------:R-:W3:Y:S02]  /*bf20*/  MUFU.EX2 R11, R11 ;  /* 0x0000000b000b7308 */ /* 0x000ee40000000800 */
[----:B---3--:R-:W-:-:S06]  /*bf30*/  FADD.FTZ R11, R11, 1 ;  /* 0x3f8000000b0b7421 */ /* 0x008fcc0000010000 */
[----:B------:R-:W3:Y:S02]  /*bf40*/  MUFU.RCP R11, R11 ;  /* 0x0000000b000b7308 */ /* 0x000ee40000001000 */
[----:B---3--:R-:W-:Y:S02]  /*bf50*/  FMUL.FTZ R12, R13, R11 ;  /* 0x0000000b0d0c7220 */ /* 0x008fe40000410000 */
[----:B------:R-:W-:-:S04]  /*bf60*/  FADD.FTZ R11, -R11, 1 ;  /* 0x3f8000000b0b7421 */ /* 0x000fc80000010100 */
[----:B------:R-:W-:-:S04]  /*bf70*/  FFMA.FTZ R11, R10, R11, 1 ;  /* 0x3f8000000a0b7423 */ /* 0x000fc8000001000b */
[----:B------:R-:W-:-:S05]  /*bf80*/  FMUL.FTZ R13, R12, R11 ;  /* 0x0000000b0c0d7220 */ /* 0x000fca0000410000 */
[----:B------:R2:W-:Y:S02]  /*bf90*/  STL [R1+0x6c], R13 ;  /* 0x00006c0d01007387 */ /* 0x0005e40000100800 */
.L_x_2306:
[----:B------:R-:W-:Y:S01]  /*bfa0*/  BSSY B0, `(.L_x_2307) ;  /* 0x0000014000007945 */ /* 0x000fe20003800000 */
[----:B------:R-:W-:Y:S05]  /*bfb0*/  @!P1 BRA `(.L_x_2308) ;  /* 0x0000012000009947 */ /* 0x000fea0003800000 */
[----:B0-2---:R-:W-:Y:S02]  /*bfc0*/  MOV R11, UR5 ;  /* 0x00000005000b7c02 */ /* 0x005fe40008000f00 */
[----:B-----5:R-:W-:Y:S02]  /*bfd0*/  SHF.R.S32.HI R12, RZ, 0x1f, R16 ;  /* 0x0000001fff0c7819 */ /* 0x020fe40000011410 */
[----:B------:R-:W-:Y:S01]  /*bfe0*/  MOV R10, UR5 ;  /* 0x00000005000a7c02 */ /* 0x000fe20008000f00 */
[----:B-1----:R-:W-:Y:S02]  /*bff0*/  FFMA.FTZ R11, R14, R11, UR6 ;  /* 0x000000060e0b7e23 */ /* 0x002fe4000801000b */
[----:B------:R-:W-:Y:S01]  /*c000*/  IMAD R14, R12, c[0x0][0x1d8], RZ ;  /* 0x000076000c0e7a24 */ /* 0x000fe200078e02ff */
[----:B------:R-:W-:Y:S01]  /*c010*/  MOV R12, R2 ;  /* 0x00000002000c7202 */ /* 0x000fe20000000f00 */
[----:B------:R-:W-:Y:S01]  /*c020*/  FFMA.FTZ R11, R9, R13, -R11 ;  /* 0x0000000d090b7223 */ /* 0x000fe2000001080b */
[----:B------:R-:W-:Y:S01]  /*c030*/  MOV R13, R5 ;  /* 0x00000005000d7202 */ /* 0x000fe20000000f00 */
[----:B------:R-:W-:-:S02]  /*c040*/  IMAD R14, R16, c[0x0][0x1dc], R14 ;  /* 0x00007700100e7a24 */ /* 0x000fc400078e020e */
[----:B------:R-:W-:Y:S02]  /*c050*/  FFMA.FTZ R10, R17, R10, UR6 ;  /* 0x00000006110a7e23 */ /* 0x000fe4000801000a */
[----:B------:R-:W-:-:S04]  /*c060*/  IMAD.WIDE.U32 R12, R16, c[0x0][0x1d8], R12 ;  /* 0x00007600100c7a25 */ /* 0x000fc800078e000c */
[----:B------:R-:W-:Y:S01]  /*c070*/  FFMA.FTZ R10, R8, R15, -R10 ;  /* 0x0000000f080a7223 */ /* 0x000fe2000001080a */
[----:B------:R-:W-:Y:S01]  /*c080*/  IADD3 R13, R13, R14, RZ ;  /* 0x0000000e0d0d7210 */ /* 0x000fe20007ffe0ff */
[----:B------:R-:W-:Y:S01]  /*c090*/  FMUL.FTZ R11, R11, UR25 ;  /* 0x000000190b0b7c20 */ /* 0x000fe20008410000 */
[----:B------:R-:W-:Y:S01]  /*c0a0*/  LEA R14, P0, R12, c[0x0][0x160], 0x2 ;  /* 0x000058000c0e7a11 */ /* 0x000fe200078010ff */
[----:B------:R-:W-:-:S03]  /*c0b0*/  FMUL.FTZ R10, R10, UR25 ;  /* 0x000000190a0a7c20 */ /* 0x000fc60008410000 */
[----:B------:R-:W-:-:S05]  /*c0c0*/  LEA.HI.X R15, R12, c[0x0][0x164], R13, 0x2, P0 ;  /* 0x000059000c0f7a11 */ /* 0x000fca00000f140d */
[----:B------:R0:W-:Y:S04]  /*c0d0*/  STG.E.64 [R14.64], R10 ;  /* 0x0000000a0e007986 */ /* 0x0001e8000c101b12 */
.L_x_2308:
[----:B------:R-:W-:Y:S05]  /*c0e0*/  BSYNC B0 ;  /* 0x0000000000007941 */ /* 0x000fea0003800000 */
.L_x_2307:
[----:B------:R3:W5:Y:S04]  /*c0f0*/  LDL R21, [R1+0x1f0] ;  /* 0x0001f00001157983 */ /* 0x0007680000100800 */
[----:B------:R3:W5:Y:S04]  /*c100*/  LDL R20, [R1+0xc8] ;  /* 0x0000c80001147983 */ /* 0x0007680000100800 */
[----:B-----5:R3:W5:Y:S01]  /*c110*/  LDL R17, [R1+0x200] ;  /* 0x0002000001117983 */ /* 0x0207620000100800 */
[----:B0-----:R-:W-:-:S03]  /*c120*/  IADD3 R14, R16, 0x10, RZ ;  /* 0x00000010100e7810 */ /* 0x001fc60007ffe0ff */
[----:B--2---:R3:W5:Y:S01]  /*c130*/  LDL R13, [R1+0xcc] ;  /* 0x0000cc00010d7983 */ /* 0x0047620000100800 */
[----:B------:R-:W-:Y:S02]  /*c140*/  IADD3 R15, R16, 0x10, RZ ;  /* 0x00000010100f7810 */ /* 0x000fe40007ffe0ff */
[----:B------:R-:W-:Y:S02]  /*c150*/  SHF.R.S32.HI R14, RZ, 0x1f, R14 ;  /* 0x0000001fff0e7819 */ /* 0x000fe4000001140e */
[----:B------:R-:W-:-:S04]  /*c160*/  ISETP.GE.U32.AND P0, PT, R15, c[0x0][0x1e0], PT ;  /* 0x000078000f007a0c */ /* 0x000fc80003f06070 */
[----:B------:R-:W-:-:S04]  /*c170*/  ISETP.GE.AND.EX P0, PT, R14, c[0x0][0x1e4], PT, P0 ;  /* 0x000079000e007a0c */ /* 0x000fc80003f06300 */
[----:B------:R-:W-:Y:S01]  /*c180*/  ISETP.GT.U32.OR P0, PT, R0, 0x27f, P0 ;  /* 0x0000027f0000780c */ /* 0x000fe20000704470 */
[----:B------:R-:W-:Y:S11]  /*c190*/  @!P5 BRA `(.L_x_2309) ;  /* 0x000001400000d947 */ /* 0x000ff60003800000 */
[----:B---3--:R-:W-:-:S04]  /*c1a0*/  FFMA.FTZ R11, R21, R8, R6 ;  /* 0x00000008150b7223 */ /* 0x008fc80000010006 */
[----:B------:R-:W-:-:S06]  /*c1b0*/  FMUL.FTZ R10, R11, -1.4426950216293334961 ;  /* 0xbfb8aa3b0b0a7820 */ /* 0x000fcc0000410000 */
[----:B------:R-:W0:Y:S02]  /*c1c0*/  MUFU.EX2 R10, R10 ;  /* 0x0000000a000a7308 */ /* 0x000e240000000800 */
[----:B0-----:R-:W-:-:S06]  /*c1d0*/  FADD.FTZ R10, R10, 1 ;  /* 0x3f8000000a0a7421 */ /* 0x001fcc0000010000 */
[----:B------:R-:W0:Y:S02]  /*c1e0*/  MUFU.RCP R12, R10 ;  /* 0x0000000a000c7308 */ /* 0x000e240000001000 */
[----:B0-----:R-:W-:Y:S02]  /*c1f0*/  FMUL.FTZ R10, R20, R12 ;  /* 0x0000000c140a7220 */ /* 0x001fe40000410000 */
[----:B------:R-:W-:-:S04]  /*c200*/  FADD.FTZ R12, -R12, 1 ;  /* 0x3f8000000c0c7421 */ /* 0x000fc80000010100 */
[----:B------:R-:W-:Y:S02]  /*c210*/  FFMA.FTZ R12, R11, R12, 1 ;  /* 0x3f8000000b0c7423 */ /* 0x000fe4000001000c */
[----:B-----5:R-:W-:Y:S02]  /*c220*/  FFMA.FTZ R11, R17, R9, R7 ;  /* 0x00000009110b7223 */ /* 0x020fe40000010007 */
[----:B------:R-:W-:Y:S02]  /*c230*/  FMUL.FTZ R20, R10, R12 ;  /* 0x0000000c0a147220 */ /* 0x000fe40000410000 */
[----:B------:R-:W-:-:S03]  /*c240*/  FMUL.FTZ R10, R11, -1.4426950216293334961 ;  /* 0xbfb8aa3b0b0a7820 */ /* 0x000fc60000410000 */
[----:B------:R0:W-:Y:S03]  /*c250*/  STL [R1+0xc8], R20 ;  /* 0x0000c81401007387 */ /* 0x0001e60000100800 */
[----:B------:R-:W2:Y:S02]  /*c260*/  MUFU.EX2 R10, R10 ;  /* 0x0000000a000a7308 */ /* 0x000ea40000000800 */
[----:B--2---:R-:W-:-:S06]  /*c270*/  FADD.FTZ R10, R10, 1 ;  /* 0x3f8000000a0a7421 */ /* 0x004fcc0000010000 */
[----:B------:R-:W2:Y:S02]  /*c280*/  MUFU.RCP R12, R10 ;  /* 0x0000000a000c7308 */ /* 0x000ea40000001000 */
[----:B--2---:R-:W-:Y:S02]  /*c290*/  FMUL.FTZ R10, R13, R12 ;  /* 0x0000000c0d0a7220 */ /* 0x004fe40000410000 */
[----:B------:R-:W-:-:S04]  /*c2a0*/  FADD.FTZ R12, -R12, 1 ;  /* 0x3f8000000c0c7421 */ /* 0x000fc80000010100 */
[----:B------:R-:W-:-:S04]  /*c2b0*/  FFMA.FTZ R12, R11, R12, 1 ;  /* 0x3f8000000b0c7423 */ /* 0x000fc8000001000c */
[----:B------:R-:W-:-:S05]  /*c2c0*/  FMUL.FTZ R13, R10, R12 ;  /* 0x0000000c0a0d7220 */ /* 0x000fca0000410000 */
[----:B------:R0:W-:Y:S02]  /*c2d0*/  STL [R1+0xcc], R13 ;  /* 0x0000cc0d01007387 */ /* 0x0001e40000100800 */
.L_x_2309:
[----:B---3--:R-:W-:Y:S01]  /*c2e0*/  BSSY B0, `(.L_x_2310) ;  /* 0x0000013000007945 */ /* 0x008fe20003800000 */
[----:B------:R-:W-:Y:S05]  /*c2f0*/  @P0 BRA `(.L_x_2311) ;  /* 0x0000011000000947 */ /* 0x000fea0003800000 */
[----:B------:R-:W-:Y:S01]  /*c300*/  MOV R10, UR5 ;  /* 0x00000005000a7c02 */ /* 0x000fe20008000f00 */
[----:B------:R-:W-:Y:S01]  /*c310*/  IMAD R14, R14, c[0x0][0x1d8], RZ ;  /* 0x000076000e0e7a24 */ /* 0x000fe200078e02ff */
[----:B------:R-:W-:-:S03]  /*c320*/  MOV R12, R2 ;  /* 0x00000002000c7202 */ /* 0x000fc60000000f00 */
[----:B-1----:R-:W-:Y:S02]  /*c330*/  FFMA.FTZ R10, R21, R10, UR6 ;  /* 0x00000006150a7e23 */ /* 0x002fe4000801000a */
[----:B------:R-:W-:Y:S02]  /*c340*/  IMAD R14, R15, c[0x0][0x1dc], R14 ;  /* 0x000077000f0e7a24 */ /* 0x000fe400078e020e */
[----:B------:R-:W-:Y:S01]  /*c350*/  FFMA.FTZ R11, R8, R20, -R10 ;  /* 0x00000014080b7223 */ /* 0x000fe2000001080a */
[----:B------:R-:W-:-:S05]  /*c360*/  MOV R10, UR5 ;  /* 0x00000005000a7c02 */ /* 0x000fca0008000f00 */
[----:B-----5:R-:W-:-:S04]  /*c370*/  FFMA.FTZ R10, R17, R10, UR6 ;  /* 0x00000006110a7e23 */ /* 0x020fc8000801000a */
[----:B------:R-:W-:Y:S01]  /*c380*/  FFMA.FTZ R10, R9, R13, -R10 ;  /* 0x0000000d090a7223 */ /* 0x000fe2000001080a */
[----:B0-----:R-:W-:-:S05]  /*c390*/  MOV R13, R5 ;  /* 0x00000005000d7202 */ /* 0x001fca0000000f00 */
[----:B------:R-:W-:-:S05]  /*c3a0*/  IMAD.WIDE.U32 R12, R15, c[0x0][0x1d8], R12 ;  /* 0x000076000f0c7a25 */ /* 0x000fca00078e000c */
[----:B------:R-:W-:Y:S02]  /*c3b0*/  IADD3 R13, R13, R14, RZ ;  /* 0x0000000e0d0d7210 */ /* 0x000fe40007ffe0ff */
[----:B------:R-:W-:-:S04]  /*c3c0*/  LEA R14, P0, R12, c[0x0][0x160], 0x2 ;  /* 0x000058000c0e7a11 */ /* 0x000fc800078010ff */
[----:B------:R-:W-:Y:S01]  /*c3d0*/  LEA.HI.X R15, R12, c[0x0][0x164], R13, 0x2, P0 ;  /* 0x000059000c0f7a11 */ /* 0x000fe200000f140d */
[----:B------:R-:W-:Y:S02]  /*c3e0*/  FMUL.FTZ R12, R11, UR25 ;  /* 0x000000190b0c7c20 */ /* 0x000fe40008410000 */
[----:B------:R-:W-:-:S05]  /*c3f0*/  FMUL.FTZ R13, R10, UR25 ;  /* 0x000000190a0d7c20 */ /* 0x000fca0008410000 */
[----:B------:R0:W-:Y:S02]  /*c400*/  STG.E.64 [R14.64], R12 ;  /* 0x0000000c0e007986 */ /* 0x0001e4000c101b12 */
.L_x_2311:
[----:B------:R-:W-:Y:S05]  /*c410*/  BSYNC B0 ;  /* 0x0000000000007941 */ /* 0x000fea0003800000 */
.L_x_2310:
[----:B------:R2:W5:Y:S04]  /*c420*/  LDL R21, [R1+0x1e8] ;  /* 0x0001e80001157983 */ /* 0x0005680000100800 */
[----:B0-----:R2:W5:Y:S04]  /*c430*/  LDL R20, [R1+0xd0] ;  /* 0x0000d00001147983 */ /* 0x0015680000100800 */
[----:B-----5:R2:W5:Y:S01]  /*c440*/  LDL R17, [R1+0x1f8] ;  /* 0x0001f80001117983 */ /* 0x0205620000100800 */
[----:B------:R-:W-:-:S03]  /*c450*/  IADD3 R14, R16, 0x20, RZ ;  /* 0x00000020100e7810 */ /* 0x000fc60007ffe0ff */
[----:B------:R2:W5:Y:S01]  /*c460*/  LDL R13, [R1+0xd4] ;  /* 0x0000d400010d7983 */ /* 0x0005620000100800 */
[----:B------:R-:W-:Y:S02]  /*c470*/  IADD3 R15, R16, 0x20, RZ ;  /* 0x00000020100f7810 */ /* 0x000fe40007ffe0ff */
[----:B------:R-:W-:Y:S02]  /*c480*/  SHF.R.S32.HI R14, RZ, 0x1f, R14 ;  /* 0x0000001fff0e7819 */ /* 0x000fe4000001140e */
[----:B------:R-:W-:-:S04]  /*c490*/  ISETP.GE.U32.AND P0, PT, R15, c[0x0][0x1e0], PT ;  /* 0x000078000f007a0c */ /* 0x000fc80003f06070 */
[----:B------:R-:W-:-:S04]  /*c4a0*/  ISETP.GE.AND.EX P0, PT, R14, c[0x0][0x1e4], PT, P0 ;  /* 0x000079000e007a0c */ /* 0x000fc80003f06300 */
[----:B------:R-:W-:Y:S01]  /*c4b0*/  ISETP.GT.U32.OR P0, PT, R0, 0x27f, P0 ;  /* 0x0000027f0000780c */ /* 0x000fe20000704470 */
[----:B------:R-:W-:Y:S11]  /*c4c0*/  @!P5 BRA `(.L_x_2312) ;  /* 0x000001400000d947 */ /* 0x000ff60003800000 */
[----:B--2---:R-:W-:-:S04]  /*c4d0*/  FFMA.FTZ R11, R21, R8, R6 ;  /* 0x00000008150b7223 */ /* 0x004fc80000010006 */
        /* <DEDUP_REMOVED lines=19> */
.L_x_2312:
[----:B--2---:R-:W-:Y:S01]  /*c610*/  BSSY B0, `(.L_x_2313) ;  /* 0x0000013000007945 */ /* 0x004fe20003800000 */
        /* <DEDUP_REMOVED lines=18> */
.L_x_2314:
[----:B------:R-:W-:Y:S05]  /*c740*/  BSYNC B0 ;  /* 0x0000000000007941 */ /* 0x000fea0003800000 */
.L_x_2313:
[----:B0----5:R0:W5:Y:S01]  /*c750*/  LDL R13, [R1+0xdc] ;  /* 0x0000dc00010d7983 */ /* 0x0211620000100800 */
[C---:B------:R-:W-:Y:S02]  /*c760*/  IADD3 R15, R16.reuse, 0x30, RZ ;  /* 0x00000030100f7810 */ /* 0x040fe40007ffe0ff */
[C---:B------:R-:W-:Y:S02]  /*c770*/  IADD3 R22, R16.reuse, 0x40, RZ ;  /* 0x0000004010167810 */ /* 0x040fe40007ffe0ff */
[C---:B------:R-:W-:Y:S02]  /*c780*/  IADD3 R17, R16.reuse, 0x50, RZ ;  /* 0x0000005010117810 */ /* 0x040fe40007ffe0ff */
        /* <DEDUP_REMOVED lines=20> */
[----:B0-----:R-:W2:Y:S02]  /*c8d0*/  LDL R10, [R1+0x1ec] ;  /* 0x0001ec00010a7983 */ /* 0x001ea40000100800 */
[----:B--2---:R-:W-:-:S04]  /*c8e0*/  FFMA.FTZ R11, R10, R8, R6 ;  /* 0x000000080a0b7223 */ /* 0x004fc80000010006 */
[----:B------:R-:W-:-:S06]  /*c8f0*/  FMUL.FTZ R10, R11, -1.4426950216293334961 ;  /* 0xbfb8aa3b0b0a7820 */ /* 0x000fcc0000410000 */
[----:B------:R-:W0:Y:S02]  /*c900*/  MUFU.EX2 R10, R10 ;  /* 0x0000000a000a7308 */ /* 0x000e240000000800 */
[----:B0-----:R-:W-:-:S06]  /*c910*/  FADD.FTZ R10, R10, 1 ;  /* 0x3f8000000a0a7421 */ /* 0x001fcc0000010000 */
[----:B------:R0:W2:Y:S02]  /*c920*/  MUFU.RCP R12, R10 ;  /* 0x0000000a000c7308 */ /* 0x0000a40000001000 */
[----:B0-----:R-:W2:Y:S02]  /*c930*/  LDL.LU R10, [R1+0xd8] ;  /* 0x0000d800010a7983 */ /* 0x001ea40000300800 */
[----:B--2---:R-:W-:Y:S02]  /*c940*/  FMUL.FTZ R10, R10, R12 ;  /* 0x0000000c0a0a7220 */ /* 0x004fe40000410000 */
[----:B------:R-:W-:-:S04]  /*c950*/  FADD.FTZ R12, -R12, 1 ;  /* 0x3f8000000c0c7421 */ /* 0x000fc80000010100 */
[----:B------:R-:W-:Y:S02]  /*c960*/  FFMA.FTZ R12, R11, R12, 1 ;  /* 0x3f8000000b0c7423 */ /* 0x000fe4000001000c */
[----:B------:R-:W2:Y:S02]  /*c970*/  LDL R11, [R1+0x1fc] ;  /* 0x0001fc00010b7983 */ /* 0x000ea40000100800 */
[----:B------:R-:W-:-:S05]  /*c980*/  FMUL.FTZ R12, R10, R12 ;  /* 0x0000000c0a0c7220 */ /* 0x000fca0000410000 */
[----:B------:R0:W-:Y:S01]  /*c990*/  STL [R1+0xd8], R12 ;  /* 0x0000d80c01007387 */ /* 0x0001e20000100800 */
[----:B--2---:R-:W-:-:S04]  /*c9a0*/  FFMA.FTZ R11, R11, R9, R7 ;  /* 0x000000090b0b7223 */ /* 0x004fc80000010007 */
[----:B------:R-:W-:-:S06]  /*c9b0*/  FMUL.FTZ R10, R11, -1.4426950216293334961 ;  /* 0xbfb8aa3b0b0a7820 */ /* 0x000fcc0000410000 */
[----:B------:R-:W2:Y:S02]  /*c9c0*/  MUFU.EX2 R10, R10 ;  /* 0x0000000a000a7308 */ /* 0x000ea40000000800 */
[----:B--2---:R-:W-:-:S06]  /*c9d0*/  FADD.FTZ R10, R10, 1 ;  /* 0x3f8000000a0a7421 */ /* 0x004fcc0000010000 */
[----:B0-----:R-:W0:Y:S02]  /*c9e0*/  MUFU.RCP R12, R10 ;  /* 0x0000000a000c7308 */ /* 0x001e240000001000 */
[----:B0----5:R-:W-:Y:S02]  /*c9f0*/  FMUL.FTZ R10, R13, R12 ;  /* 0x0000000c0d0a7220 */ /* 0x021fe40000410000 */
[----:B------:R-:W-:-:S04]  /*ca00*/  FADD.FTZ R12, -R12, 1 ;  /* 0x3f8000000c0c7421 */ /* 0x000fc80000010100 */
[----:B------:R-:W-:-:S04]  /*ca10*/  FFMA.FTZ R12, R11, R12, 1 ;  /* 0x3f8000000b0c7423 */ /* 0x000fc8000001000c */
[----:B------:R-:W-:-:S05]  /*ca20*/  FMUL.FTZ R13, R10, R12 ;  /* 0x0000000c0a0d7220 */ /* 0x000fca0000410000 */
[----:B------:R0:W-:Y:S02]  /*ca30*/  STL [R1+0xdc], R13 ;  /* 0x0000dc0d01007387 */ /* 0x0001e40000100800 */
.L_x_2315:
[----:B0-----:R-:W-:Y:S01]  /*ca40*/  BSSY B0, `(.L_x_2316) ;  /* 0x0000018000007945 */ /* 0x001fe20003800000 */
[----:B------:R-:W-:Y:S05]  /*ca50*/  @P6 BRA `(.L_x_2317) ;  /* 0x0000016000006947 */ /* 0x000fea0003800000 */
[----:B------:R0:W-:Y:S04]  /*ca60*/  STL [R1+0x230], R0 ;  /* 0x0002300001007387 */ /* 0x0001e80000100800 */
[----:B0-----:R-:W2:Y:S04]  /*ca70*/  LDL.LU R0, [R1+0x1ec] ;  /* 0x0001ec0001007983 */ /* 0x001ea80000300800 */
[----:B------:R-:W3:Y:S04]  /*ca80*/  LDL.LU R11, [R1+0xd8] ;  /* 0x0000d800010b7983 */ /* 0x000ee80000300800 */
[----:B------:R-:W4:Y:S01]  /*ca90*/  LDL.LU R12, [R1+0x1fc] ;  /* 0x0001fc00010c7983 */ /* 0x000f220000300800 */
[----:B------:R-:W-:Y:S01]  /*caa0*/  MOV R10, UR5 ;  /* 0x00000005000a7c02 */ /* 0x000fe20008000f00 */
[----:B------:R-:W-:-:S04]  /*cab0*/  IMAD R14, R14, c[0x0][0x1d8], RZ ;  /* 0x000076000e0e7a24 */ /* 0x000fc800078e02ff */
[----:B------:R-:W-:Y:S02]  /*cac0*/  IMAD R14, R15, c[0x0][0x1dc], R14 ;  /* 0x000077000f0e7a24 */ /* 0x000fe400078e020e */
[----:B-12---:R-:W-:Y:S02]  /*cad0*/  FFMA.FTZ R10, R0, R10, UR6 ;  /* 0x00000006000a7e23 */ /* 0x006fe4000801000a */
[----:B------:R0:W5:Y:S02]  /*cae0*/  LDL.LU R0, [R1+0x230] ;  /* 0x0002300001007983 */ /* 0x0001640000300800 */
[----:B---3--:R-:W-:Y:S01]  /*caf0*/  FFMA.FTZ R11, R8, R11, -R10 ;  /* 0x0000000b080b7223 */ /* 0x008fe2000001080a */
[----:B------:R-:W-:-:S05]  /*cb00*/  MOV R10, UR5 ;  /* 0x00000005000a7c02 */ /* 0x000fca0008000f00 */
[----:B----4-:R-:W-:Y:S01]  /*cb10*/  FFMA.FTZ R10, R12, R10, UR6 ;  /* 0x000000060c0a7e23 */ /* 0x010fe2000801000a */
[----:B------:R-:W-:-:S03]  /*cb20*/  MOV R12, R2 ;  /* 0x00000002000c7202 */ /* 0x000fc60000000f00 */
[----:B-----5:R-:W-:Y:S01]  /*cb30*/  FFMA.FTZ R10, R9, R13, -R10 ;  /* 0x0000000d090a7223 */ /* 0x020fe2000001080a */
[----:B------:R-:W-:-:S05]  /*cb40*/  MOV R13, R5 ;  /* 0x00000005000d7202 */ /* 0x000fca0000000f00 */
[----:B------:R-:W-:-:S05]  /*cb50*/  IMAD.WIDE.U32 R12, R15, c[0x0][0x1d8], R12 ;  /* 0x000076000f0c7a25 */ /* 0x000fca00078e000c */
[----:B------:R-:W-:Y:S02]  /*cb60*/  IADD3 R13, R13, R14, RZ ;  /* 0x0000000e0d0d7210 */ /* 0x000fe40007ffe0ff */
[----:B------:R-:W-:-:S04]  /*cb70*/  LEA R14, P6, R12, c[0x0][0x160], 0x2 ;  /* 0x000058000c0e7a11 */ /* 0x000fc800078c10ff */
[----:B------:R-:W-:Y:S01]  /*cb80*/  LEA.HI.X R15, R12, c[0x0][0x164], R13, 0x2, P6 ;  /* 0x000059000c0f7a11 */ /* 0x000fe200030f140d */
[----:B------:R-:W-:Y:S02]  /*cb90*/  FMUL.FTZ R12, R11, UR25 ;  /* 0x000000190b0c7c20 */ /* 0x000fe40008410000 */
[----:B------:R-:W-:-:S05]  /*cba0*/  FMUL.FTZ R13, R10, UR25 ;  /* 0x000000190a0d7c20 */ /* 0x000fca0008410000 */
[----:B------:R0:W-:Y:S02]  /*cbb0*/  STG.E.64 [R14.64], R12 ;  /* 0x0000000c0e007986 */ /* 0x0001e4000c101b12 */
.L_x_2317:
[----:B------:R-:W-:Y:S05]  /*cbc0*/  BSYNC B0 ;  /* 0x0000000000007941 */ /* 0x000fea0003800000 */
.L_x_2316:
[----:B------:R-:W-:Y:S05]  /*cbd0*/  @!P5 BRA `(.L_x_2318) ;  /* 0x000001800000d947 */ /* 0x000fea0003800000 */
[----:B------:R-:W2:Y:S04]  /*cbe0*/  LDL R10, [R1+0x1f4] ;  /* 0x0001f400010a7983 */ /* 0x000ea80000100800 */
[----:B0-----:R-:W3:Y:S04]  /*cbf0*/  LDL.LU R15, [R1+0xe8] ;  /* 0x0000e800010f7983 */ /* 0x001ee80000300800 */
[----:B------:R-:W4:Y:S04]  /*cc00*/  LDL R14, [R1+0x204] ;  /* 0x00020400010e7983 */ /* 0x000f280000100800 */
[----:B-----5:R-:W3:Y:S01]  /*cc10*/  LDL.LU R13, [R1+0xec] ;  /* 0x0000ec00010d7983 */ /* 0x020ee20000300800 */
[----:B--2---:R-:W-:-:S04]  /*cc20*/  FFMA.FTZ R11, R10, R8, R6 ;  /* 0x000000080a0b7223 */ /* 0x004fc80000010006 */
[----:B------:R-:W-:-:S06]  /*cc30*/  FMUL.FTZ R10, R11, -1.4426950216293334961 ;  /* 0xbfb8aa3b0b0a7820 */ /* 0x000fcc0000410000 */
[----:B------:R-:W0:Y:S02]  /*cc40*/  MUFU.EX2 R10, R10 ;  /* 0x0000000a000a7308 */ /* 0x000e240000000800 */
[----:B0-----:R-:W-:-:S06]  /*cc50*/  FADD.FTZ R10, R10, 1 ;  /* 0x3f8000000a0a7421 */ /* 0x001fcc0000010000 */
[----:B------:R-:W3:Y:S02]  /*cc60*/  MUFU.RCP R12, R10 ;  /* 0x0000000a000c7308 */ /* 0x000ee40000001000 */
[----:B---3--:R-:W-:Y:S02]  /*cc70*/  FMUL.FTZ R10, R15, R12 ;  /* 0x0000000c0f0a7220 */ /* 0x008fe40000410000 */
[----:B------:R-:W-:-:S04]  /*cc80*/  FADD.FTZ R12, -R12, 1 ;  /* 0x3f8000000c0c7421 */ /* 0x000fc80000010100 */
[----:B------:R-:W-:Y:S02]  /*cc90*/  FFMA.FTZ R12, R11, R12, 1 ;  /* 0x3f8000000b0c7423 */ /* 0x000fe4000001000c */
[----:B----4-:R-:W-:Y:S02]  /*cca0*/  FFMA.FTZ R11, R14, R9, R7 ;  /* 0x000000090e0b7223 */ /* 0x010fe40000010007 */
[----:B------:R-:W-:Y:S02]  /*ccb0*/  FMUL.FTZ R12, R10, R12 ;  /* 0x0000000c0a0c7220 */ /* 0x000fe40000410000 */
[----:B------:R-:W-:-:S03]  /*ccc0*/  FMUL.FTZ R10, R11, -1.4426950216293334961 ;  /* 0xbfb8aa3b0b0a7820 */ /* 0x000fc60000410000 */
[----:B------:R0:W-:Y:S03]  /*ccd0*/  STL [R1+0xe8], R12 ;  /* 0x0000e80c01007387 */ /* 0x0001e60000100800 */
[----:B------:R-:W2:Y:S02]  /*cce0*/  MUFU.EX2 R10, R10 ;  /* 0x0000000a000a7308 */ /* 0x000ea40000000800 */
[----:B--2---:R-:W-:-:S06]  /*ccf0*/  FADD.FTZ R10, R10, 1 ;  /* 0x3f8000000a0a7421 */ /* 0x004fcc0000010000 */
[----:B0-----:R-:W0:Y:S02]  /*cd00*/  MUFU.RCP R12, R10 ;  /* 0x0000000a000c7308 */ /* 0x001e240000001000 */
[----:B0-----:R-:W-:Y:S02]  /*cd10*/  FMUL.FTZ R10, R13, R12 ;  /* 0x0000000c0d0a7220 */ /* 0x001fe40000410000 */
[----:B------:R-:W-:-:S04]  /*cd20*/  FADD.FTZ R12, -R12, 1 ;  /* 0x3f8000000c0c7421 */ /* 0x000fc80000010100 */
[----:B------:R-:W-:-:S04]  /*cd30*/  FFMA.FTZ R12, R11, R12, 1 ;  /* 0x3f8000000b0c7423 */ /* 0x000fc8000001000c */
[----:B------:R-:W-:-:S05]  /*cd40*/  FMUL.FTZ R10, R10, R12 ;  /* 0x0000000c0a0a7220 */ /* 0x000fca0000410000 */
[----:B------:R0:W-:Y:S02]  /*cd50*/  STL [R1+0xec], R10 ;  /* 0x0000ec0a01007387 */ /* 0x0001e40000100800 */
.L_x_2318:
[----:B------:R-:W-:Y:S01]  /*cd60*/  BSSY B0, `(.L_x_2319) ;  /* 0x0000018000007945 */ /* 0x000fe20003800000 */
[----:B------:R-:W-:Y:S05]  /*cd70*/  @P2 BRA `(.L_x_2320) ;  /* 0x0000016000002947 */ /* 0x000fea0003800000 */
[----:B0-----:R-:W2:Y:S04]  /*cd80*/  LDL.LU R10, [R1+0xec] ;  /* 0x0000ec00010a7983 */ /* 0x001ea80000300800 */
[----:B------:R-:W3:Y:S04]  /*cd90*/  LDL.LU R14, [R1+0x1f4] ;  /* 0x0001f400010e7983 */ /* 0x000ee80000300800 */
[----:B------:R-:W4:Y:S04]  /*cda0*/  LDL.LU R11, [R1+0xe8] ;  /* 0x0000e800010b7983 */ /* 0x000f280000300800 */
[----:B-----5:R-:W4:Y:S01]  /*cdb0*/  LDL.LU R13, [R1+0x204] ;  /* 0x00020400010d7983 */ /* 0x020f220000300800 */
[----:B--2---:R-:W-:-:S02]  /*cdc0*/  MOV R12, R10 ;  /* 0x0000000a000c7202 */ /* 0x004fc40000000f00 */
[----:B------:R-:W-:-:S05]  /*cdd0*/  MOV R10, UR5 ;  /* 0x00000005000a7c02 */ /* 0x000fca0008000f00 */
[----:B-1-3--:R-:W-:Y:S02]  /*cde0*/  FFMA.FTZ R10, R14, R10, UR6 ;  /* 0x000000060e0a7e23 */ /* 0x00afe4000801000a */
[----:B------:R-:W-:Y:S02]  /*cdf0*/  IMAD R14, R23, c[0x0][0x1d8], RZ ;  /* 0x00007600170e7a24 */ /* 0x000fe400078e02ff */
[----:B----4-:R-:W-:Y:S01]  /*ce00*/  FFMA.FTZ R11, R8, R11, -R10 ;  /* 0x0000000b080b7223 */ /* 0x010fe2000001080a */
[----:B------:R-:W-:Y:S01]  /*ce10*/  MOV R10, UR5 ;  /* 0x00000005000a7c02 */ /* 0x000fe20008000f00 */
[----:B------:R-:W-:-:S04]  /*ce20*/  IMAD R14, R22, c[0x0][0x1dc], R14 ;  /* 0x00007700160e7a24 */ /* 0x000fc800078e020e */
[----:B------:R-:W-:Y:S01]  /*ce30*/  FFMA.FTZ R10, R13, R10, UR6 ;  /* 0x000000060d0a7e23 */ /* 0x000fe2000801000a */
[----:B------:R-:W-:-:S03]  /*ce40*/  MOV R13, R5 ;  /* 0x00000005000d7202 */ /* 0x000fc60000000f00 */
[----:B------:R-:W-:Y:S01]  /*ce50*/  FFMA.FTZ R10, R9, R12, -R10 ;  /* 0x0000000c090a7223 */ /* 0x000fe2000001080a */
        /* <DEDUP_REMOVED lines=8> */
.L_x_2320:
[----:B------:R-:W-:Y:S05]  /*cee0*/  BSYNC B0 ;  /* 0x0000000000007941 */ /* 0x000fea0003800000 */
.L_x_2319:
[----:B------:R-:W-:Y:S05]  /*cef0*/  @!P5 BRA `(.L_x_2321) ;  /* 0x000001800000d947 */ /* 0x000fea0003800000 */
[----:B0-----:R-:W2:Y:S04]  /*cf00*/  LDL R10, [R1+0x38] ;  /* 0x00003800010a7983 */ /* 0x001ea80000100800 */
[----:B------:R-:W3:Y:S04]  /*cf10*/  LDL.LU R15, [R1+0xf0] ;  /* 0x0000f000010f7983 */ /* 0x000ee80000300800 */
        /* <DEDUP_REMOVED lines=22> */
.L_x_2321:
[----:B------:R-:W-:Y:S01]  /*d080*/  BSSY B0, `(.L_x_2322) ;  /* 0x0000017000007945 */ /* 0x000fe20003800000 */
[----:B------:R-:W-:Y:S05]  /*d090*/  @P3 BRA `(.L_x_2323) ;  /* 0x0000015000003947 */ /* 0x000fea0003800000 */
[----:B0-----:R-:W2:Y:S04]  /*d0a0*/  LDL.LU R14, [R1+0x38] ;  /* 0x00003800010e7983 */ /* 0x001ea80000300800 */
[----:B------:R-:W3:Y:S04]  /*d0b0*/  LDL.LU R11, [R1+0xf0] ;  /* 0x0000f000010b7983 */ /* 0x000ee80000300800 */
[----:B-----5:R-:W4:Y:S04]  /*d0c0*/  LDL.LU R13, [R1+0x208] ;  /* 0x00020800010d7983 */ /* 0x020f280000300800 */
[----:B------:R-:W4:Y:S01]  /*d0d0*/  LDL.LU R12, [R1+0xf4] ;  /* 0x0000f400010c7983 */ /* 0x000f220000300800 */
[----:B------:R-:W-:-:S05]  /*d0e0*/  MOV R10, UR5 ;  /* 0x00000005000a7c02 */ /* 0x000fca0008000f00 */
[----:B-12---:R-:W-:Y:S02]  /*d0f0*/  FFMA.FTZ R10, R14, R10, UR6 ;  /* 0x000000060e0a7e23 */ /* 0x006fe4000801000a */
[----:B------:R-:W-:Y:S02]  /*d100*/  IMAD R14, R20, c[0x0][0x1d8], RZ ;  /* 0x00007600140e7a24 */ /* 0x000fe400078e02ff */
[----:B---3--:R-:W-:Y:S01]  /*d110*/  FFMA.FTZ R11, R8, R11, -R10 ;  /* 0x0000000b080b7223 */ /* 0x008fe2000001080a */
[----:B------:R-:W-:Y:S01]  /*d120*/  MOV R10, UR5 ;  /* 0x00000005000a7c02 */ /* 0x000fe20008000f00 */
[----:B------:R-:W-:-:S04]  /*d130*/  IMAD R14, R17, c[0x0][0x1dc], R14 ;  /* 0x00007700110e7a24 */ /* 0x000fc800078e020e */
[----:B----4-:R-:W-:Y:S01]  /*d140*/  FFMA.FTZ R10, R13, R10, UR6 ;  /* 0x000000060d0a7e23 */ /* 0x010fe2000801000a */
        /* <DEDUP_REMOVED lines=10> */
.L_x_2323:
[----:B------:R-:W-:Y:S05]  /*d1f0*/  BSYNC B0 ;  /* 0x0000000000007941 */ /* 0x000fea0003800000 */
.L_x_2322:
[----:B0-----:R0:W5:Y:S01]  /*d200*/  LDL R15, [R1+0x108] ;  /* 0x00010800010f7983 */ /* 0x0011620000100800 */
[C---:B------:R-:W-:Y:S02]  /*d210*/  IADD3 R17, R16.reuse, 0x80, RZ ;  /* 0x0000008010117810 */ /* 0x040fe40007ffe0ff */
[C---:B------:R-:W-:Y:S01]  /*d220*/  IADD3 R10, R16.reuse, 0x90, RZ ;  /* 0x00000090100a7810 */ /* 0x040fe20007ffe0ff */
[----:B-----5:R0:W5:Y:S01]  /*d230*/  LDL R13, [R1+0x10c] ;  /* 0x00010c00010d7983 */ /* 0x0201620000100800 */
[C---:B------:R-:W-:Y:S02]  /*d240*/  IADD3 R20, R16.reuse, 0x80, RZ ;  /* 0x0000008010147810 */ /* 0x040fe40007ffe0ff */
[C---:B------:R-:W-:Y:S02]  /*d250*/  IADD3 R23, R16.reuse, 0x70, RZ ;  /* 0x0000007010177810 */ /* 0x040fe40007ffe0ff */
[----:B------:R-:W-:Y:S02]  /*d260*/  IADD3 R14, R16, 0x60, RZ ;  /* 0x00000060100e7810 */ /* 0x000fe40007ffe0ff */
[----:B------:R-:W-:-:S02]  /*d270*/  ISETP.GE.U32.AND P2, PT, R17, c[0x0][0x1e0], PT ;  /* 0x0000780011007a0c */ /* 0x000fc40003f46070 */
[----:B------:R-:W-:Y:S02]  /*d280*/  SHF.R.S32.HI R14, RZ, 0x1f, R14 ;  /* 0x0000001fff0e7819 */ /* 0x000fe4000001140e */
[----:B------:R-:W-:Y:S02]  /*d290*/  SHF.R.S32.HI R23, RZ, 0x1f, R23 ;  /* 0x0000001fff177819 */ /* 0x000fe40000011417 */
[----:B------:R-:W-:Y:S02]  /*d2a0*/  SHF.R.S32.HI R20, RZ, 0x1f, R20 ;  /* 0x0000001fff147819 */ /* 0x000fe40000011414 */
        /* <DEDUP_REMOVED lines=26> */
[----:B------:R-:W2:Y:S02]  /*d450*/  MUFU.RCP R12, R10 ;  /* 0x0000000a000c7308 */ /* 0x000ea40000001000 */
[----:B--2--5:R-:W-:Y:S02]  /*d460*/  FMUL.FTZ R10, R13, R12 ;  /* 0x0000000c0d0a7220 */ /* 0x024fe40000410000 */
[----:B------:R-:W-:-:S04]  /*d470*/  FADD.FTZ R12, -R12, 1 ;  /* 0x3f8000000c0c7421 */ /* 0x000fc80000010100 */
[----:B------:R-:W-:-:S04]  /*d480*/  FFMA.FTZ R12, R11, R12, 1 ;  /* 0x3f8000000b0c7423 */ /* 0x000fc8000001000c */
[----:B------:R-:W-:-:S05]  /*d490*/  FMUL.FTZ R13, R10, R12 ;  /* 0x0000000c0a0d7220 */ /* 0x000fca0000410000 */
[----:B------:R0:W-:Y:S02]  /*d4a0*/  STL [R1+0x10c], R13 ;  /* 0x00010c0d01007387 */ /* 0x0001e40000100800 */
.L_x_2324:
[----:B0-----:R-:W-:Y:S01]  /*d4b0*/  BSSY B0, `(.L_x_2325) ;  /* 0x0000016000007945 */ /* 0x001fe20003800000 */
[----:B------:R-:W-:Y:S05]  /*d4c0*/  @P0 BRA `(.L_x_2326) ;  /* 0x0000014000000947 */ /* 0x000fea0003800000 */
[----:B------:R-:W2:Y:S04]  /*d4d0*/  LDL.LU R11, [R1+0x3c] ;  /* 0x00003c00010b7983 */ /* 0x000ea80000300800 */
[----:B------:R-:W3:Y:S01]  /*d4e0*/  LDL.LU R12, [R1+0x20c] ;  /* 0x00020c00010c7983 */ /* 0x000ee20000300800 */
[----:B------:R-:W-:Y:S01]  /*d4f0*/  MOV R10, UR5 ;  /* 0x00000005000a7c02 */ /* 0x000fe20008000f00 */
[----:B------:R-:W-:-:S04]  /*d500*/  IMAD R14, R14, c[0x0][0x1d8], RZ ;  /* 0x000076000e0e7a24 */ /* 0x000fc800078e02ff */
[----:B-12---:R-:W-:-:S04]  /*d510*/  FFMA.FTZ R10, R11, R10, UR6 ;  /* 0x000000060b0a7e23 */ /* 0x006fc8000801000a */
[----:B------:R-:W-:Y:S01]  /*d520*/  FFMA.FTZ R11, R8, R15, -R10 ;  /* 0x0000000f080b7223 */ /* 0x000fe2000001080a */
[----:B------:R-:W-:Y:S02]  /*d530*/  MOV R10, UR5 ;  /* 0x00000005000a7c02 */ /* 0x000fe40008000f00 */
[----:B------:R-:W-:-:S03]  /*d540*/  IADD3 R15, R16, 0x60, RZ ;  /* 0x00000060100f7810 */ /* 0x000fc60007ffe0ff */
[----:B---3--:R-:W-:Y:S01]  /*d550*/  FFMA.FTZ R10, R12, R10, UR6 ;  /* 0x000000060c0a7e23 */ /* 0x008fe2000801000a */
[----:B------:R-:W-:Y:S01]  /*d560*/  MOV R12, R2 ;  /* 0x00000002000c7202 */ /* 0x000fe20000000f00 */
[----:B------:R-:W-:Y:S02]  /*d570*/  IMAD R14, R15, c[0x0][0x1dc], R14 ;  /* 0x000077000f0e7a24 */ /* 0x000fe400078e020e */
        /* <DEDUP_REMOVED lines=9> */
.L_x_2326:
[----:B------:R-:W-:Y:S05]  /*d610*/  BSYNC B0 ;  /* 0x0000000000007941 */ /* 0x000fea0003800000 */
.L_x_2325:
        /* <DEDUP_REMOVED lines=25> */
.L_x_2327:
        /* <DEDUP_REMOVED lines=24> */
.L_x_2329:
[----:B------:R-:W-:Y:S05]  /*d930*/  BSYNC B0 ;  /* 0x0000000000007941 */ /* 0x000fea0003800000 */
.L_x_2328:
        /* <DEDUP_REMOVED lines=25> */
.L_x_2330:
        /* <DEDUP_REMOVED lines=23> */
.L_x_2332:
[----:B------:R-:W-:Y:S05]  /*dc40*/  BSYNC B0 ;  /* 0x0000000000007941 */ /* 0x000fea0003800000 */
.L_x_2331:
        /* <DEDUP_REMOVED lines=43> */
.L_x_2333:
        /* <DEDUP_REMOVED lines=22> */
.L_x_2335:
[----:B------:R-:W-:Y:S05]  /*e060*/  BSYNC B0 ;  /* 0x0000000000007941 */ /* 0x000fea0003800000 */
.L_x_2334:
        /* <DEDUP_REMOVED lines=25> */
.L_x_2336:
        /* <DEDUP_REMOVED lines=24> */
.L_x_2338:
[----:B------:R-:W-:Y:S05]  /*e380*/  BSYNC B0 ;  /* 0x0000000000007941 */ /* 0x000fea0003800000 */
.L_x_2337:
        /* <DEDUP_REMOVED lines=25> */
.L_x_2339:
        /* <DEDUP_REMOVED lines=23> */
.L_x_2341:
[----:B------:R-:W-:Y:S05]  /*e690*/  BSYNC B0 ;  /* 0x0000000000007941 */ /* 0x000fea0003800000 */
.L_x_2340:
[----:B0-----:R0:W5:Y:S01]  /*e6a0*/  LDL R15, [R1+0x140] ;  /* 0x00014000010f7983 */ /* 0x0011620000100800 */
[C---:B------:R-:W-:Y:S02]  /*e6b0*/  IADD3 R17, R16.reuse, 0xe0, RZ ;  /* 0x000000e010117810 */ /* 0x040fe40007ffe0ff */
[C---:B------:R-:W-:Y:S01]  /*e6c0*/  IADD3 R10, R16.reuse, 0xf0, RZ ;  /* 0x000000f0100a7810 */ /* 0x040fe20007ffe0ff */
[----:B------:R0:W5:Y:S01]  /*e6d0*/  LDL R14, [R1+0x144] ;  /* 0x00014400010e7983 */ /* 0x0001620000100800 */
[C---:B------:R-:W-:Y:S02]  /*e6e0*/  IADD3 R20, R16.reuse, 0xe0, RZ ;  /* 0x000000e010147810 */ /* 0x040fe40007ffe0ff */
[C---:B------:R-:W-:Y:S02]  /*e6f0*/  IADD3 R23, R16.reuse, 0xd0, RZ ;  /* 0x000000d010177810 */ /* 0x040fe40007ffe0ff */
[----:B-----5:R-:W-:Y:S02]  /*e700*/  IADD3 R13, R16, 0xc0, RZ ;  /* 0x000000c0100d7810 */ /* 0x020fe40007ffe0ff */
        /* <DEDUP_REMOVED lines=36> */
.L_x_2342:
[----:B0-----:R-:W-:Y:S01]  /*e950*/  BSSY B0, `(.L_x_2343) ;  /* 0x0000016000007945 */ /* 0x001fe20003800000 */
[----:B------:R-:W-:Y:S05]  /*e960*/  @P0 BRA `(.L_x_2344) ;  /* 0x0000014000000947 */ /* 0x000fea0003800000 */
[----:B------:R-:W2:Y:S04]  /*e970*/  LDL.LU R11, [R1+0x60] ;  /* 0x00006000010b7983 */ /* 0x000ea80000300800 */
[----:B------:R-:W3:Y:S01]  /*e980*/  LDL.LU R12, [R1+0x7c] ;  /* 0x00007c00010c7983 */ /* 0x000ee20000300800 */
[----:B------:R-:W-:-:S05]  /*e990*/  MOV R10, UR5 ;  /* 0x00000005000a7c02 */ /* 0x000fca0008000f00 */
[----:B-12---:R-:W-:-:S04]  /*e9a0*/  FFMA.FTZ R10, R11, R10, UR6 ;  /* 0x000000060b0a7e23 */ /* 0x006fc8000801000a */
[----:B------:R-:W-:Y:S01]  /*e9b0*/  FFMA.FTZ R11, R8, R15, -R10 ;  /* 0x0000000f080b7223 */ /* 0x000fe2000001080a */
[----:B------:R-:W-:Y:S02]  /*e9c0*/  MOV R10, UR5 ;  /* 0x00000005000a7c02 */ /* 0x000fe40008000f00 */
[----:B------:R-:W-:-:S03]  /*e9d0*/  IADD3 R15, R16, 0xc0, RZ ;  /* 0x000000c0100f7810 */ /* 0x000fc60007ffe0ff */
[----:B---3--:R-:W-:Y:S01]  /*e9e0*/  FFMA.FTZ R10, R12, R10, UR6 ;  /* 0x000000060c0a7e23 */ /* 0x008fe2000801000a */
[----:B------:R-:W-:-:S03]  /*e9f0*/  MOV R12, R2 ;  /* 0x00000002000c7202 */ /* 0x000fc60000000f00 */
[----:B------:R-:W-:Y:S02]  /*ea00*/  FFMA.FTZ R10, R9, R14, -R10 ;  /* 0x0000000e090a7223 */ /* 0x000fe4000001080a */
[----:B------:R-:W-:Y:S01]  /*ea10*/  IMAD R14, R13, c[0x0][0x1d8], RZ ;  /* 0x000076000d0e7a24 */ /* 0x000fe200078e02ff */
[----:B------:R-:W-:-:S03]  /*ea20*/  MOV R13, R5 ;  /* 0x00000005000d7202 */ /* 0x000fc60000000f00 */
[C---:B------:R-:W-:Y:S02]  /*ea30*/  IMAD R14, R15.reuse, c[0x0][0x1dc], R14 ;  /* 0x000077000f0e7a24 */ /* 0x040fe400078e020e */
[----:B------:R-:W-:-:S05]  /*ea40*/  IMAD.WIDE.U32 R12, R15, c[0x0][0x1d8], R12 ;  /* 0x000076000f0c7a25 */ /* 0x000fca00078e000c */
[----:B------:R-:W-:Y:S02]  /*ea50*/  IADD3 R13, R13, R14, RZ ;  /* 0x0000000e0d0d7210 */ /* 0x000fe40007ffe0ff */
[----:B------:R-:W-:-:S04]  /*ea60*/  LEA R14, P0, R12, c[0x0][0x160], 0x2 ;  /* 0x000058000c0e7a11 */ /* 0x000fc800078010ff */
[----:B------:R-:W-:Y:S01]  /*ea70*/  LEA.HI.X R15, R12, c[0x0][0x164], R13, 0x2, P0 ;  /* 0x000059000c0f7a11 */ /* 0x000fe200000f140d */
[----:B------:R-:W-:Y:S02]  /*ea80*/  FMUL.FTZ R12, R11, UR25 ;  /* 0x000000190b0c7c20 */ /* 0x000fe40008410000 */
[----:B------:R-:W-:-:S05]  /*ea90*/  FMUL.FTZ R13, R10, UR25 ;  /* 0x000000190a0d7c20 */ /* 0x000fca0008410000 */
[----:B------:R0:W-:Y:S02]  /*eaa0*/  STG.E.64 [R14.64], R12 ;  /* 0x0000000c0e007986 */ /* 0x0001e4000c101b12 */
.L_x_2344:
[----:B------:R-:W-:Y:S05]  /*eab0*/  BSYNC B0 ;  /* 0x0000000000007941 */ /* 0x000fea0003800000 */
.L_x_2343:
[----:B------:R-:W-:Y:S05]  /*eac0*/  @!P5 BRA `(.L_x_2345) ;  /* 0x000001800000d947 */ /* 0x000fea0003800000 */
[----:B------:R-:W2:Y:S04]  /*ead0*/  LDL R10, [R1+0x70] ;  /* 0x00007000010a7983 */ /* 0x000ea80000100800 */
[----:B0-----:R-:W3:Y:S04]  /*eae0*/  LDL.LU R15, [R1+0x150] ;  /* 0x00015000010f7983 */ /* 0x001ee80000300800 */
[----:B------:R-:W4:Y:S04]  /*eaf0*/  LDL R14, [R1+0x84] ;  /* 0x00008400010e7983 */ /* 0x000f280000100800 */
[----:B------:R-:W5:Y:S01]  /*eb00*/  LDL.LU R13, [R1+0x154] ;  /* 0x00015400010d7983 */ /* 0x000f620000300800 */
        /* <DEDUP_REMOVED lines=14> */
[----:B0-----:R-:W5:Y:S02]  /*ebf0*/  MUFU.RCP R12, R10 ;  /* 0x0000000a000c7308 */ /* 0x001f640000001000 */
[----:B-----5:R-:W-:Y:S02]  /*ec00*/  FMUL.FTZ R10, R13, R12 ;  /* 0x0000000c0d0a7220 */ /* 0x020fe40000410000 */
[----:B------:R-:W-:-:S04]  /*ec10*/  FADD.FTZ R12, -R12, 1 ;  /* 0x3f8000000c0c7421 */ /* 0x000fc80000010100 */
[----:B------:R-:W-:-:S04]  /*ec20*/  FFMA.FTZ R12, R11, R12, 1 ;  /* 0x3f8000000b0c7423 */ /* 0x000fc8000001000c */
[----:B------:R-:W-:-:S05]  /*ec30*/  FMUL.FTZ R10, R10, R12 ;  /* 0x0000000c0a0a7220 */ /* 0x000fca0000410000 */
[----:B------:R0:W-:Y:S02]  /*ec40*/  STL [R1+0x154], R10 ;  /* 0x0001540a01007387 */ /* 0x0001e40000100800 */
.L_x_2345:
[----:B------:R-:W-:Y:S01]  /*ec50*/  BSSY B0, `(.L_x_2346) ;  /* 0x0000018000007945 */ /* 0x000fe20003800000 */
[----:B------:R-:W-:Y:S05]  /*ec60*/  @P6 BRA `(.L_x_2347) ;  /* 0x0000016000006947 */ /* 0x000fea0003800000 */
[----:B0-----:R-:W2:Y:S04]  /*ec70*/  LDL.LU R10, [R1+0x154] ;  /* 0x00015400010a7983 */ /* 0x001ea80000300800 */
[----:B------:R-:W3:Y:S04]  /*ec80*/  LDL.LU R14, [R1+0x70] ;  /* 0x00007000010e7983 */ /* 0x000ee80000300800 */
[----:B------:R-:W4:Y:S04]  /*ec90*/  LDL.LU R11, [R1+0x150] ;  /* 0x00015000010b7983 */ /* 0x000f280000300800 */
[----:B------:R-:W5:Y:S01]  /*eca0*/  LDL.LU R13, [R1+0x84] ;  /* 0x00008400010d7983 */ /* 0x000f620000300800 */
[----:B--2---:R-:W-:-:S02]  /*ecb0*/  MOV R12, R10 ;  /* 0x0000000a000c7202 */ /* 0x004fc40000000f00 */
[----:B------:R-:W-:-:S05]  /*ecc0*/  MOV R10, UR5 ;  /* 0x00000005000a7c02 */ /* 0x000fca0008000f00 */
[----:B-1-3--:R-:W-:Y:S02]  /*ecd0*/  FFMA.FTZ R10, R14, R10, UR6 ;  /* 0x000000060e0a7e23 */ /* 0x00afe4000801000a */
[----:B------:R-:W-:Y:S02]  /*ece0*/  IMAD R14, R23, c[0x0][0x1d8], RZ ;  /* 0x00007600170e7a24 */ /* 0x000fe400078e02ff */
[----:B----4-:R-:W-:Y:S01]  /*ecf0*/  FFMA.FTZ R11, R8, R11, -R10 ;  /* 0x0000000b080b7223 */ /* 0x010fe2000001080a */
[----:B------:R-:W-:Y:S01]  /*ed00*/  MOV R10, UR5 ;  /* 0x00000005000a7c02 */ /* 0x000fe20008000f00 */
[----:B------:R-:W-:-:S04]  /*ed10*/  IMAD R14, R21, c[0x0][0x1dc], R14 ;  /* 0x00007700150e7a24 */ /* 0x000fc800078e020e */
[----:B-----5:R-:W-:Y:S01]  /*ed20*/  FFMA.FTZ R10, R13, R10, UR6 ;  /* 0x000000060d0a7e23 */ /* 0x020fe2000801000a */
        /* <DEDUP_REMOVED lines=10> */
.L_x_2347:
[----:B------:R-:W-:Y:S05]  /*edd0*/  BSYNC B0 ;  /* 0x0000000000007941 */ /* 0x000fea0003800000 */
.L_x_2346:
[----:B------:R-:W-:Y:S05]  /*ede0*/  @!P5 BRA `(.L_x_2348) ;  /* 0x000001800000d947 */ /* 0x000fea0003800000 */
[----:B0-----:R-:W2:Y:S04]  /*edf0*/  LDL R10, [R1+0x78] ;  /* 0x00007800010a7983 */ /* 0x001ea80000100800 */
[----:B------:R-:W3:Y:S04]  /*ee00*/  LDL.LU R15, [R1+0x158] ;  /* 0x00015800010f7983 */ /* 0x000ee80000300800 */
        /* <DEDUP_REMOVED lines=22> */
.L_x_2348:
[----:B------:R-:W-:Y:S01]  /*ef70*/  BSSY B0, `(.L_x_2349) ;  /* 0x0000017000007945 */ /* 0x000fe20003800000 */
[----:B------:R-:W-:Y:S05]  /*ef80*/  @P4 BRA `(.L_x_2350) ;  /* 0x0000015000004947 */ /* 0x000fea0003800000 */
[----:B0-----:R-:W2:Y:S04]  /*ef90*/  LDL.LU R14, [R1+0x78] ;  /* 0x00007800010e7983 */ /* 0x001ea80000300800 */
[----:B------:R-:W3:Y:S04]  /*efa0*/  LDL.LU R11, [R1+0x158] ;  /* 0x00015800010b7983 */ /* 0x000ee80000300800 */
[----:B------:R-:W4:Y:S04]  /*efb0*/  LDL.LU R13, [R1+0x8c] ;  /* 0x00008c00010d7983 */ /* 0x000f280000300800 */
[----:B------:R-:W5:Y:S01]  /*efc0*/  LDL.LU R12, [R1+0x15c] ;  /* 0x00015c00010c7983 */ /* 0x000f620000300800 */
        /* <DEDUP_REMOVED lines=17> */
.L_x_2350:
[----:B------:R-:W-:Y:S05]  /*f0e0*/  BSYNC B0 ;  /* 0x0000000000007941 */ /* 0x000fea0003800000 */
.L_x_2349:
[----:B0-----:R0:W5:Y:S01]  /*f0f0*/  LDL R15, [R1+0x170] ;  /* 0x00017000010f7983 */ /* 0x0011620000100800 */
[C---:B------:R-:W-:Y:S02]  /*f100*/  IADD3 R17, R16.reuse, 0x110, RZ ;  /* 0x0000011010117810 */ /* 0x040fe40007ffe0ff */
[C---:B------:R-:W-:Y:S01]  /*f110*/  IADD3 R10, R16.reuse, 0x120, RZ ;  /* 0x00000120100a7810 */ /* 0x040fe20007ffe0ff */
[----:B------:R0:W5:Y:S01]  /*f120*/  LDL R14, [R1+0x174] ;  /* 0x00017400010e7983 */ /* 0x0001620000100800 */
        /* <DEDUP_REMOVED lines=23> */
[----:B0----5:R-:W-:Y:S02]  /*f2a0*/  FMUL.FTZ R10, R15, R12 ;  /* 0x0000000c0f0a7220 */ /* 0x021fe40000410000 */
        /* <DEDUP_REMOVED lines=15> */
.L_x_2351:
[----:B0-----:R-:W-:Y:S01]  /*f3a0*/  BSSY B0, `(.L_x_2352) ;  /* 0x0000016000007945 */ /* 0x001fe20003800000 */
[----:B------:R-:W-:Y:S05]  /*f3b0*/  @P2 BRA `(.L_x_2353) ;  /* 0x0000014000002947 */ /* 0x000fea0003800000 */
[----:B------:R-:W2:Y:S04]  /*f3c0*/  LDL.LU R11, [R1+0x80] ;  /* 0x00008000010b7983 */ /* 0x000ea80000300800 */
[----:B------:R-:W3:Y:S01]  /*f3d0*/  LDL.LU R12, [R1+0x9c] ;  /* 0x00009c00010c7983 */ /* 0x000ee20000300800 */
[----:B------:R-:W-:-:S05]  /*f3e0*/  MOV R10, UR5 ;  /* 0x00000005000a7c02 */ /* 0x000fca0008000f00 */
[----:B-12---:R-:W-:-:S04]  /*f3f0*/  FFMA.FTZ R10, R11, R10, UR6 ;  /* 0x000000060b0a7e23 */ /* 0x006fc8000801000a */
[----:B-----5:R-:W-:Y:S01]  /*f400*/  FFMA.FTZ R11, R8, R15, -R10 ;  /* 0x0000000f080b7223 */ /* 0x020fe2000001080a */
        /* <DEDUP_REMOVED lines=15> */
.L_x_2353:
[----:B------:R-:W-:Y:S05]  /*f500*/  BSYNC B0 ;  /* 0x0000000000007941 */ /* 0x000fea0003800000 */
.L_x_2352:
[----:B------:R-:W-:Y:S05]  /*f510*/  @!P5 BRA `(.L_x_2354) ;  /* 0x000001800000d947 */ /* 0x000fea0003800000 */
[----:B------:R-:W2:Y:S04]  /*f520*/  LDL R10, [R1+0x88] ;  /* 0x00008800010a7983 */ /* 0x000ea80000100800 */
[----:B0----5:R-:W3:Y:S04]  /*f530*/  LDL.LU R15, [R1+0x168] ;  /* 0x00016800010f7983 */ /* 0x021ee80000300800 */
[----:B------:R-:W4:Y:S04]  /*f540*/  LDL R14, [R1+0xa4] ;  /* 0x0000a400010e7983 */ /* 0x000f280000100800 */
[----:B------:R-:W3:Y:S01]  /*f550*/  LDL.LU R13, [R1+0x16c] ;  /* 0x00016c00010d7983 */ /* 0x000ee20000300800 */
        /* <DEDUP_REMOVED lines=20> */
.L_x_2354:
[----:B------:R-:W-:Y:S01]  /*f6a0*/  BSSY B0, `(.L_x_2355) ;  /* 0x0000018000007945 */ /* 0x000fe20003800000 */
[----:B------:R-:W-:Y:S05]  /*f6b0*/  @P6 BRA `(.L_x_2356) ;  /* 0x0000016000006947 */ /* 0x000fea0003800000 */
[----:B0-----:R-:W2:Y:S04]  /*f6c0*/  LDL.LU R10, [R1+0x16c] ;  /* 0x00016c00010a7983 */ /* 0x001ea80000300800 */
[----:B-----5:R-:W3:Y:S04]  /*f6d0*/  LDL.LU R14, [R1+0x88] ;  /* 0x00008800010e7983 */ /* 0x020ee80000300800 */
[----:B------:R-:W4:Y:S04]  /*f6e0*/  LDL.LU R11, [R1+0x168] ;  /* 0x00016800010b7983 */ /* 0x000f280000300800 */
[----:B------:R-:W4:Y:S01]  /*f6f0*/  LDL.LU R13, [R1+0xa4] ;  /* 0x0000a400010d7983 */ /* 0x000f220000300800 */
        /* <DEDUP_REMOVED lines=18> */
.L_x_2356:
[----:B------:R-:W-:Y:S05]  /*f820*/  BSYNC B0 ;  /* 0x0000000000007941 */ /* 0x000fea0003800000 */
.L_x_2355:
[----:B------:R-:W-:Y:S05]  /*f830*/  @!P5 BRA `(.L_x_2357) ;  /* 0x000001800000d947 */ /* 0x000fea0003800000 */
[----:B0-----:R-:W2:Y:S04]  /*f840*/  LDL R10, [R1+0x98] ;  /* 0x00009800010a7983 */ /* 0x001ea80000100800 */
[----:B-----5:R-:W3:Y:S04]  /*f850*/  LDL.LU R15, [R1+0x178] ;  /* 0x00017800010f7983 */ /* 0x020ee80000300800 */
        /* <DEDUP_REMOVED lines=22> */
.L_x_2357:
[----:B------:R-:W-:Y:S01]  /*f9c0*/  BSSY B0, `(.L_x_2358) ;  /* 0x0000017000007945 */ /* 0x000fe20003800000 */
[----:B------:R-:W-:Y:S05]  /*f9d0*/  @P4 BRA `(.L_x_2359) ;  /* 0x0000015000004947 */ /* 0x000fea0003800000 */
[----:B0----5:R-:W2:Y:S04]  /*f9e0*/  LDL.LU R14, [R1+0x98] ;  /* 0x00009800010e7983 */ /* 0x021ea80000300800 */
[----:B------:R-:W3:Y:S04]  /*f9f0*/  LDL.LU R11, [R1+0x178] ;  /* 0x00017800010b7983 */ /* 0x000ee80000300800 */
[----:B------:R-:W4:Y:S04]  /*fa00*/  LDL.LU R13, [R1+0xac] ;  /* 0x0000ac00010d7983 */ /* 0x000f280000300800 */
        /* <DEDUP_REMOVED lines=18> */
.L_x_2359:
[----:B------:R-:W-:Y:S05]  /*fb30*/  BSYNC B0 ;  /* 0x0000000000007941 */ /* 0x000fea0003800000 */
.L_x_2358:
[----:B0----5:R0:W5:Y:S01]  /*fb40*/  LDL R15, [R1+0x180] ;  /* 0x00018000010f7983 */ /* 0x0211620000100800 */
        /* <DEDUP_REMOVED lines=42> */
.L_x_2360:
        /* <DEDUP_REMOVED lines=22> */
.L_x_2362:
[----:B------:R-:W-:Y:S05]  /*ff50*/  BSYNC B0 ;  /* 0x0000000000007941 */ /* 0x000fea0003800000 */
.L_x_2361:
        /* <DEDUP_REMOVED lines=25> */
.L_x_2363:
        /* <DEDUP_REMOVED lines=24> */
.L_x_2365:
[----:B------:R-:W-:Y:S05]  /*10270*/  BSYNC B0 ;  /* 0x0000000000007941 */ /* 0x000fea0003800000 */
.L_x_2364:
        /* <DEDUP_REMOVED lines=25> */
.L_x_2366:
        /* <DEDUP_REMOVED lines=23> */
.L_x_2368:
[----:B------:R-:W-:Y:S05]  /*10580*/  BSYNC B0 ;  /* 0x0000000000007941 */ /* 0x000fea0003800000 */
.L_x_2367:
[----:B0----5:R0:W5:Y:S01]  /*10590*/  LDL R15, [R1+0xb8] ;  /* 0x0000b800010f7983 */ /* 0x0211620000100800 */
[C---:B------:R-:W-:Y:S02]  /*105a0*/  IADD3 R17, R16.reuse, 0x170, RZ ;  /* 0x0000017010117810 */ /* 0x040fe40007ffe0ff */
[C---:B------:R-:W-:Y:S01]  /*105b0*/  IADD3 R20, R16.reuse, 0x170, RZ ;  /* 0x0000017010147810 */ /* 0x040fe20007ffe0ff */
[----:B------:R0:W5:Y:S01]  /*105c0*/  LDL R14, [R1+0xbc] ;  /* 0x0000bc00010e7983 */ /* 0x0001620000100800 */
        /* <DEDUP_REMOVED lines=39> */
.L_x_2369:
        /* <DEDUP_REMOVED lines=22> */
.L_x_2371:
[----:B------:R-:W-:Y:S05]  /*109a0*/  BSYNC B0 ;  /* 0x0000000000007941 */ /* 0x000fea0003800000 */
.L_x_2370:
[----:B------:R-:W-:Y:S05]  /*109b0*/  @!P5 BRA `(.L_x_2372) ;  /* 0x000001800000d947 */ /* 0x000fea0003800000 */
[----:B------:R-:W2:Y:S04]  /*109c0*/  LDL R10, [R1+0xf8] ;  /* 0x0000f800010a7983 */ /* 0x000ea80000100800 */
[----:B0-----:R-:W3:Y:S04]  /*109d0*/  LDL.LU R12, [R1+0xb0] ;  /* 0x0000b000010c7983 */ /* 0x001ee80000300800 */
[----:B-----5:R-:W4:Y:S04]  /*109e0*/  LDL R14, [R1+0x120] ;  /* 0x00012000010e7983 */ /* 0x020f280000100800 */
        /* <DEDUP_REMOVED lines=15> */
[----:B------:R-:W0:Y:S02]  /*10ae0*/  MUFU.RCP R11, R11 ;  /* 0x0000000b000b7308 */ /* 0x000e240000001000 */
[----:B0-----:R-:W-:Y:S02]  /*10af0*/  FMUL.FTZ R12, R13, R11 ;  /* 0x0000000b0d0c7220 */ /* 0x001fe40000410000 */
[----:B------:R-:W-:-:S04]  /*10b00*/  FADD.FTZ R11, -R11, 1 ;  /* 0x3f8000000b0b7421 */ /* 0x000fc80000010100 */
[----:B------:R-:W-:-:S04]  /*10b10*/  FFMA.FTZ R11, R10, R11, 1 ;  /* 0x3f8000000a0b7423 */ /* 0x000fc8000001000b */
[----:B------:R-:W-:-:S05]  /*10b20*/  FMUL.FTZ R10, R12, R11 ;  /* 0x0000000b0c0a7220 */ /* 0x000fca0000410000 */
[----:B------:R0:W-:Y:S02]  /*10b30*/  STL [R1+0xb4], R10 ;  /* 0x0000b40a01007387 */ /* 0x0001e40000100800 */
.L_x_2372:
        /* <DEDUP_REMOVED lines=24> */
.L_x_2374:
[----:B------:R-:W-:Y:S05]  /*10cc0*/  BSYNC B0 ;  /* 0x0000000000007941 */ /* 0x000fea0003800000 */
.L_x_2373:
[----:B------:R-:W-:Y:S05]  /*10cd0*/  @!P5 BRA `(.L_x_2375) ;  /* 0x000001800000d947 */ /* 0x000fea0003800000 */
[----:B0-----:R-:W2:Y:S04]  /*10ce0*/  LDL R10, [R1+0x100] ;  /* 0x00010000010a7983 */ /* 0x001ea80000100800 */
[----:B------:R-:W3:Y:S04]  /*10cf0*/  LDL.LU R12, [R1+0x1a0] ;  /* 0x0001a000010c7983 */ /* 0x000ee80000300800 */
        /* <DEDUP_REMOVED lines=22> */
.L_x_2375:
[----:B------:R-:W-:Y:S01]  /*10e60*/  BSSY B0, `(.L_x_2376) ;  /* 0x0000017000007945 */ /* 0x000fe20003800000 */
[----:B------:R-:W-:Y:S05]  /*10e70*/  @P6 BRA `(.L_x_2377) ;  /* 0x0000015000006947 */ /* 0x000fea0003800000 */
[----:B0----5:R-:W2:Y:S04]  /*10e80*/  LDL.LU R14, [R1+0x100] ;  /* 0x00010000010e7983 */ /* 0x021ea80000300800 */
[----:B------:R-:W3:Y:S04]  /*10e90*/  LDL.LU R13, [R1+0x1a0] ;  /* 0x0001a000010d7983 */ /* 0x000ee80000300800 */
[----:B------:R-:W4:Y:S04]  /*10ea0*/  LDL.LU R12, [R1+0x14c] ;  /* 0x00014c00010c7983 */ /* 0x000f280000300800 */
[----:B------:R-:W4:Y:S01]  /*10eb0*/  LDL.LU R11, [R1+0x1a4] ;  /* 0x0001a400010b7983 */ /* 0x000f220000300800 */
[----:B------:R-:W-:-:S05]  /*10ec0*/  MOV R10, UR5 ;  /* 0x00000005000a7c02 */ /* 0x000fca0008000f00 */
[----:B-12---:R-:W-:Y:S01]  /*10ed0*/  FFMA.FTZ R10, R14, R10, UR6 ;  /* 0x000000060e0a7e23 */ /* 0x006fe2000801000a */
[----:B------:R-:W-:-:S03]  /*10ee0*/  MOV R14, UR5 ;  /* 0x00000005000e7c02 */ /* 0x000fc60008000f00 */
[----:B---3--:R-:W-:Y:S01]  /*10ef0*/  FFMA.FTZ R15, R8, R13, -R10 ;  /* 0x0000000d080f7223 */ /* 0x008fe2000001080a */
[----:B------:R-:W-:Y:S01]  /*10f00*/  MOV R13, R5 ;  /* 0x00000005000d7202 */ /* 0x000fe20000000f00 */
[----:B------:R-:W-:Y:S02]  /*10f10*/  IMAD R10, R20, c[0x0][0x1d8], RZ ;  /* 0x00007600140a7a24 */ /* 0x000fe400078e02ff */
[----:B----4-:R-:W-:Y:S01]  /*10f20*/  FFMA.FTZ R14, R12, R14, UR6 ;  /* 0x000000060c0e7e23 */ /* 0x010fe2000801000e */
[----:B------:R-:W-:Y:S01]  /*10f30*/  MOV R12, R2 ;  /* 0x00000002000c7202 */ /* 0x000fe20000000f00 */
[----:B------:R-:W-:Y:S02]  /*10f40*/  IMAD R10, R17, c[0x0][0x1dc], R10 ;  /* 0x00007700110a7a24 */ /* 0x000fe400078e020a */
[----:B------:R-:W-:Y:S02]  /*10f50*/  FFMA.FTZ R14, R9, R11, -R14 ;  /* 0x0000000b090e7223 */ /* 0x000fe4000001080e */
[----:B------:R-:W-:-:S05]  /*10f60*/  IMAD.WIDE.U32 R12, R17, c[0x0][0x1d8], R12 ;  /* 0x00007600110c7a25 */ /* 0x000fca00078e000c */
[----:B------:R-:W-:Y:S01]  /*10f70*/  IADD3 R11, R13, R10, RZ ;  /* 0x0000000a0d0b7210 */ /* 0x000fe20007ffe0ff */
[----:B------:R-:W-:Y:S01]  /*10f80*/  FMUL.FTZ R13, R14, UR25 ;  /* 0x000000190e0d7c20 */ /* 0x000fe20008410000 */
[----:B------:R-:W-:-:S04]  /*10f90*/  LEA R10, P3, R12, c[0x0][0x160], 0x2 ;  /* 0x000058000c0a7a11 */ /* 0x000fc800078610ff */
[----:B------:R-:W-:Y:S01]  /*10fa0*/  LEA.HI.X R11, R12, c[0x0][0x164], R11, 0x2, P3 ;  /* 0x000059000c0b7a11 */ /* 0x000fe200018f140b */
[----:B------:R-:W-:-:S05]  /*10fb0*/  FMUL.FTZ R12, R15, UR25 ;  /* 0x000000190f0c7c20 */ /* 0x000fca0008410000 */
[----:B------:R0:W-:Y:S03]  /*10fc0*/  STG.E.64 [R10.64], R12 ;  /* 0x0000000c0a007986 */ /* 0x0001e6000c101b12 */
.L_x_2377:
[----:B------:R-:W-:Y:S05]  /*10fd0*/  BSYNC B0 ;  /* 0x0000000000007941 */ /* 0x000fea0003800000 */
.L_x_2376:
[----:B------:R2:W5:Y:S01]  /*10fe0*/  LDL R20, [R1+0x1b8] ;  /* 0x0001b80001147983 */ /* 0x0005620000100800 */
[C---:B------:R-:W-:Y:S02]  /*10ff0*/  IADD3 R22, R16.reuse, 0x1a0, RZ ;  /* 0x000001a010167810 */ /* 0x040fe40007ffe0ff */
[C---:B------:R-:W-:Y:S01]  /*11000*/  IADD3 R23, R16.reuse, 0x1a0, RZ ;  /* 0x000001a010177810 */ /* 0x040fe20007ffe0ff */
[----:B------:R2:W5:Y:S01]  /*11010*/  LDL R17, [R1+0x1bc] ;  /* 0x0001bc0001117983 */ /* 0x0005620000100800 */
[C---:B0-----:R-:W-:Y:S02]  /*11020*/  IADD3 R11, R16.reuse, 0x190, RZ ;  /* 0x00000190100b7810 */ /* 0x041fe40007ffe0ff */
[C---:B------:R-:W-:Y:S02]  /*11030*/  IADD3 R12, R16.reuse, 0x180, RZ ;  /* 0x00000180100c7810 */ /* 0x040fe40007ffe0ff */
[----:B------:R-:W-:Y:S02]  /*11040*/  IADD3 R10, R16, 0x1b0, RZ ;  /* 0x000001b0100a7810 */ /* 0x000fe40007ffe0ff */
[----:B------:R-:W-:-:S02]  /*11050*/  ISETP.GE.U32.AND P4, PT, R22, c[0x0][0x1e0], PT ;  /* 0x0000780016007a0c */ /* 0x000fc40003f86070 */
[----:B------:R-:W-:Y:S02]  /*11060*/  SHF.R.S32.HI R23, RZ, 0x1f, R23 ;  /* 0x0000001fff177819 */ /* 0x000fe40000011417 */
[----:B------:R-:W-:Y:S02]  /*11070*/  SHF.R.S32.HI R12, RZ, 0x1f, R12 ;  /* 0x0000001fff0c7819 */ /* 0x000fe4000001140c */
[----:B------:R-:W-:Y:S02]  /*11080*/  SHF.R.S32.HI R11, RZ, 0x1f, R11 ;  /* 0x0000001fff0b7819 */ /* 0x000fe4000001140b */
[----:B------:R-:W-:Y:S02]  /*11090*/  ISETP.GE.U32.AND P3, PT, R10, c[0x0][0x1e0], PT ;  /* 0x000078000a007a0c */ /* 0x000fe40003f66070 */
[----:B------:R-:W-:Y:S02]  /*110a0*/  IADD3 R10, R16, 0x1c0, RZ ;  /* 0x000001c0100a7810 */ /* 0x000fe40007ffe0ff */
[----:B------:R-:W-:-:S02]  /*110b0*/  ISETP.GE.AND.EX P0, PT, R12, c[0x0][0x1e4], PT, P0 ;  /* 0x000079000c007a0c */ /* 0x000fc40003f06300 */
[----:B------:R-:W-:Y:S02]  /*110c0*/  ISETP.GE.AND.EX P2, PT, R11, c[0x0][0x1e4], PT, P2 ;  /* 0x000079000b007a0c */ /* 0x000fe40003f46320 */
[----:B------:R-:W-:Y:S02]  /*110d0*/  ISETP.GE.AND.EX P4, PT, R23, c[0x0][0x1e4], PT, P4 ;  /* 0x0000790017007a0c */ /* 0x000fe40003f86340 */
[----:B------:R-:W-:Y:S02]  /*110e0*/  ISETP.GE.U32.AND P6, PT, R10, c[0x0][0x1e0], PT ;  /* 0x000078000a007a0c */ /* 0x000fe40003fc6070 */
[C---:B------:R-:W-:Y:S02]  /*110f0*/  ISETP.GT.U32.OR P0, PT, R0.reuse, 0x27f, P0 ;  /* 0x0000027f0000780c */ /* 0x040fe40000704470 */
[C---:B------:R-:W-:Y:S02]  /*11100*/  ISETP.GT.U32.OR P2, PT, R0.reuse, 0x27f, P2 ;  /* 0x0000027f0000780c */ /* 0x040fe40001744470 */
[----:B------:R-:W-:Y:S01]  /*11110*/  ISETP.GT.U32.OR P4, PT, R0, 0x27f, P4 ;  /* 0x0000027f0000780c */ /* 0x000fe20002784470 */
[----:B------:R-:W-:Y:S07]  /*11120*/  @!P5 BRA `(.L_x_2378) ;  /* 0x000001600000d947 */ /* 0x000fee0003800000 */
[----:B--2---:R-:W2:Y:S04]  /*11130*/  LDL R10, [R1+0x124] ;  /* 0x00012400010a7983 */ /* 0x004ea80000100800 */
[----:B------:R-:W3:Y:S01]  /*11140*/  LDL R11, [R1+0x148] ;  /* 0x00014800010b7983 */ /* 0x000ee20000100800 */
[----:B--2---:R-:W-:-:S02]  /*11150*/  FFMA.FTZ R12, R10, R9, R7 ;  /* 0x000000090a0c7223 */ /* 0x004fc40000010007 */
[----:B---3--:R-:W-:Y:S02]  /*11160*/  FFMA.FTZ R13, R11, R8, R6 ;  /* 0x000000080b0d7223 */ /* 0x008fe40000010006 */
[----:B------:R-:W-:Y:S02]  /*11170*/  FMUL.FTZ R10, R12, -1.4426950216293334961 ;  /* 0xbfb8aa3b0c0a7820 */ /* 0x000fe40000410000 */
[----:B------:R-:W-:-:S04]  /*11180*/  FMUL.FTZ R11, R13, -1.4426950216293334961 ;  /* 0xbfb8aa3b0d0b7820 */ /* 0x000fc80000410000 */
[----:B------:R-:W0:Y:S08]  /*11190*/  MUFU.EX2 R10, R10 ;  /* 0x0000000a000a7308 */ /* 0x000e300000000800 */
[----:B------:R-:W2:Y:S01]  /*111a0*/  MUFU.EX2 R11, R11 ;  /* 0x0000000b000b7308 */ /* 0x000ea20000000800 */
[----:B0-----:R-:W-:Y:S02]  /*111b0*/  FADD.FTZ R10, R10, 1 ;  /* 0x3f8000000a0a7421 */ /* 0x001fe40000010000 */
[----:B--2---:R-:W-:-:S05]  /*111c0*/  FADD.FTZ R11, R11, 1 ;  /* 0x3f8000000b0b7421 */ /* 0x004fca0000010000 */
[----:B------:R-:W0:Y:S08]  /*111d0*/  MUFU.RCP R10, R10 ;  /* 0x0000000a000a7308 */ /* 0x000e300000001000 */
[----:B------:R-:W2:Y:S01]  /*111e0*/  MUFU.RCP R11, R11 ;  /* 0x0000000b000b7308 */ /* 0x000ea20000001000 */
[----:B0----5:R-:W-:Y:S02]  /*111f0*/  FMUL.FTZ R14, R17, R10 ;  /* 0x0000000a110e7220 */ /* 0x021fe40000410000 */
[----:B------:R-:W-:-:S02]  /*11200*/  FADD.FTZ R10, -R10, 1 ;  /* 0x3f8000000a0a7421 */ /* 0x000fc40000010100 */
[----:B--2---:R-:W-:Y:S02]  /*11210*/  FMUL.FTZ R15, R20, R11 ;  /* 0x0000000b140f7220 */ /* 0x004fe40000410000 */
[----:B------:R-:W-:Y:S02]  /*11220*/  FADD.FTZ R11, -R11, 1 ;  /* 0x3f8000000b0b7421 */ /* 0x000fe40000010100 */
[----:B------:R-:W-:Y:S02]  /*11230*/  FFMA.FTZ R10, R12, R10, 1 ;  /* 0x3f8000000c0a7423 */ /* 0x000fe4000001000a */
[----:B------:R-:W-:Y:S02]  /*11240*/  FFMA.FTZ R11, R13, R11, 1 ;  /* 0x3f8000000d0b7423 */ /* 0x000fe4000001000b */
[----:B------:R-:W-:Y:S02]  /*11250*/  FMUL.FTZ R17, R14, R10 ;  /* 0x0000000a0e117220 */ /* 0x000fe40000410000 */
[----:B------:R-:W-:-:S03]  /*11260*/  FMUL.FTZ R20, R15, R11 ;  /* 0x0000000b0f147220 */ /* 0x000fc60000410000 */
[----:B------:R0:W-:Y:S04]  /*11270*/  STL [R1+0x1bc], R17 ;  /* 0x0001bc1101007387 */ /* 0x0001e80000100800 */
[----:B------:R0:W-:Y:S02]  /*11280*/  STL [R1+0x1b8], R20 ;  /* 0x0001b81401007387 */ /* 0x0001e40000100800 */
.L_x_2378:
[----:B--2---:R-:W-:Y:S01]  /*11290*/  BSSY B0, `(.L_x_2379) ;  /* 0x0000017000007945 */ /* 0x004fe20003800000 */
[----:B------:R-:W-:Y:S05]  /*112a0*/  @P0 BRA `(.L_x_2380) ;  /* 0x0000015000000947 */ /* 0x000fea0003800000 */
[----:B------:R-:W2:Y:S01]  /*112b0*/  LDL.LU R12, [R1+0x148] ;  /* 0x00014800010c7983 */ /* 0x000ea20000300800 */
[----:B------:R-:W-:-:S03]  /*112c0*/  IADD3 R10, R16, 0x180, RZ ;  /* 0x00000180100a7810 */ /* 0x000fc60007ffe0ff */
[----:B------:R-:W3:Y:S01]  /*112d0*/  LDL.LU R11, [R1+0x124] ;  /* 0x00012400010b7983 */ /* 0x000ee20000300800 */
[----:B-----5:R-:W-:Y:S02]  /*112e0*/  MOV R15, UR5 ;  /* 0x00000005000f7c02 */ /* 0x020fe40008000f00 */
[----:B------:R-:W-:Y:S02]  /*112f0*/  SHF.R.S32.HI R10, RZ, 0x1f, R10 ;  /* 0x0000001fff0a7819 */ /* 0x000fe4000001140a */
[----:B------:R-:W-:-:S03]  /*11300*/  MOV R13, R5 ;  /* 0x00000005000d7202 */ /* 0x000fc60000000f00 */
[----:B------:R-:W-:Y:S01]  /*11310*/  IMAD R10, R10, c[0x0][0x1d8], RZ ;  /* 0x000076000a0a7a24 */ /* 0x000fe200078e02ff */
[----:B------:R-:W-:-:S03]  /*11320*/  MOV R14, UR5 ;  /* 0x00000005000e7c02 */ /* 0x000fc60008000f00 */
[----:B------:R-:W-:Y:S02]  /*11330*/  IMAD R10, R21, c[0x0][0x1dc], R10 ;  /* 0x00007700150a7a24 */ /* 0x000fe400078e020a */
[----:B-12---:R-:W-:Y:S01]  /*11340*/  FFMA.FTZ R15, R12, R15, UR6 ;  /* 0x000000060c0f7e23 */ /* 0x006fe2000801000f */
[----:B------:R-:W-:-:S05]  /*11350*/  MOV R12, R2 ;  /* 0x00000002000c7202 */ /* 0x000fca0000000f00 */
[----:B------:R-:W-:-:S04]  /*11360*/  IMAD.WIDE.U32 R12, R21, c[0x0][0x1d8], R12 ;  /* 0x00007600150c7a25 */ /* 0x000fc800078e000c */
[----:B---3--:R-:W-:Y:S01]  /*11370*/  FFMA.FTZ R14, R11, R14, UR6 ;  /* 0x000000060b0e7e23 */ /* 0x008fe2000801000e */
[----:B------:R-:W-:Y:S01]  /*11380*/  IADD3 R11, R13, R10, RZ ;  /* 0x0000000a0d0b7210 */ /* 0x000fe20007ffe0ff */
[----:B------:R-:W-:Y:S01]  /*11390*/  FFMA.FTZ R15, R8, R20, -R15 ;  /* 0x00000014080f7223 */ /* 0x000fe2000001080f */
[----:B------:R-:W-:Y:S01]  /*113a0*/  LEA R10, P0, R12, c[0x0][0x160], 0x2 ;  /* 0x000058000c0a7a11 */ /* 0x000fe200078010ff */
[----:B------:R-:W-:-:S03]  /*113b0*/  FFMA.FTZ R14, R9, R17, -R14 ;  /* 0x00000011090e7223 */ /* 0x000fc6000001080e */
[----:B------:R-:W-:Y:S01]  /*113c0*/  LEA.HI.X R11, R12, c[0x0][0x164], R11, 0x2, P0 ;  /* 0x000059000c0b7a11 */ /* 0x000fe200000f140b */
[----:B------:R-:W-:Y:S02]  /*113d0*/  FMUL.FTZ R12, R15, UR25 ;  /* 0x000000190f0c7c20 */ /* 0x000fe40008410000 */
[----:B------:R-:W-:-:S05]  /*113e0*/  FMUL.FTZ R13, R14, UR25 ;  /* 0x000000190e0d7c20 */ /* 0x000fca0008410000 */
[----:B------:R1:W-:Y:S02]  /*113f0*/  STG.E.64 [R10.64], R12 ;  /* 0x0000000c0a007986 */ /* 0x0003e4000c101b12 */
.L_x_2380:
[----:B------:R-:W-:Y:S05]  /*11400*/  BSYNC B0 ;  /* 0x0000000000007941 */ /* 0x000fea0003800000 */
.L_x_2379:
[----:B------:R-:W-:Y:S05]  /*11410*/  @!P5 BRA `(.L_x_2381) ;  /* 0x000001800000d947 */ /* 0x000fea0003800000 */
[----:B-1----:R-:W2:Y:S04]  /*11420*/  LDL R11, [R1+0x194] ;  /* 0x00019400010b7983 */ /* 0x002ea80000100800 */
[----:B------:R-:W3:Y:S04]  /*11430*/  LDL R10, [R1+0x190] ;  /* 0x00019000010a7983 */ /* 0x000ee80000100800 */
[----:B-----5:R-:W4:Y:S04]  /*11440*/  LDL.LU R14, [R1+0x1c0] ;  /* 0x0001c000010e7983 */ /* 0x020f280000300800 */
[----:B0-----:R-:W4:Y:S01]  /*11450*/  LDL.LU R17, [R1+0x1c4] ;  /* 0x0001c40001117983 */ /* 0x001f220000300800 */
[----:B--2---:R-:W-:-:S02]  /*11460*/  FFMA.FTZ R12, R11, R8, R6 ;  /* 0x000000080b0c7223 */ /* 0x004fc40000010006 */
[----:B---3--:R-:W-:Y:S02]  /*11470*/  FFMA.FTZ R11, R10, R9, R7 ;  /* 0x000000090a0b7223 */ /* 0x008fe40000010007 */
[----:B------:R-:W-:Y:S02]  /*11480*/  FMUL.FTZ R13, R12, -1.4426950216293334961 ;  /* 0xbfb8aa3b0c0d7820 */ /* 0x000fe40000410000 */
[----:B------:R-:W-:-:S04]  /*11490*/  FMUL.FTZ R10, R11, -1.4426950216293334961 ;  /* 0xbfb8aa3b0b0a7820 */ /* 0x000fc80000410000 */
[----:B------:R-:W0:Y:S08]  /*114a0*/  MUFU.EX2 R13, R13 ;  /* 0x0000000d000d7308 */ /* 0x000e300000000800 */
[----:B------:R-:W1:Y:S01]  /*114b0*/  MUFU.EX2 R10, R10 ;  /* 0x0000000a000a7308 */ /* 0x000e620000000800 */
[----:B0-----:R-:W-:-:S07]  /*114c0*/  FADD.FTZ R13, R13, 1 ;  /* 0x3f8000000d0d7421 */ /* 0x001fce0000010000 */
[----:B------:R-:W4:Y:S01]  /*114d0*/  MUFU.RCP R15, R13 ;  /* 0x0000000d000f7308 */ /* 0x000f220000001000 */
[----:B-1----:R-:W-:-:S07]  /*114e0*/  FADD.FTZ R10, R10, 1 ;  /* 0x3f8000000a0a7421 */ /* 0x002fce0000010000 */
[----:B------:R-:W0:Y:S01]  /*114f0*/  MUFU.RCP R10, R10 ;  /* 0x0000000a000a7308 */ /* 0x000e220000001000 */
[----:B----4-:R-:W-:Y:S02]  /*11500*/  FMUL.FTZ R13, R14, R15 ;  /* 0x0000000f0e0d7220 */ /* 0x010fe40000410000 */
[----:B------:R-:W-:-:S04]  /*11510*/  FADD.FTZ R15, -R15, 1 ;  /* 0x3f8000000f0f7421 */ /* 0x000fc80000010100 */
[----:B------:R-:W-:Y:S02]  /*11520*/  FFMA.FTZ R15, R12, R15, 1 ;  /* 0x3f8000000c0f7423 */ /* 0x000fe4000001000f */
[----:B0-----:R-:W-:Y:S02]  /*11530*/  FADD.FTZ R14, -R10, 1 ;  /* 0x3f8000000a0e7421 */ /* 0x001fe40000010100 */
[----:B------:R-:W-:Y:S02]  /*11540*/  FMUL.FTZ R10, R17, R10 ;  /* 0x0000000a110a7220 */ /* 0x000fe40000410000 */
[----:B------:R-:W-:Y:S02]  /*11550*/  FFMA.FTZ R14, R11, R14, 1 ;  /* 0x3f8000000b0e7423 */ /* 0x000fe4000001000e */
[----:B------:R-:W-:Y:S02]  /*11560*/  FMUL.FTZ R11, R13, R15 ;  /* 0x0000000f0d0b7220 */ /* 0x000fe40000410000 */
[----:B------:R-:W-:-:S05]  /*11570*/  FMUL.FTZ R10, R10, R14 ;  /* 0x0000000e0a0a7220 */ /* 0x000fca0000410000 */
[----:B------:R0:W-:Y:S04]  /*11580*/  STL [R1+0x1c4], R10 ;  /* 0x0001c40a01007387 */ /* 0x0001e80000100800 */
[----:B------:R0:W-:Y:S02]  /*11590*/  STL [R1+0x1c0], R11 ;  /* 0x0001c00b01007387 */ /* 0x0001e40000100800 */
.L_x_2381:
[----:B------:R-:W-:Y:S01]  /*115a0*/  BSSY B0, `(.L_x_2382) ;  /* 0x000001c000007945 */ /* 0x000fe20003800000 */
[----:B------:R-:W-:Y:S05]  /*115b0*/  @P2 BRA `(.L_x_2383) ;  /* 0x000001a000002947 */ /* 0x000fea0003800000 */
[----:B------:R2:W-:Y:S04]  /*115c0*/  STL [R1+0x230], R0 ;  /* 0x0002300001007387 */ /* 0x0005e80000100800 */
[----:B------:R-:W3:Y:S01]  /*115d0*/  LDL.LU R21, [R1+0x194] ;  /* 0x0001940001157983 */ /* 0x000ee20000300800 */
[----:B01----:R-:W-:-:S03]  /*115e0*/  IADD3 R11, R16, 0x190, RZ ;  /* 0x00000190100b7810 */ /* 0x003fc60007ffe0ff */
[----:B------:R-:W4:Y:S01]  /*115f0*/  LDL.LU R10, [R1+0x190] ;  /* 0x00019000010a7983 */ /* 0x000f220000300800 */
[----:B------:R-:W-:-:S03]  /*11600*/  SHF.R.S32.HI R11, RZ, 0x1f, R11 ;  /* 0x0000001fff0b7819 */ /* 0x000fc6000001140b */
[----:B-----5:R-:W4:Y:S04]  /*11610*/  LDL.LU R20, [R1+0x1c0] ;  /* 0x0001c00001147983 */ /* 0x020f280000300800 */
[----:B------:R-:W4:Y:S01]  /*11620*/  LDL.LU R17, [R1+0x1c4] ;  /* 0x0001c40001117983 */ /* 0x000f220000300800 */
[----:B--2---:R-:W-:Y:S01]  /*11630*/  IADD3 R0, R16, 0x190, RZ ;  /* 0x0000019010007810 */ /* 0x004fe20007ffe0ff */
[----:B------:R-:W-:Y:S01]  /*11640*/  IMAD R11, R11, c[0x0][0x1d8], RZ ;  /* 0x000076000b0b7a24 */ /* 0x000fe200078e02ff */
[----:B------:R-:W-:Y:S02]  /*11650*/  MOV R12, R2 ;  /* 0x00000002000c7202 */ /* 0x000fe40000000f00 */
[----:B------:R-:W-:Y:S01]  /*11660*/  MOV R13, R5 ;  /* 0x00000005000d7202 */ /* 0x000fe20000000f00 */
[----:B------:R-:W-:-:S04]  /*11670*/  IMAD R11, R0, c[0x0][0x1dc], R11 ;  /* 0x00007700000b7a24 */ /* 0x000fc800078e020b */
[----:B------:R-:W-:Y:S02]  /*11680*/  IMAD.WIDE.U32 R12, R0, c[0x0][0x1d8], R12 ;  /* 0x00007600000c7a25 */ /* 0x000fe400078e000c */
[----:B------:R0:W5:Y:S01]  /*11690*/  LDL.LU R0, [R1+0x230] ;  /* 0x0002300001007983 */ /* 0x0001620000300800 */
[----:B------:R-:W-:Y:S02]  /*116a0*/  MOV R14, UR5 ;  /* 0x00000005000e7c02 */ /* 0x000fe40008000f00 */
[----:B------:R-:W-:Y:S02]  /*116b0*/  MOV R15, UR5 ;  /* 0x00000005000f7c02 */ /* 0x000fe40008000f00 */
[----:B------:R-:W-:Y:S01]  /*116c0*/  IADD3 R11, R13, R11, RZ ;  /* 0x0000000b0d0b7210 */ /* 0x000fe20007ffe0ff */
[----:B---3--:R-:W-:Y:S02]  /*116d0*/  FFMA.FTZ R14, R21, R14, UR6 ;  /* 0x00000006150e7e23 */ /* 0x008fe4000801000e */
[----:B----4-:R-:W-:Y:S01]  /*116e0*/  FFMA.FTZ R15, R10, R15, UR6 ;  /* 0x000000060a0f7e23 */ /* 0x010fe2000801000f */
[----:B------:R-:W-:Y:S01]  /*116f0*/  LEA R10, P0, R12, c[0x0][0x160], 0x2 ;  /* 0x000058000c0a7a11 */ /* 0x000fe200078010ff */
[----:B------:R-:W-:-:S03]  /*11700*/  FFMA.FTZ R14, R8, R20, -R14 ;  /* 0x00000014080e7223 */ /* 0x000fc6000001080e */
[----:B------:R-:W-:Y:S01]  /*11710*/  LEA.HI.X R11, R12, c[0x0][0x164], R11, 0x2, P0 ;  /* 0x000059000c0b7a11 */ /* 0x000fe200000f140b */
[----:B------:R-:W-:Y:S02]  /*11720*/  FFMA.FTZ R13, R9, R17, -R15 ;  /* 0x00000011090d7223 */ /* 0x000fe4000001080f */
[----:B------:R-:W-:Y:S02]  /*11730*/  FMUL.FTZ R12, R14, UR25 ;  /* 0x000000190e0c7c20 */ /* 0x000fe40008410000 */
[----:B------:R-:W-:-:S05]  /*11740*/  FMUL.FTZ R13, R13, UR25 ;  /* 0x000000190d0d7c20 */ /* 0x000fca0008410000 */
[----:B------:R0:W-:Y:S02]  /*11750*/  STG.E.64 [R10.64], R12 ;  /* 0x0000000c0a007986 */ /* 0x0001e4000c101b12 */
.L_x_2383:
[----:B------:R-:W-:Y:S05]  /*11760*/  BSYNC B0 ;  /* 0x0000000000007941 */ /* 0x000fea0003800000 */
.L_x_2382:
[----:B------:R-:W-:Y:S05]  /*11770*/  @!P5 BRA `(.L_x_2384) ;  /* 0x000001800000d947 */ /* 0x000fea0003800000 */
[----:B01----:R-:W2:Y:S04]  /*11780*/  LDL R11, [R1+0x188] ;  /* 0x00018800010b7983 */ /* 0x003ea80000100800 */
[----:B------:R-:W3:Y:S04]  /*11790*/  LDL R10, [R1+0x18c] ;  /* 0x00018c00010a7983 */ /* 0x000ee80000100800 */
[----:B-----5:R-:W4:Y:S04]  /*117a0*/  LDL.LU R20, [R1+0x90] ;  /* 0x0000900001147983 */ /* 0x020f280000300800 */
[----:B------:R-:W4:Y:S01]  /*117b0*/  LDL.LU R17, [R1+0x94] ;  /* 0x0000940001117983 */ /* 0x000f220000300800 */
[----:B--2---:R-:W-:-:S02]  /*117c0*/  FFMA.FTZ R11, R11, R9, R7 ;  /* 0x000000090b0b7223 */ /* 0x004fc40000010007 */
[----:B---3--:R-:W-:Y:S02]  /*117d0*/  FFMA.FTZ R10, R10, R8, R6 ;  /* 0x000000080a0a7223 */ /* 0x008fe40000010006 */
[----:B------:R-:W-:Y:S02]  /*117e0*/  FMUL.FTZ R13, R11, -1.4426950216293334961 ;  /* 0xbfb8aa3b0b0d7820 */ /* 0x000fe40000410000 */
[----:B------:R-:W-:-:S04]  /*117f0*/  FMUL.FTZ R12, R10, -1.4426950216293334961 ;  /* 0xbfb8aa3b0a0c7820 */ /* 0x000fc80000410000 */
[----:B------:R-:W0:Y:S08]  /*11800*/  MUFU.EX2 R13, R13 ;  /* 0x0000000d000d7308 */ /* 0x000e300000000800 */
[----:B------:R-:W1:Y:S01]  /*11810*/  MUFU.EX2 R12, R12 ;  /* 0x0000000c000c7308 */ /* 0x000e620000000800 */
[----:B0-----:R-:W-:Y:S02]  /*11820*/  FADD.FTZ R13, R13, 1 ;  /* 0x3f8000000d0d7421 */ /* 0x001fe40000010000 */
[----:B-1----:R-:W-:-:S05]  /*11830*/  FADD.FTZ R12, R12, 1 ;  /* 0x3f8000000c0c7421 */ /* 0x002fca0000010000 */
[----:B------:R-:W0:Y:S08]  /*11840*/  MUFU.RCP R13, R13 ;  /* 0x0000000d000d7308 */ /* 0x000e300000001000 */
[----:B------:R-:W1:Y:S01]  /*11850*/  MUFU.RCP R12, R12 ;  /* 0x0000000c000c7308 */ /* 0x000e620000001000 */
[----:B0-----:R-:W-:Y:S02]  /*11860*/  FADD.FTZ R15, -R13, 1 ;  /* 0x3f8000000d0f7421 */ /* 0x001fe40000010100 */
[----:B----4-:R-:W-:-:S02]  /*11870*/  FMUL.FTZ R13, R17, R13 ;  /* 0x0000000d110d7220 */ /* 0x010fc40000410000 */
[----:B------:R-:W-:Y:S02]  /*11880*/  FFMA.FTZ R15, R11, R15, 1 ;  /* 0x3f8000000b0f7423 */ /* 0x000fe4000001000f */
[----:B-1----:R-:W-:Y:S02]  /*11890*/  FADD.FTZ R14, -R12, 1 ;  /* 0x3f8000000c0e7421 */ /* 0x002fe40000010100 */
[----:B------:R-:W-:Y:S02]  /*118a0*/  FMUL.FTZ R12, R20, R12 ;  /* 0x0000000c140c7220 */ /* 0x000fe40000410000 */
[----:B------:R-:W-:Y:S02]  /*118b0*/  FFMA.FTZ R14, R10, R14, 1 ;  /* 0x3f8000000a0e7423 */ /* 0x000fe4000001000e */
[----:B------:R-:W-:Y:S02]  /*118c0*/  FMUL.FTZ R10, R13, R15 ;  /* 0x0000000f0d0a7220 */ /* 0x000fe40000410000 */
[----:B------:R-:W-:-:S03]  /*118d0*/  FMUL.FTZ R11, R12, R14 ;  /* 0x0000000e0c0b7220 */ /* 0x000fc60000410000 */
[----:B------:R0:W-:Y:S04]  /*118e0*/  STL [R1+0x94], R10 ;  /* 0x0000940a01007387 */ /* 0x0001e80000100800 */
[----:B------:R0:W-:Y:S02]  /*118f0*/  STL [R1+0x90], R11 ;  /* 0x0000900b01007387 */ /* 0x0001e40000100800 */
.L_x_2384:
[----:B------:R-:W-:Y:S01]  /*11900*/  BSSY B0, `(.L_x_2385) ;  /* 0x0000017000007945 */ /* 0x000fe20003800000 */
[----:B------:R-:W-:Y:S05]  /*11910*/  @P4 BRA `(.L_x_2386) ;  /* 0x0000015000004947 */ /* 0x000fea0003800000 */
[----:B------:R-:W2:Y:S04]  /*11920*/  LDL.LU R21, [R1+0x18c] ;  /* 0x00018c0001157983 */ /* 0x000ea80000300800 */
[----:B0----5:R-:W3:Y:S04]  /*11930*/  LDL.LU R20, [R1+0x188] ;  /* 0x0001880001147983 */ /* 0x021ee80000300800 */
[----:B------:R-:W4:Y:S04]  /*11940*/  LDL.LU R15, [R1+0x90] ;  /* 0x00009000010f7983 */ /* 0x000f280000300800 */
[----:B------:R-:W4:Y:S01]  /*11950*/  LDL.LU R17, [R1+0x94] ;  /* 0x0000940001117983 */ /* 0x000f220000300800 */
[----:B-1----:R-:W-:Y:S01]  /*11960*/  MOV R10, R2 ;  /* 0x00000002000a7202 */ /* 0x002fe20000000f00 */
[----:B------:R-:W-:Y:S01]  /*11970*/  IMAD R12, R23, c[0x0][0x1d8], RZ ;  /* 0x00007600170c7a24 */ /* 0x000fe200078e02ff */
[----:B------:R-:W-:-:S02]  /*11980*/  MOV R11, R5 ;  /* 0x00000005000b7202 */ /* 0x000fc40000000f00 */
[----:B------:R-:W-:Y:S01]  /*11990*/  MOV R13, UR5 ;  /* 0x00000005000d7c02 */ /* 0x000fe20008000f00 */
[C---:B------:R-:W-:Y:S01]  /*119a0*/  IMAD R12, R22.reuse, c[0x0][0x1dc], R12 ;  /* 0x00007700160c7a24 */ /* 0x040fe200078e020c */
[----:B------:R-:W-:Y:S01]  /*119b0*/  MOV R14, UR5 ;  /* 0x00000005000e7c02 */ /* 0x000fe20008000f00 */
[----:B------:R-:W-:-:S05]  /*119c0*/  IMAD.WIDE.U32 R10, R22, c[0x0][0x1d8], R10 ;  /* 0x00007600160a7a25 */ /* 0x000fca00078e000a */
[----:B------:R-:W-:Y:S02]  /*119d0*/  IADD3 R11, R11, R12, RZ ;  /* 0x0000000c0b0b7210 */ /* 0x000fe40007ffe0ff */
[----:B------:R-:W-:Y:S01]  /*119e0*/  LEA R12, P0, R10, c[0x0][0x160], 0x2 ;  /* 0x000058000a0c7a11 */ /* 0x000fe200078010ff */
[----:B--2---:R-:W-:Y:S02]  /*119f0*/  FFMA.FTZ R13, R21, R13, UR6 ;  /* 0x00000006150d7e23 */ /* 0x004fe4000801000d */
[----:B---3--:R-:W-:Y:S02]  /*11a00*/  FFMA.FTZ R14, R20, R14, UR6 ;  /* 0x00000006140e7e23 */ /* 0x008fe4000801000e */
[----:B----4-:R-:W-:Y:S01]  /*11a10*/  FFMA.FTZ R15, R8, R15, -R13 ;  /* 0x0000000f080f7223 */ /* 0x010fe2000001080d */
[----:B------:R-:W-:Y:S01]  /*11a20*/  LEA.HI.X R13, R10, c[0x0][0x164], R11, 0x2, P0 ;  /* 0x000059000a0d7a11 */ /* 0x000fe200000f140b */
[----:B------:R-:W-:Y:S02]  /*11a30*/  FFMA.FTZ R14, R9, R17, -R14 ;  /* 0x00000011090e7223 */ /* 0x000fe4000001080e */
[----:B------:R-:W-:-:S02]  /*11a40*/  FMUL.FTZ R10, R15, UR25 ;  /* 0x000000190f0a7c20 */ /* 0x000fc40008410000 */
[----:B------:R-:W-:-:S05]  /*11a50*/  FMUL.FTZ R11, R14, UR25 ;  /* 0x000000190e0b7c20 */ /* 0x000fca0008410000 */
[----:B------:R0:W-:Y:S02]  /*11a60*/  STG.E.64 [R12.64], R10 ;  /* 0x0000000a0c007986 */ /* 0x0001e4000c101b12 */
.L_x_2386:
[----:B------:R-:W-:Y:S05]  /*11a70*/  BSYNC B0 ;  /* 0x0000000000007941 */ /* 0x000fea0003800000 */
.L_x_2385:
[----:B------:R2:W5:Y:S01]  /*11a80*/  LDL R21, [R1+0x2c] ;  /* 0x00002c0001157983 */ /* 0x0005620000100800 */
[C---:B01----:R-:W-:Y:S02]  /*11a90*/  IADD3 R10, R16.reuse, 0x1b0, RZ ;  /* 0x000001b0100a7810 */ /* 0x043fe40007ffe0ff */
[----:B------:R-:W-:Y:S02]  /*11aa0*/  IADD3 R11, R16, 0x1d0, RZ ;  /* 0x000001d0100b7810 */ /* 0x000fe40007ffe0ff */
[----:B------:R-:W-:Y:S02]  /*11ab0*/  SHF.R.S32.HI R10, RZ, 0x1f, R10 ;  /* 0x0000001fff0a7819 */ /* 0x000fe4000001140a */
[----:B------:R-:W-:Y:S02]  /*11ac0*/  ISETP.GE.U32.AND P4, PT, R11, c[0x0][0x1e0], PT ;  /* 0x000078000b007a0c */ /* 0x000fe40003f86070 */
[----:B------:R-:W-:Y:S02]  /*11ad0*/  ISETP.GE.AND.EX P3, PT, R10, c[0x0][0x1e4], PT, P3 ;  /* 0x000079000a007a0c */ /* 0x000fe40003f66330 */
[----:B------:R-:W-:-:S02]  /*11ae0*/  IADD3 R22, R16, 0x1e0, RZ ;  /* 0x000001e010167810 */ /* 0x000fc40007ffe0ff */
[C---:B-----5:R-:W-:Y:S02]  /*11af0*/  IADD3 R17, R16.reuse, 0x1f0, RZ ;  /* 0x000001f010117810 */ /* 0x060fe40007ffe0ff */
[C---:B------:R-:W-:Y:S02]  /*11b00*/  IADD3 R20, R16.reuse, 0x1f0, RZ ;  /* 0x000001f010147810 */ /* 0x040fe40007ffe0ff */
[C---:B------:R-:W-:Y:S02]  /*11b10*/  IADD3 R23, R16.reuse, 0x1e0, RZ ;  /* 0x000001e010177810 */ /* 0x040fe40007ffe0ff */
[C---:B------:R-:W-:Y:S02]  /*11b20*/  IADD3 R10, R16.reuse, 0x1d0, RZ ;  /* 0x000001d0100a7810 */ /* 0x040fe40007ffe0ff */
[----:B------:R-:W-:Y:S02]  /*11b30*/  IADD3 R11, R16, 0x1c0, RZ ;  /* 0x000001c0100b7810 */ /* 0x000fe40007ffe0ff */
[----:B------:R-:W-:-:S02]  /*11b40*/  ISETP.GE.U32.AND P0, PT, R22, c[0x0][0x1e0], PT ;  /* 0x0000780016007a0c */ /* 0x000fc40003f06070 */
[----:B------:R-:W-:Y:S02]  /*11b50*/  ISETP.GE.U32.AND P2, PT, R17, c[0x0][0x1e0], PT ;  /* 0x0000780011007a0c */ /* 0x000fe40003f46070 */
[----:B------:R-:W-:Y:S02]  /*11b60*/  SHF.R.S32.HI R11, RZ, 0x1f, R11 ;  /* 0x0000001fff0b7819 */ /* 0x000fe4000001140b */
[----:B------:R-:W-:Y:S02]  /*11b70*/  SHF.R.S32.HI R10, RZ, 0x1f, R10 ;  /* 0x0000001fff0a7819 */ /* 0x000fe4000001140a */
[----:B------:R-:W-:Y:S02]  /*11b80*/  SHF.R.S32.HI R23, RZ, 0x1f, R23 ;  /* 0x0000001fff177819 */ /* 0x000fe40000011417 */
[----:B------:R-:W-:Y:S02]  /*11b90*/  SHF.R.S32.HI R20, RZ, 0x1f, R20 ;  /* 0x0000001fff147819 */ /* 0x000fe40000011414 */
[----:B------:R-:W-:-:S02]  /*11ba0*/  ISETP.GE.AND.EX P6, PT, R11, c[0x0][0x1e4], PT, P6 ;  /* 0x000079000b007a0c */ /* 0x000fc40003fc6360 */
[----:B------:R-:W-:Y:S02]  /*11bb0*/  ISETP.GE.AND.EX P4, PT, R10, c[0x0][0x1e4], PT, P4 ;  /* 0x000079000a007a0c */ /* 0x000fe40003f86340 */
[----:B------:R-:W-:Y:S02]  /*11bc0*/  ISETP.GE.AND.EX P0, PT, R23, c[0x0][0x1e4], PT, P0 ;  /* 0x0000790017007a0c */ /* 0x000fe40003f06300 */
[----:B------:R-:W-:Y:S02]  /*11bd0*/  ISETP.GE.AND.EX P2, PT, R20, c[0x0][0x1e4], PT, P2 ;  /* 0x0000790014007a0c */ /* 0x000fe40003f46320 */
[C---:B------:R-:W-:Y:S02]  /*11be0*/  ISETP.GT.U32.OR P3, PT, R0.reuse, 0x27f, P3 ;  /* 0x0000027f0000780c */ /* 0x040fe40001f64470 */
[C---:B------:R-:W-:Y:S02]  /*11bf0*/  ISETP.GT.U32.OR P6, PT, R0.reuse, 0x27f, P6 ;  /* 0x0000027f0000780c */ /* 0x040fe400037c4470 */
[----:B------:R-:W-:-:S02]  /*11c00*/  ISETP.GT.U32.OR P4, PT, R0, 0x27f, P4 ;  /* 0x0000027f0000780c */ /* 0x000fc40002784470 */
[C---:B------:R-:W-:Y:S02]  /*11c10*/  ISETP.GT.U32.OR P0, PT, R0.reuse, 0x27f, P0 ;  /* 0x0000027f0000780c */ /* 0x040fe40000704470 */
[----:B------:R-:W-:Y:S01]  /*11c20*/  ISETP.GT.U32.OR P2, PT, R0, 0x27f, P2 ;  /* 0x0000027f0000780c */ /* 0x000fe20001744470 */
[----:B------:R-:W-:Y:S06]  /*11c30*/  @!P5 BRA `(.L_x_2387) ;  /* 0x000001900000d947 */ /* 0x000fec0003800000 */
[----:B--2---:R-:W2:Y:S04]  /*11c40*/  LDL R11, [R1+0x1b0] ;  /* 0x0001b000010b7983 */ /* 0x004ea80000100800 */
[----:B------:R-:W3:Y:S04]  /*11c50*/  LDL R10, [R1+0x1b4] ;  /* 0x0001b400010a7983 */ /* 0x000ee80000100800 */
[----:B------:R0:W-:Y:S04]  /*11c60*/  STL [R1+0x230], R0 ;  /* 0x0002300001007387 */ /* 0x0001e80000100800 */
[----:B0-----:R-:W4:Y:S01]  /*11c70*/  LDL.LU R0, [R1+0x28] ;  /* 0x0000280001007983 */ /* 0x001f220000300800 */
        /* <DEDUP_REMOVED lines=11> */
[----:B------:R-:W-:-:S02]  /*11d30*/  FMUL.FTZ R13, R21, R13 ;  /* 0x0000000d150d7220 */ /* 0x000fc40000410000 */
[----:B------:R-:W-:Y:S02]  /*11d40*/  FFMA.FTZ R15, R11, R15, 1 ;  /* 0x3f8000000b0f7423 */ /* 0x000fe4000001000f */
[----:B-1----:R-:W-:Y:S02]  /*11d50*/  FADD.FTZ R14, -R12, 1 ;  /* 0x3f8000000c0e7421 */ /* 0x002fe40000010100 */
[----:B----4-:R-:W-:Y:S02]  /*11d60*/  FMUL.FTZ R12, R0, R12 ;  /* 0x0000000c000c7220 */ /* 0x010fe40000410000 */
[----:B------:R-:W-:Y:S01]  /*11d70*/  FFMA.FTZ R14, R10, R14, 1 ;  /* 0x3f8000000a0e7423 */ /* 0x000fe2000001000e */
[----:B------:R0:W5:Y:S01]  /*11d80*/  LDL.LU R0, [R1+0x230] ;  /* 0x0002300001007983 */ /* 0x0001620000300800 */
[----:B------:R-:W-:Y:S02]  /*11d90*/  FMUL.FTZ R21, R13, R15 ;  /* 0x0000000f0d157220 */ /* 0x000fe40000410000 */
[----:B------:R-:W-:-:S03]  /*11da0*/  FMUL.FTZ R10, R12, R14 ;  /* 0x0000000e0c0a7220 */ /* 0x000fc60000410000 */
[----:B------:R0:W-:Y:S04]  /*11db0*/  STL [R1+0x2c], R21 ;  /* 0x00002c1501007387 */ /* 0x0001e80000100800 */
[----:B------:R0:W-:Y:S02]  /*11dc0*/  STL [R1+0x28], R10 ;  /* 0x0000280a01007387 */ /* 0x0001e40000100800 */
.L_x_2387:
[----:B--2---:R-:W-:Y:S01]  /*11dd0*/  BSSY B0, `(.L_x_2388) ;  /* 0x000001f000007945 */ /* 0x004fe20003800000 */
[----:B------:R-:W-:Y:S05]  /*11de0*/  @P3 BRA `(.L_x_2389) ;  /* 0x000001d000003947 */ /* 0x000fea0003800000 */
[----:B------:R-:W-:Y:S04]  /*11df0*/  STL [R1+0x238], R7 ;  /* 0x0002380701007387 */ /* 0x000fe80000100800 */
[----:B------:R1:W-:Y:S04]  /*11e00*/  STL [R1+0x234], R6 ;  /* 0x0002340601007387 */ /* 0x0003e80000100800 */
[----:B-1----:R-:W2:Y:S01]  /*11e10*/  LDL.LU R6, [R1+0x1b4] ;  /* 0x0001b40001067983 */ /* 0x002ea20000300800 */
[----:B0-----:R-:W-:-:S03]  /*11e20*/  IADD3 R10, R16, 0x1b0, RZ ;  /* 0x000001b0100a7810 */ /* 0x001fc60007ffe0ff */
[----:B-----5:R0:W-:Y:S01]  /*11e30*/  STL [R1+0x230], R0 ;  /* 0x0002300001007387 */ /* 0x0201e20000100800 */
[----:B------:R-:W-:-:S03]  /*11e40*/  SHF.R.S32.HI R10, RZ, 0x1f, R10 ;  /* 0x0000001fff0a7819 */ /* 0x000fc6000001140a */
[----:B0-----:R-:W3:Y:S04]  /*11e50*/  LDL.LU R0, [R1+0x1b0] ;  /* 0x0001b00001007983 */ /* 0x001ee80000300800 */
[----:B------:R-:W4:Y:S01]  /*11e60*/  LDL.LU R15, [R1+0x28] ;  /* 0x00002800010f7983 */ /* 0x000f220000300800 */
[----:B------:R-:W-:Y:S01]  /*11e70*/  IMAD R12, R10, c[0x0][0x1d8], RZ ;  /* 0x000076000a0c7a24 */ /* 0x000fe200078e02ff */
[----:B------:R-:W-:Y:S02]  /*11e80*/  IADD3 R7, R16, 0x1b0, RZ ;  /* 0x000001b010077810 */ /* 0x000fe40007ffe0ff */
[----:B------:R-:W-:Y:S02]  /*11e90*/  MOV R10, R2 ;  /* 0x00000002000a7202 */ /* 0x000fe40000000f00 */
[----:B------:R-:W-:Y:S01]  /*11ea0*/  MOV R11, R5 ;  /* 0x00000005000b7202 */ /* 0x000fe20000000f00 */
[----:B------:R-:W-:Y:S01]  /*11eb0*/  IMAD R12, R7, c[0x0][0x1dc], R12 ;  /* 0x00007700070c7a24 */ /* 0x000fe200078e020c */
[----:B------:R-:W-:-:S02]  /*11ec0*/  MOV R13, UR5 ;  /* 0x00000005000d7c02 */ /* 0x000fc40008000f00 */
[----:B------:R-:W-:Y:S01]  /*11ed0*/  MOV R14, UR5 ;  /* 0x00000005000e7c02 */ /* 0x000fe20008000f00 */
[----:B------:R-:W-:Y:S02]  /*11ee0*/  IMAD.WIDE.U32 R10, R7, c[0x0][0x1d8], R10 ;  /* 0x00007600070a7a25 */ /* 0x000fe400078e000a */
[----:B------:R0:W5:Y:S02]  /*11ef0*/  LDL.LU R7, [R1+0x238] ;  /* 0x0002380001077983 */ /* 0x0001640000300800 */
[----:B--2---:R-:W-:Y:S02]  /*11f00*/  FFMA.FTZ R13, R6, R13, UR6 ;  /* 0x00000006060d7e23 */ /* 0x004fe4000801000d */
[----:B------:R0:W5:Y:S01]  /*11f10*/  LDL.LU R6, [R1+0x234] ;  /* 0x0002340001067983 */ /* 0x0001620000300800 */
[----:B---3--:R-:W-:-:S03]  /*11f20*/  FFMA.FTZ R14, R0, R14, UR6 ;  /* 0x00000006000e7e23 */ /* 0x008fc6000801000e */
[----:B------:R0:W5:Y:S01]  /*11f30*/  LDL.LU R0, [R1+0x230] ;  /* 0x0002300001007983 */ /* 0x0001620000300800 */
[----:B------:R-:W-:Y:S01]  /*11f40*/  IADD3 R11, R11, R12, RZ ;  /* 0x0000000c0b0b7210 */ /* 0x000fe20007ffe0ff */
[----:B----4-:R-:W-:Y:S01]  /*11f50*/  FFMA.FTZ R15, R8, R15, -R13 ;  /* 0x0000000f080f7223 */ /* 0x010fe2000001080d */
[----:B------:R-:W-:Y:S01]  /*11f60*/  LEA R12, P3, R10, c[0x0][0x160], 0x2 ;  /* 0x000058000a0c7a11 */ /* 0x000fe200078610ff */
[----:B------:R-:W-:-:S03]  /*11f70*/  FFMA.FTZ R14, R9, R21, -R14 ;  /* 0x00000015090e7223 */ /* 0x000fc6000001080e */
[----:B------:R-:W-:Y:S01]  /*11f80*/  LEA.HI.X R13, R10, c[0x0][0x164], R11, 0x2, P3 ;  /* 0x000059000a0d7a11 */ /* 0x000fe200018f140b */
[----:B------:R-:W-:Y:S02]  /*11f90*/  FMUL.FTZ R10, R15, UR25 ;  /* 0x000000190f0a7c20 */ /* 0x000fe40008410000 */
[----:B------:R-:W-:-:S05]  /*11fa0*/  FMUL.FTZ R11, R14, UR25 ;  /* 0x000000190e0b7c20 */ /* 0x000fca0008410000 */
[----:B------:R0:W-:Y:S02]  /*11fb0*/  STG.E.64 [R12.64], R10 ;  /* 0x0000000a0c007986 */ /* 0x0001e4000c101b12 */
.L_x_2389:
[----:B------:R-:W-:Y:S05]  /*11fc0*/  BSYNC B0 ;  /* 0x0000000000007941 */ /* 0x000fea0003800000 */
.L_x_2388:
[----:B------:R-:W-:Y:S05]  /*11fd0*/  @!P5 BRA `(.L_x_2390) ;  /* 0x000001400000d947 */ /* 0x000fea0003800000 */
[----:B0-----:R-:W2:Y:S04]  /*11fe0*/  LDL R10, [R1+0x164] ;  /* 0x00016400010a7983 */ /* 0x001ea80000100800 */
[----:B------:R-:W3:Y:S01]  /*11ff0*/  LDL R11, [R1+0x160] ;  /* 0x00016000010b7983 */ /* 0x000ee20000100800 */
[----:B--2--5:R-:W-:Y:S02]  /*12000*/  FFMA.FTZ R10, R10, R8, R6 ;  /* 0x000000080a0a7223 */ /* 0x024fe40000010006 */
[----:B---3--:R-:W-:Y:S02]  /*12010*/  FFMA.FTZ R11, R11, R9, R7 ;  /* 0x000000090b0b7223 */ /* 0x008fe40000010007 */
        /* <DEDUP_REMOVED lines=16> */
.L_x_2390:
[----:B------:R-:W-:Y:S01]  /*12120*/  BSSY B0, `(.L_x_2391) ;  /* 0x000001a000007945 */ /* 0x000fe20003800000 */
[----:B------:R-:W-:Y:S05]  /*12130*/  @P6 BRA `(.L_x_2392) ;  /* 0x0000018000006947 */ /* 0x000fea0003800000 */
[----:B-----5:R1:W-:Y:S01]  /*12140*/  STL [R1+0x230], R0 ;  /* 0x0002300001007387 */ /* 0x0203e20000100800 */
[----:B0-----:R-:W-:-:S03]  /*12150*/  IADD3 R10, R16, 0x1c0, RZ ;  /* 0x000001c0100a7810 */ /* 0x001fc60007ffe0ff */
[----:B------:R-:W2:Y:S01]  /*12160*/  LDL.LU R21, [R1+0x164] ;  /* 0x0001640001157983 */ /* 0x000ea20000300800 */
[----:B------:R-:W-:-:S03]  /*12170*/  SHF.R.S32.HI R10, RZ, 0x1f, R10 ;  /* 0x0000001fff0a7819 */ /* 0x000fc6000001140a */
[----:B------:R-:W3:Y:S01]  /*12180*/  LDL.LU R15, [R1+0x160] ;  /* 0x00016000010f7983 */ /* 0x000ee20000300800 */
[----:B------:R-:W-:Y:S01]  /*12190*/  MOV R11, R5 ;  /* 0x00000005000b7202 */ /* 0x000fe20000000f00 */
[----:B------:R-:W-:Y:S01]  /*121a0*/  IMAD R12, R10, c[0x0][0x1d8], RZ ;  /* 0x000076000a0c7a24 */ /* 0x000fe200078e02ff */
[----:B-1----:R-:W-:Y:S02]  /*121b0*/  IADD3 R0, R16, 0x1c0, RZ ;  /* 0x000001c010007810 */ /* 0x002fe40007ffe0ff */
[----:B------:R-:W-:-:S03]  /*121c0*/  MOV R10, R2 ;  /* 0x00000002000a7202 */ /* 0x000fc60000000f00 */
[C---:B------:R-:W-:Y:S02]  /*121d0*/  IMAD R12, R0.reuse, c[0x0][0x1dc], R12 ;  /* 0x00007700000c7a24 */ /* 0x040fe400078e020c */
[----:B------:R-:W-:Y:S02]  /*121e0*/  IMAD.WIDE.U32 R10, R0, c[0x0][0x1d8], R10 ;  /* 0x00007600000a7a25 */ /* 0x000fe400078e000a */
[----:B------:R0:W5:Y:S01]  /*121f0*/  LDL.LU R0, [R1+0x230] ;  /* 0x0002300001007983 */ /* 0x0001620000300800 */
[----:B------:R-:W-:Y:S02]  /*12200*/  MOV R13, UR5 ;  /* 0x00000005000d7c02 */ /* 0x000fe40008000f00 */
[----:B------:R-:W-:Y:S02]  /*12210*/  MOV R14, UR5 ;  /* 0x00000005000e7c02 */ /* 0x000fe40008000f00 */
[----:B------:R-:W-:Y:S02]  /*12220*/  IADD3 R11, R11, R12, RZ ;  /* 0x0000000c0b0b7210 */ /* 0x000fe40007ffe0ff */
[----:B------:R-:W-:Y:S01]  /*12230*/  LEA R12, P3, R10, c[0x0][0x160], 0x2 ;  /* 0x000058000a0c7a11 */ /* 0x000fe200078610ff */
[----:B--2---:R-:W-:-:S02]  /*12240*/  FFMA.FTZ R13, R21, R13, UR6 ;  /* 0x00000006150d7e23 */ /* 0x004fc4000801000d */
[----:B---3--:R-:W-:Y:S02]  /*12250*/  FFMA.FTZ R14, R15, R14, UR6 ;  /* 0x000000060f0e7e23 */ /* 0x008fe4000801000e */
[----:B------:R-:W-:Y:S02]  /*12260*/  FFMA.FTZ R28, R8, R28, -R13 ;  /* 0x0000001c081c7223 */ /* 0x000fe4000001080d */
[----:B------:R-:W-:Y:S01]  /*12270*/  FFMA.FTZ R14, R9, R29, -R14 ;  /* 0x0000001d090e7223 */ /* 0x000fe2000001080e */
[----:B------:R-:W-:Y:S01]  /*12280*/  LEA.HI.X R13, R10, c[0x0][0x164], R11, 0x2, P3 ;  /* 0x000059000a0d7a11 */ /* 0x000fe200018f140b */
[----:B------:R-:W-:Y:S02]  /*12290*/  FMUL.FTZ R10, R28, UR25 ;  /* 0x000000191c0a7c20 */ /* 0x000fe40008410000 */
[----:B------:R-:W-:-:S05]  /*122a0*/  FMUL.FTZ R11, R14, UR25 ;  /* 0x000000190e0b7c20 */ /* 0x000fca0008410000 */
[----:B------:R0:W-:Y:S02]  /*122b0*/  STG.E.64 [R12.64], R10 ;  /* 0x0000000a0c007986 */ /* 0x0001e4000c101b12 */
.L_x_2392:
[----:B------:R-:W-:Y:S05]  /*122c0*/  BSYNC B0 ;  /* 0x0000000000007941 */ /* 0x000fea0003800000 */
.L_x_2391:
        /* <DEDUP_REMOVED lines=21> */
.L_x_2393:
[----:B------:R-:W-:Y:S01]  /*12420*/  BSSY B0, `(.L_x_2394) ;  /* 0x0000018000007945 */ /* 0x000fe20003800000 */
[----:B------:R-:W-:Y:S05]  /*12430*/  @P4 BRA `(.L_x_2395) ;  /* 0x0000016000004947 */ /* 0x000fea0003800000 */
[----:B------:R-:W2:Y:S01]  /*12440*/  LDL.LU R15, [R1+0x44] ;  /* 0x00004400010f7983 */ /* 0x000ea20000300800 */
[----:B0-----:R-:W-:-:S03]  /*12450*/  IADD3 R10, R16, 0x1d0, RZ ;  /* 0x000001d0100a7810 */ /* 0x001fc60007ffe0ff */
[----:B------:R-:W3:Y:S01]  /*12460*/  LDL.LU R21, [R1+0x34] ;  /* 0x0000340001157983 */ /* 0x000ee20000300800 */
[----:B------:R-:W-:Y:S02]  /*12470*/  SHF.R.S32.HI R10, RZ, 0x1f, R10 ;  /* 0x0000001fff0a7819 */ /* 0x000fe4000001140a */
[----:B------:R-:W-:Y:S02]  /*12480*/  IADD3 R28, R16, 0x1d0, RZ ;  /* 0x000001d0101c7810 */ /* 0x000fe40007ffe0ff */
[----:B------:R-:W-:Y:S01]  /*12490*/  MOV R11, R5 ;  /* 0x00000005000b7202 */ /* 0x000fe20000000f00 */
[----:B------:R-:W-:Y:S01]  /*124a0*/  IMAD R14, R10, c[0x0][0x1d8], RZ ;  /* 0x000076000a0e7a24 */ /* 0x000fe200078e02ff */
[----:B------:R-:W-:Y:S02]  /*124b0*/  MOV R10, R2 ;  /* 0x00000002000a7202 */ /* 0x000fe40000000f00 */
[----:B------:R-:W-:Y:S02]  /*124c0*/  MOV R12, UR5 ;  /* 0x00000005000c7c02 */ /* 0x000fe40008000f00 */
[----:B------:R-:W-:Y:S01]  /*124d0*/  MOV R13, UR5 ;  /* 0x00000005000d7c02 */ /* 0x000fe20008000f00 */
[----:B------:R-:W-:-:S02]  /*124e0*/  IMAD R14, R28, c[0x0][0x1dc], R14 ;  /* 0x000077001c0e7a24 */ /* 0x000fc400078e020e */
[----:B------:R-:W-:-:S05]  /*124f0*/  IMAD.WIDE.U32 R10, R28, c[0x0][0x1d8], R10 ;  /* 0x000076001c0a7a25 */ /* 0x000fca00078e000a */
[----:B------:R-:W-:Y:S01]  /*12500*/  IADD3 R14, R11, R14, RZ ;  /* 0x0000000e0b0e7210 */ /* 0x000fe20007ffe0ff */
[----:B--2---:R-:W-:Y:S01]  /*12510*/  FFMA.FTZ R15, R15, R12, UR6 ;  /* 0x000000060f0f7e23 */ /* 0x004fe2000801000c */
[----:B------:R-:W-:Y:S01]  /*12520*/  LEA R12, P3, R10, c[0x0][0x160], 0x2 ;  /* 0x000058000a0c7a11 */ /* 0x000fe200078610ff */
[----:B---3--:R-:W-:Y:S02]  /*12530*/  FFMA.FTZ R13, R21, R13, UR6 ;  /* 0x00000006150d7e23 */ /* 0x008fe4000801000d */
[----:B------:R-:W-:Y:S02]  /*12540*/  FFMA.FTZ R15, R8, R26, -R15 ;  /* 0x0000001a080f7223 */ /* 0x000fe4000001080f */
[----:B------:R-:W-:Y:S01]  /*12550*/  FFMA.FTZ R11, R9, R27, -R13 ;  /* 0x0000001b090b7223 */ /* 0x000fe2000001080d */
[----:B------:R-:W-:Y:S01]  /*12560*/  LEA.HI.X R13, R10, c[0x0][0x164], R14, 0x2, P3 ;  /* 0x000059000a0d7a11 */ /* 0x000fe200018f140e */
[----:B------:R-:W-:Y:S02]  /*12570*/  FMUL.FTZ R10, R15, UR25 ;  /* 0x000000190f0a7c20 */ /* 0x000fe40008410000 */
[----:B------:R-:W-:-:S05]  /*12580*/  FMUL.FTZ R11, R11, UR25 ;  /* 0x000000190b0b7c20 */ /* 0x000fca0008410000 */
[----:B------:R0:W-:Y:S02]  /*12590*/  STG.E.64 [R12.64], R10 ;  /* 0x0000000a0c007986 */ /* 0x0001e4000c101b12 */
.L_x_2395:
[----:B------:R-:W-:Y:S05]  /*125a0*/  BSYNC B0 ;  /* 0x0000000000007941 */ /* 0x000fea0003800000 */
.L_x_2394:
        /* <DEDUP_REMOVED lines=21> */
.L_x_2396:
[----:B------:R-:W-:Y:S01]  /*12700*/  BSSY B0, `(.L_x_2397) ;  /* 0x0000015000007945 */ /* 0x000fe20003800000 */
[----:B------:R-:W-:Y:S05]  /*12710*/  @P0 BRA `(.L_x_2398) ;  /* 0x0000013000000947 */ /* 0x000fea0003800000 */
[----:B------:R-:W2:Y:S04]  /*12720*/  LDL.LU R15, [R1+0x30] ;  /* 0x00003000010f7983 */ /* 0x000ea80000300800 */
[----:B0-----:R-:W3:Y:S01]  /*12730*/  LDL.LU R21, [R1+0x24] ;  /* 0x0000240001157983 */ /* 0x001ee20000300800 */
[----:B------:R-:W-:Y:S01]  /*12740*/  MOV R10, R2 ;  /* 0x00000002000a7202 */ /* 0x000fe20000000f00 */
[----:B------:R-:W-:Y:S01]  /*12750*/  IMAD R14, R23, c[0x0][0x1d8], RZ ;  /* 0x00007600170e7a24 */ /* 0x000fe200078e02ff */
[----:B------:R-:W-:-:S02]  /*12760*/  MOV R11, R5 ;  /* 0x00000005000b7202 */ /* 0x000fc40000000f00 */
[----:B------:R-:W-:Y:S01]  /*12770*/  MOV R12, UR5 ;  /* 0x00000005000c7c02 */ /* 0x000fe20008000f00 */
[C---:B------:R-:W-:Y:S01]  /*12780*/  IMAD R14, R22.reuse, c[0x0][0x1dc], R14 ;  /* 0x00007700160e7a24 */ /* 0x040fe200078e020e */
[----:B------:R-:W-:Y:S01]  /*12790*/  MOV R13, UR5 ;  /* 0x00000005000d7c02 */ /* 0x000fe20008000f00 */
        /* <DEDUP_REMOVED lines=11> */
.L_x_2398:
[----:B------:R-:W-:Y:S05]  /*12850*/  BSYNC B0 ;  /* 0x0000000000007941 */ /* 0x000fea0003800000 */
.L_x_2397:
        /* <DEDUP_REMOVED lines=21> */
.L_x_2399:
[----:B------:R-:W-:Y:S01]  /*129b0*/  BSSY B0, `(.L_x_2400) ;  /* 0x0000014000007945 */ /* 0x000fe20003800000 */
[----:B------:R-:W-:Y:S05]  /*129c0*/  @P2 BRA `(.L_x_2401) ;  /* 0x0000012000002947 */ /* 0x000fea0003800000 */
[----:B0-----:R-:W2:Y:S04]  /*129d0*/  LDL.LU R10, [R1+0x20] ;  /* 0x00002000010a7983 */ /* 0x001ea80000300800 */
[----:B-----5:R-:W3:Y:S01]  /*129e0*/  LDL.LU R7, [R1+0x1c] ;  /* 0x00001c0001077983 */ /* 0x020ee20000300800 */
[----:B------:R-:W-:Y:S01]  /*129f0*/  MOV R3, R5 ;  /* 0x0000000500037202 */ /* 0x000fe20000000f00 */
[----:B------:R-:W-:Y:S01]  /*12a00*/  IMAD R4, R20, c[0x0][0x1d8], RZ ;  /* 0x0000760014047a24 */ /* 0x000fe200078e02ff */
[----:B------:R-:W-:-:S02]  /*12a10*/  MOV R5, UR5 ;  /* 0x0000000500057c02 */ /* 0x000fc40008000f00 */
[----:B------:R-:W-:Y:S01]  /*12a20*/  MOV R6, UR5 ;  /* 0x0000000500067c02 */ /* 0x000fe20008000f00 */
[----:B------:R-:W-:-:S04]  /*12a30*/  IMAD.WIDE.U32 R2, R17, c[0x0][0x1d8], R2 ;  /* 0x0000760011027a25 */ /* 0x000fc800078e0002 */
[----:B------:R-:W-:-:S05]  /*12a40*/  IMAD R4, R17, c[0x0][0x1dc], R4 ;  /* 0x0000770011047a24 */ /* 0x000fca00078e0204 */
[----:B------:R-:W-:Y:S02]  /*12a50*/  IADD3 R3, R3, R4, RZ ;  /* 0x0000000403037210 */ /* 0x000fe40007ffe0ff */
[----:B------:R-:W-:Y:S01]  /*12a60*/  LEA R4, P0, R2, c[0x0][0x160], 0x2 ;  /* 0x0000580002047a11 */ /* 0x000fe200078010ff */
[----:B--2---:R-:W-:Y:S02]  /*12a70*/  FFMA.FTZ R5, R10, R5, UR6 ;  /* 0x000000060a057e23 */ /* 0x004fe40008010005 */
[----:B---3--:R-:W-:Y:S02]  /*12a80*/  FFMA.FTZ R6, R7, R6, UR6 ;  /* 0x0000000607067e23 */ /* 0x008fe40008010006 */
[----:B------:R-:W-:Y:S01]  /*12a90*/  FFMA.FTZ R8, R8, R18, -R5 ;  /* 0x0000001208087223 */ /* 0x000fe20000010805 */
[----:B------:R-:W-:Y:S01]  /*12aa0*/  LEA.HI.X R5, R2, c[0x0][0x164], R3, 0x2, P0 ;  /* 0x0000590002057a11 */ /* 0x000fe200000f1403 */
[----:B------:R-:W-:Y:S02]  /*12ab0*/  FFMA.FTZ R6, R9, R19, -R6 ;  /* 0x0000001309067223 */ /* 0x000fe40000010806 */
[----:B------:R-:W-:-:S02]  /*12ac0*/  FMUL.FTZ R2, R8, UR25 ;  /* 0x0000001908027c20 */ /* 0x000fc40008410000 */
[----:B------:R-:W-:-:S05]  /*12ad0*/  FMUL.FTZ R3, R6, UR25 ;  /* 0x0000001906037c20 */ /* 0x000fca0008410000 */
[----:B------:R0:W-:Y:S02]  /*12ae0*/  STG.E.64 [R4.64], R2 ;  /* 0x0000000204007986 */ /* 0x0001e4000c101b12 */
.L_x_2401:
[----:B------:R-:W-:Y:S05]  /*12af0*/  BSYNC B0 ;  /* 0x0000000000007941 */ /* 0x000fea0003800000 */
.L_x_2400:
[----:B------:R-:W-:Y:S02]  /*12b00*/  ULDC UR5, c[0x0][0x10] ;  /* 0x0000040000057ab9 */ /* 0x000fe40000000800 */
[----:B------:R-:W-:Y:S02]  /*12b10*/  UIADD3 UR9, UR9, UR5, URZ ;  /* 0x0000000509097290 */ /* 0x000fe4000fffe03f */
[----:B------:R-:W-:Y:S02]  /*12b20*/  UIADD3 UR4, UR4, 0x1, URZ ;  /* 0x0000000104047890 */ /* 0x000fe4000fffe03f */
[----:B------:R-:W-:-:S06]  /*12b30*/  UISETP.GE.AND UP0, UPT, UR9, UR8, UPT ;  /* 0x000000080900728c */ /* 0x000fcc000bf06270 */
[----:B------:R-:W-:-:S13]  /*12b40*/  PLOP3.LUT P0, PT, PT, PT, UP0, 0x80, 0x0 ;  /* 0x000000000000781c */ /* 0x000fda0003f0f008 */
[----:B------:R-:W-:Y:S01]  /*12b50*/  @P0 CALL.REL.NOINC `(.L_x_2255) ;  /* 0x0000001000000944 */ /* 0x000fe20003c00000 */
[----:B------:R-:W-:Y:S05]  /*12b60*/  BRA `(.L_x_2402) ;  /* 0xfffed99000007947 */ /* 0x000fea000383ffff */
.L_x_2255:
[----:B-1---5:R-:W-:Y:S01]  /*12b70*/  ISETP.NE.AND P1, PT, R0, RZ, PT ;  /* 0x000000ff0000720c */ /* 0x022fe20003f25270 */
        /* <DEDUP_REMOVED lines=17> */
.L_x_2404:
[----:B------:R-:W-:Y:S05]  /*12c90*/  BSYNC B0 ;  /* 0x0000000000007941 */ /* 0x000fea0003800000 */
.L_x_2403:
        /* <DEDUP_REMOVED lines=11> */
.L_x_2406:
[----:B------:R-:W2:Y:S01]  /*12d50*/  LDG.E.STRONG.GPU R6, [R2.64] ;  /* 0x0000001202067981 */ /* 0x000ea2000c1ef900 */
[----:B------:R-:W-:Y:S01]  /*12d60*/  YIELD ;  /* 0x0000000000007946 */ /* 0x000fe20003800000 */
[----:B--2---:R-:W-:Y:S01]  /*12d70*/  ISETP.NE.AND P0, PT, R6, R5, PT ;  /* 0x000000050600720c */ /* 0x004fe20003f05270 */
[----:B------:R-:W-:-:S12]  /*12d80*/  CCTL.IVALL ;  /* 0x00000000ff00798f */ /* 0x000fd80002000000 */
[----:B------:R-:W-:Y:S05]  /*12d90*/  @P0 BRA `(.L_x_2406) ;  /* 0xffffffb000000947 */ /* 0x000fea000383ffff */
.L_x_2405:
[----:B------:R-:W-:Y:S02]  /*12da0*/  WARPSYNC 0xffffffff ;  /* 0xffffffff00007948 */ /* 0x000fe40003800000 */
[----:B------:R-:W-:Y:S01]  /*12db0*/  MOV R6, c[0x0][0x1dc] ;  /* 0x0000770000067a02 */ /* 0x000fe20000000f00 */
[----:B------:R-:W-:Y:S01]  /*12dc0*/  BAR.SYNC.DEFER_BLOCKING 0x0 ;  /* 0x0000000000007b1d */ /* 0x000fe20000010000 */
[----:B------:R-:W-:Y:S02]  /*12dd0*/  SHF.R.S32.HI R3, RZ, 0x1f, R0 ;  /* 0x0000001fff037819 */ /* 0x000fe40000011400 */
[----:B------:R-:W-:-:S04]  /*12de0*/  LEA.HI R5, P0, R6, c[0x0][0x1d8], RZ, 0x1 ;  /* 0x0000760006057a11 */ /* 0x000fc800078108ff */
[----:B------:R-:W-:-:S04]  /*12df0*/  IADD3.X R10, RZ, c[0x0][0x1dc], RZ, P0, !PT ;  /* 0x00007700ff0a7a10 */ /* 0x000fc800007fe4ff */
[--C-:B------:R-:W-:Y:S02]  /*12e00*/  SHF.R.S64 R5, R5, 0x1, R10.reuse ;  /* 0x0000000105057819 */ /* 0x100fe4000000100a */
        /* <DEDUP_REMOVED lines=18> */
.L_x_2407:
        /* <DEDUP_REMOVED lines=23> */
.L_x_2408:
        /* <DEDUP_REMOVED lines=14> */
.L_x_5177:


//--------------------- .text._Z35group_norm_nhwc_bwd_one_pass_kernelI11Fp32IOBf16WLi64ELi80ELi640EEv26Group_norm_nhwc_bwd_params --------------------------
	.section	.text._Z35group_norm_nhwc_bwd_one_pass_kernelI11Fp32IOBf16WLi64ELi80ELi640EEv26Group_norm_nhwc_bwd_params,"ax",@progbits
	.sectioninfo	@"SHI_REGISTERS=59"
	.align	128
        .global         _Z35group_norm_nhwc_bwd_one_pass_kernelI11Fp32IOBf16WLi64ELi80ELi640EEv26Group_norm_nhwc_bwd_params
        .type           _Z35group_norm_nhwc_bwd_one_pass_kernelI11Fp32IOBf16WLi64ELi80ELi640EEv26Group_norm_nhwc_bwd_params,@function
        .size           _Z35group_norm_nhwc_bwd_one_pass_kernelI11Fp32IOBf16WLi64ELi80ELi640EEv26Group_norm_nhwc_bwd_params,(.L_x_5178 - _Z35group_norm_nhwc_bwd_one_pass_kernelI11Fp32IOBf16WLi64ELi80ELi640EEv26Group_norm_nhwc_bwd_params)
        .other          _Z35group_norm_nhwc_bwd_one_pass_kernelI11Fp32IOBf16WLi64ELi80ELi640EEv26Group_norm_nhwc_bwd_params,@"STO_CUDA_ENTRY STV_DEFAULT"
_Z35group_norm_nhwc_bwd_one_pass_kernelI11Fp32IOBf16WLi64ELi80ELi640EEv26Group_norm_nhwc_bwd_params:
.text._Z35group_norm_nhwc_bwd_one_pass_kernelI11Fp32IOBf16WLi64ELi80ELi640EEv26Group_norm_nhwc_bwd_params:
        /* <DEDUP_REMOVED lines=44> */
.L_x_2444:
        /* <DEDUP_REMOVED lines=13> */
[----:B01----:R-:W-:-:S04]  /*0390*/  IADD3 R4, R6, 0xffffffe, RZ ;  /* 0x0ffffffe06047810 */ /* 0x003fc80007ffe0ff */
        /* <DEDUP_REMOVED lines=95> */
[----:B------:R-:W-:Y:S01]  /*0990*/  CS2R R12, SRZ ;  /* 0x00000000000c7805 */ /* 0x000fe2000001ff00 */
[C---:B------:R-:W-:Y:S01]  /*09a0*/  @!P2 IADD3.X R31, R33.reuse, c[0x0][0x184], RZ, P6, !PT ;  /* 0x00006100211faa10 */ /* 0x040fe200037fe4ff */
[----:B0-----:R-:W-:Y:S01]  /*09b0*/  CS2R R22, SRZ ;  /* 0x0000000000167805 */ /* 0x001fe2000001ff00 */
[----:B------:R0:W5:Y:S01]  /*09c0*/  @P1 LDG.E.64 R16, [R20.64] ;  /* 0x0000000e14101981 */ /* 0x000162000c1e1b00 */
[----:B------:R-:W-:Y:S02]  /*09d0*/  @!P2 IADD3.X R33, R33, c[0x0][0x17c], RZ, P0, !PT ;  /* 0x00005f002121aa10 */ /* 0x000fe400007fe4ff */
[C---:B------:R-:W-:Y:S01]  /*09e0*/  @!P3 IADD3.X R35, R26.reuse, c[0x0][0x184], RZ, P4, !PT ;  /* 0x000061001a23ba10 */ /* 0x040fe200027fe4ff */
[----:B------:R1:W5:Y:S01]  /*09f0*/  @!P2 LDG.E.64 R12, [R30.64] ;  /* 0x0000000e1e0ca981 */ /* 0x000362000c1e1b00 */
        /* <DEDUP_REMOVED lines=11> */
[----:B------:R-:W0:Y:S02]  /*0ab0*/  @P0 MUFU.RSQ R11, R11 ;  /* 0x0000000b000b0308 */ /* 0x000e240000001400 */
[----:B0-----:R-:W0:Y:S01]  /*0ac0*/  @P0 R2UR UR4, R11 ;  /* 0x000000000b0403c2 */ /* 0x001e2200000e0000 */
[----:B------:R-:W-:Y:S01]  /*0ad0*/  ISETP.GT.U32.AND P0, PT, R49, 0x27f, PT ;  /* 0x0000027f3100780c */ /* 0x000fe20003f04070 */
[----:B------:R-:W-:Y:S01]  /*0ae0*/  UMOV UR12, 0x3f800000 ;  /* 0x3f800000000c7882 */ /* 0x000fe20000000000 */
[----:B------:R-:W-:Y:S01]  /*0af0*/  BSSY B0, `(.L_x_2410) ;  /* 0x0000015000007945 */ /* 0x000fe20003800000 */
[----:B------:R-:W-:Y:S01]  /*0b00*/  MOV R43, RZ ;  /* 0x000000ff002b7202 */ /* 0x000fe20000000f00 */
[----:B------:R-:W-:Y:S01]  /*0b10*/  CS2R R40, SRZ ;  /* 0x0000000000287805 */ /* 0x000fe2000001ff00 */
[----:B------:R-:W-:Y:S01]  /*0b20*/  MOV R39, RZ ;  /* 0x000000ff00277202 */ /* 0x000fe20000000f00 */
[----:B0-----:R-:W-:-:S07]  /*0b30*/  @UP0 UMOV UR12, UR4 ;  /* 0x00000004000c0c82 */ /* 0x001fce0008000000 */
        /* <DEDUP_REMOVED lines=16> */
.L_x_2411:
[----:B-1----:R-:W-:Y:S05]  /*0c40*/  BSYNC B0 ;  /* 0x0000000000007941 */ /* 0x002fea0003800000 */
.L_x_2410:
        /* <DEDUP_REMOVED lines=28> */
.L_x_2412:
        /* <DEDUP_REMOVED lines=34> */
.L_x_2413:
[----:B------:R-:W-:Y:S02]  /*1030*/  FADD.FTZ R27, RZ, R24 ;  /* 0x00000018ff1b7221 */ /* 0x000fe40000010000 */
[----:B------:R-:W-:-:S02]  /*1040*/  FMUL.FTZ R29, R12, R43 ;  /* 0x0000002b0c1d7220 */ /* 0x000fc40000410000 */
[C---:B------:R-:W-:Y:S02]  /*1050*/  FFMA.FTZ R25, R10.reuse, R12, R33 ;  /* 0x0000000c0a197223 */ /* 0x040fe40000010021 */
[----:B------:R-:W-:Y:S02]  /*1060*/  FADD.FTZ R24, R27, R12 ;  /* 0x0000000c1b187221 */ /* 0x000fe40000010000 */
[----:B------:R-:W-:Y:S02]  /*1070*/  FFMA.FTZ R28, R10, R29, R37 ;  /* 0x0000001d0a1c7223 */ /* 0x000fe40000010025 */
[----:B------:R-:W-:Y:S02]  /*1080*/  FADD.FTZ R30, R50, R29 ;  /* 0x0000001d321e7221 */ /* 0x000fe40000010000 */
[----:B------:R-:W-:Y:S02]  /*1090*/  FFMA.FTZ R32, R9, R26, RZ ;  /* 0x0000001a09207223 */ /* 0x000fe400000100ff */
[----:B------:R-:W-:-:S02]  /*10a0*/  FADD.FTZ R12, RZ, R26 ;  /* 0x0000001aff0c7221 */ /* 0x000fc40000010000 */
[----:B------:R-:W-:Y:S02]  /*10b0*/  FMUL.FTZ R29, R13, R40 ;  /* 0x000000280d1d7220 */ /* 0x000fe40000410000 */
[C---:B------:R-:W-:Y:S02]  /*10c0*/  FFMA.FTZ R26, R11.reuse, R13, R32 ;  /* 0x0000000d0b1a7223 */ /* 0x040fe40000010020 */
[----:B------:R-:W-:Y:S02]  /*10d0*/  FADD.FTZ R27, R12, R13 ;  /* 0x0000000d0c1b7221 */ /* 0x000fe40000010000 */
[----:B------:R-:W-:Y:S01]  /*10e0*/  FFMA.FTZ R37, R11, R29, R28 ;  /* 0x0000001d0b257223 */ /* 0x000fe2000001001c */
[----:B------:R-:W-:Y:S01]  /*10f0*/  MOV R28, R21 ;  /* 0x00000015001c7202 */ /* 0x000fe20000000f00 */
[----:B------:R-:W-:Y:S01]  /*1100*/  FADD.FTZ R50, R29, R30 ;  /* 0x0000001e1d327221 */ /* 0x000fe20000010000 */
[----:B------:R-:W-:Y:S01]  /*1110*/  MOV R29, R20 ;  /* 0x00000014001d7202 */ /* 0x000fe20000000f00 */
        /* <DEDUP_REMOVED lines=21> */
.L_x_2414:
        /* <DEDUP_REMOVED lines=16> */
[----:B0-----:R-:W-:-:S04]  /*1370*/  FADD.FTZ R31, -R33, 1 ;  /* 0x3f800000211f7421 */ /* 0x001fc80000010100 */
[----:B------:R-:W-:Y:S02]  /*1380*/  FFMA.FTZ R37, R30, R31, 1 ;  /* 0x3f8000001e257423 */ /* 0x000fe4000001001f */
[----:B------:R-:W-:Y:S02]  /*1390*/  FFMA.FTZ R31, R15, R40, R39 ;  /* 0x000000280f1f7223 */ /* 0x000fe40000010027 */
[----:B------:R-:W-:Y:S02]  /*13a0*/  FMUL.FTZ R30, R22, R33 ;  /* 0x00000021161e7220 */ /* 0x000fe40000410000 */
[----:B------:R-:W-:Y:S02]  /*13b0*/  FMUL.FTZ R34, R31, -1.4426950216293334961 ;  /* 0xbfb8aa3b1f227820 */ /* 0x000fe40000410000 */
[----:B------:R-:W-:-:S04]  /*13c0*/  FMUL.FTZ R30, R30, R37 ;  /* 0x000000251e1e7220 */ /* 0x000fc80000410000 */
[----:B------:R-:W0:Y:S02]  /*13d0*/  MUFU.EX2 R34, R34 ;  /* 0x0000002200227308 */ /* 0x000e240000000800 */
[----:B0-----:R-:W-:-:S06]  /*13e0*/  FADD.FTZ R35, R34, 1 ;  /* 0x3f80000022237421 */ /* 0x001fcc0000010000 */
[----:B------:R-:W0:Y:S02]  /*13f0*/  MUFU.RCP R36, R35 ;  /* 0x0000002300247308 */ /* 0x000e240000001000 */
[----:B0-----:R-:W-:-:S04]  /*1400*/  FADD.FTZ R32, -R36, 1 ;  /* 0x3f80000024207421 */ /* 0x001fc80000010100 */
[----:B------:R-:W-:Y:S02]  /*1410*/  FFMA.FTZ R32, R31, R32, 1 ;  /* 0x3f8000001f207423 */ /* 0x000fe40000010020 */
[----:B------:R-:W-:-:S04]  /*1420*/  FMUL.FTZ R31, R23, R36 ;  /* 0x00000024171f7220 */ /* 0x000fc80000410000 */
[----:B------:R-:W-:Y:S02]  /*1430*/  FMUL.FTZ R31, R31, R32 ;  /* 0x000000201f1f7220 */ /* 0x000fe40000410000 */
.L_x_2415:
[----:B------:R-:W-:Y:S01]  /*1440*/  FMUL.FTZ R33, R30, R43 ;  /* 0x0000002b1e217220 */ /* 0x000fe20000410000 */
[----:B------:R-:W-:Y:S01]  /*1450*/  ISETP.GT.AND P0, PT, R0, 0x1e, PT ;  /* 0x0000001e0000780c */ /* 0x000fe20003f04270 */
[----:B------:R-:W-:Y:S01]  /*1460*/  FADD.FTZ R35, R24, R29 ;  /* 0x0000001d18237221 */ /* 0x000fe20000010000 */
[----:B------:R-:W-:Y:S01]  /*1470*/  ISETP.GT.AND P2, PT, R0, 0xf, PT ;  /* 0x0000000f0000780c */ /* 0x000fe20003f44270 */
[----:B------:R-:W-:Y:S01]  /*1480*/  FFMA.FTZ R32, R14, R33, R50 ;  /* 0x000000210e207223 */ /* 0x000fe20000010032 */
[----:B------:R-:W-:Y:S01]  /*1490*/  HFMA2.MMA R24, -RZ, RZ, 0, 1.1920928955078125e-07 ;  /* 0x00000002ff187435 */ /* 0x000fe200000001ff */
[----:B------:R-:W-:Y:S01]  /*14a0*/  FADD.FTZ R34, R56, R33 ;  /* 0x0000002138227221 */ /* 0x000fe20000010000 */
[----:B------:R-:W-:Y:S01]  /*14b0*/  ISETP.NE.AND P3, PT, R0, RZ, PT ;  /* 0x000000ff0000720c */ /* 0x000fe20003f65270 */
[----:B------:R-:W-:Y:S01]  /*14c0*/  FMUL.FTZ R33, R31, R40 ;  /* 0x000000281f217220 */ /* 0x000fe20000410000 */
[----:B------:R-:W-:Y:S01]  /*14d0*/  BSSY B0, `(.L_x_2416) ;  /* 0x0000058000007945 */ /* 0x000fe20003800000 */
[----:B------:R-:W-:Y:S01]  /*14e0*/  FFMA.FTZ R25, R12, R29, R25 ;  /* 0x0000001d0c197223 */ /* 0x000fe20000010019 */
[----:B------:R-:W-:Y:S01]  /*14f0*/  ISETP.GT.U32.AND P5, PT, R49, 0x27, PT ;  /* 0x000000273100780c */ /* 0x000fe20003fa4070 */
[----:B------:R-:W-:-:S02]  /*1500*/  FFMA.FTZ R36, R15, R33, R32 ;  /* 0x000000210f247223 */ /* 0x000fc40000010020 */
[----:B------:R-:W-:Y:S02]  /*1510*/  FADD.FTZ R37, R33, R34 ;  /* 0x0000002221257221 */ /* 0x000fe40000010000 */
[----:B------:R-:W-:Y:S01]  /*1520*/  FADD.FTZ R34, R27, R28 ;  /* 0x0000001c1b227221 */ /* 0x000fe20000010000 */
[----:B------:R-:W0:Y:S01]  /*1530*/  SHFL.DOWN PT, R33, R36, 0x1, 0x1f ;  /* 0x08201f0024217f89 */ /* 0x000e2200000e0000 */
[----:B------:R-:W-:Y:S02]  /*1540*/  FFMA.FTZ R28, R13, R28, R26 ;  /* 0x0000001c0d1c7223 */ /* 0x000fe4000001001a */
[----:B------:R-:W-:Y:S01]  /*1550*/  FADD.FTZ R26, R35, R30 ;  /* 0x0000001e231a7221 */ /* 0x000fe20000010000 */
[----:B------:R-:W1:Y:S01]  /*1560*/  SHFL.DOWN PT, R32, R37, 0x1, 0x1f ;  /* 0x08201f0025207f89 */ /* 0x000e6200000e0000 */
[----:B------:R-:W-:Y:S02]  /*1570*/  FADD.FTZ R27, R34, R31 ;  /* 0x0000001f221b7221 */ /* 0x000fe40000010000 */
        /* <DEDUP_REMOVED lines=18> */
[----:B------:R-:W-:Y:S01]  /*16a0*/  ISETP.LE.U32.AND P0, PT, R24, c[0x0][0xc], PT ;  /* 0x0000030018007a0c */ /* 0x000fe20003f03070 */
[----:B------:R-:W-:Y:S02]  /*16b0*/  FFMA.FTZ R24, R14, R30, R25 ;  /* 0x0000001e0e187223 */ /* 0x000fe40000010019 */
[----:B------:R-:W1:Y:S01]  /*16c0*/  SHFL.DOWN PT, R32, R37, 0x10, 0x1f ;  /* 0x0a001f0025207f89 */ /* 0x000e6200000e0000 */
[----:B------:R-:W-:-:S05]  /*16d0*/  FFMA.FTZ R25, R15, R31, R28 ;  /* 0x0000001f0f197223 */ /* 0x000fca000001001c */
[----:B------:R2:W-:Y:S01]  /*16e0*/  STS.128 [R49.X16+0xd0], R24 ;  /* 0x0000d01831007388 */ /* 0x0005e2000000cc00 */
[----:B0-----:R-:W-:Y:S02]  /*16f0*/  @!P2 FADD.FTZ R36, R36, R33 ;  /* 0x000000212424a221 */ /* 0x001fe40000010000 */
[----:B-1----:R-:W-:Y:S01]  /*1700*/  @!P2 FADD.FTZ R37, R37, R32 ;  /* 0x000000202525a221 */ /* 0x002fe20000010000 */
[----:B------:R-:W-:-:S04]  /*1710*/  ISETP.NE.AND P2, PT, R49, RZ, PT ;  /* 0x000000ff3100720c */ /* 0x000fc80003f45270 */
[----:B------:R2:W-:Y:S04]  /*1720*/  @!P3 STS.64 [R3.X8+0x18], R36 ;  /* 0x000018240300b388 */ /* 0x0005e80000008a00 */
[----:B------:R-:W-:Y:S06]  /*1730*/  BAR.SYNC.DEFER_BLOCKING 0x0 ;  /* 0x0000000000007b1d */ /* 0x000fec0000010000 */
[----:B------:R-:W-:Y:S05]  /*1740*/  @P2 BRA `(.L_x_2417) ;  /* 0x0000030000002947 */ /* 0x000fea0003800000 */
[----:B------:R-:W0:Y:S04]  /*1750*/  LDS.128 R28, [0x20] ;  /* 0x00002000ff1c7984 */ /* 0x000e280000000c00 */
[----:B------:R-:W1:Y:S01]  /*1760*/  LDS.128 R32, [0x30] ;  /* 0x00003000ff207984 */ /* 0x000e620000000c00 */
[----:B0-----:R-:W-:-:S02]  /*1770*/  FADD.FTZ R51, R36, R28 ;  /* 0x0000001c24337221 */ /* 0x001fc40000010000 */
[----:B------:R-:W-:Y:S02]  /*1780*/  FADD.FTZ R28, R37, R29 ;  /* 0x0000001d251c7221 */ /* 0x000fe40000010000 */
[----:B------:R-:W-:Y:S01]  /*1790*/  FADD.FTZ R51, R51, R30 ;  /* 0x0000001e33337221 */ /* 0x000fe20000010000 */
[----:B--2---:R-:W-:Y:S01]  /*17a0*/  LDS.64 R36, [0xb0] ;  /* 0x0000b000ff247984 */ /* 0x004fe20000000a00 */
[----:B------:R-:W-:Y:S02]  /*17b0*/  FADD.FTZ R28, R28, R31 ;  /* 0x0000001f1c1c7221 */ /* 0x000fe40000010000 */
[----:B-1----:R-:W-:Y:S02]  /*17c0*/  FADD.FTZ R51, R51, R32 ;  /* 0x0000002033337221 */ /* 0x002fe40000010000 */
        /* <DEDUP_REMOVED lines=36> */
[----:B------:R-:W-:Y:S02]  /*1a10*/  FADD.FTZ R30, R51, R30 ;  /* 0x0000001e331e7221 */ /* 0x000fe40000010000 */
[----:B------:R-:W-:Y:S02]  /*1a20*/  FADD.FTZ R31, R32, R31 ;  /* 0x0000001f201f7221 */ /* 0x000fe40000010000 */
[----:B------:R-:W-:-:S02]  /*1a30*/  FADD.FTZ R36, R30, R36 ;  /* 0x000000241e247221 */ /* 0x000fc40000010000 */
[----:B------:R-:W-:Y:S02]  /*1a40*/  FADD.FTZ R37, R31, R37 ;  /* 0x000000251f257221 */ /* 0x000fe40000010000 */
.L_x_2417:
[----:B------:R-:W-:Y:S05]  /*1a50*/  BSYNC B0 ;  /* 0x0000000000007941 */ /* 0x000fea0003800000 */
.L_x_2416:
[----:B------:R-:W-:Y:S01]  /*1a60*/  BAR.SYNC.DEFER_BLOCKING 0x0 ;  /* 0x0000000000007b1d */ /* 0x000fe20000010000 */
[----:B------:R-:W-:-:S05]  /*1a70*/  SHF.L.U32 R50, R49, 0x4, RZ ;  /* 0x0000000431327819 */ /* 0x000fca00000006ff */
[----:B------:R-:W-:Y:S01]  /*1a80*/  BSSY B0, `(.L_x_2418) ;  /* 0x000004d000007945 */ /* 0x000fe20003800000 */
[----:B------:R-:W-:Y:S05]  /*1a90*/  @P5 BRA `(.L_x_2419) ;  /* 0x000004b000005947 */ /* 0x000fea0003800000 */
[----:B------:R-:W0:Y:S04]  /*1aa0*/  LDS.128 R28, [R50+0x350] ;  /* 0x00035000321c7984 */ /* 0x000e280000000c00 */
[----:B------:R-:W1:Y:S01]  /*1ab0*/  LDS.128 R32, [R50+0x5d0] ;  /* 0x0005d00032207984 */ /* 0x000e620000000c00 */
[----:B0-----:R-:W-:Y:S02]  /*1ac0*/  FADD.FTZ R51, R24, R28 ;  /* 0x0000001c18337221 */ /* 0x001fe40000010000 */
[----:B--2---:R-:W-:Y:S02]  /*1ad0*/  FADD.FTZ R24, R25, R29 ;  /* 0x0000001d19187221 */ /* 0x004fe40000010000 */
[----:B------:R-:W-:-:S02]  /*1ae0*/  FADD.FTZ R25, R26, R30 ;  /* 0x0000001e1a197221 */ /* 0x000fc40000010000 */
[----:B------:R-:W-:Y:S02]  /*1af0*/  FADD.FTZ R28, R27, R31 ;  /* 0x0000001f1b1c7221 */ /* 0x000fe40000010000 */
[----:B-1----:R-:W-:Y:S02]  /*1b00*/  FADD.FTZ R30, R24, R33 ;  /* 0x00000021181e7221 */ /* 0x002fe40000010000 */
[----:B------:R-:W-:Y:S02]  /*1b10*/  FADD.FTZ R29, R25, R34 ;  /* 0x00000022191d7221 */ /* 0x000fe40000010000 */
[----:B------:R-:W0:Y:S01]  /*1b20*/  LDS.128 R24, [R50+0x850] ;  /* 0x0008500032187984 */ /* 0x000e220000000c00 */
        /* <DEDUP_REMOVED lines=66> */
.L_x_2419:
[----:B------:R-:W-:Y:S05]  /*1f50*/  BSYNC B0 ;  /* 0x0000000000007941 */ /* 0x000fea0003800000 */
.L_x_2418:
[----:B------:R-:W-:Y:S01]  /*1f60*/  BSSY B0, `(.L_x_2420) ;  /* 0x0000013000007945 */ /* 0x000fe20003800000 */
[----:B------:R-:W-:Y:S01]  /*1f70*/  MOV R51, 0x4 ;  /* 0x0000000400337802 */ /* 0x000fe20000000f00 */
        /* <DEDUP_REMOVED lines=17> */
.L_x_2421:
[----:B------:R-:W-:Y:S05]  /*2090*/  BSYNC B0 ;  /* 0x0000000000007941 */ /* 0x000fea0003800000 */
.L_x_2420:
        /* <DEDUP_REMOVED lines=15> */
[----:B------:R-:W-:Y:S01]  /*2190*/  HFMA2.MMA R4, -RZ, RZ, 0, 5.9604644775390625e-08 ;  /* 0x00000001ff047435 */ /* 0x000fe200000001ff */
[----:B------:R-:W-:Y:S01]  /*21a0*/  VOTEU.ANY UR4, UPT, PT ;  /* 0x0000000000047886 */ /* 0x000fe200038e0100 */
[----:B------:R-:W-:Y:S01]  /*21b0*/  LOP3.LUT P0, RZ, R42, 0x2, RZ, 0xc0, !PT ;  /* 0x000000022aff7812 */ /* 0x000fe2000780c0ff */
[----:B------:R-:W-:Y:S01]  /*21c0*/  UFLO.U32 UR5, UR4 ;  /* 0x00000004000572bd */ /* 0x000fe200080e0000 */
[----:B------:R-:W-:-:S00]  /*21d0*/  ERRBAR ;  /* 0x00000000000079ab */ /* 0x000fc00000000000 */
[----:B------:R-:W-:Y:S01]  /*21e0*/  UPOPC UR4, UR4 ;  /* 0x00000004000472bf */ /* 0x000fe20008000000 */
[----:B------:R-:W-:-:S03]  /*21f0*/  SEL R33, RZ, c[0x0][0xc], P0 ;  /* 0x00000300ff217a07 */ /* 0x000fc60000000000 */
[----:B0-----:R-:W-:Y:S02]  /*2200*/  ISETP.EQ.U32.AND P3, PT, R0, UR5, PT ;  /* 0x0000000500007c0c */ /* 0x001fe4000bf62070 */
[----:B------:R-:W-:Y:S02]  /*2210*/  SEL R4, R4, 0xffffffff, !P0 ;  /* 0xffffffff04047807 */ /* 0x000fe40004000000 */
[----:B------:R-:W-:-:S03]  /*2220*/  ISETP.NE.AND P0, PT, R33, -0x1, PT ;  /* 0xffffffff2100780c */ /* 0x000fc60003f05270 */
[----:B-1----:R-:W-:-:S06]  /*2230*/  IMAD R29, R4, UR4, RZ ;  /* 0x00000004041d7c24 */ /* 0x002fcc000f8e02ff */
[----:B------:R0:W-:Y:S04]  /*2240*/  @P3 RED.E.ADD.S32.STRONG.GPU [R30.64], R29 ;  /* 0x0000001d1e00398e */ /* 0x0001e8000c10e38e */
[----:B------:R-:W-:Y:S05]  /*2250*/  @!P0 BRA `(.L_x_2423) ;  /* 0x0000005000008947 */ /* 0x000fea0003800000 */
.L_x_2424:
[----:B------:R-:W2:Y:S01]  /*2260*/  LDG.E.STRONG.GPU R4, [R30.64] ;  /* 0x0000000e1e047981 */ /* 0x000ea2000c1ef900 */
[----:B------:R-:W-:Y:S01]  /*2270*/  YIELD ;  /* 0x0000000000007946 */ /* 0x000fe20003800000 */
[----:B--2---:R-:W-:Y:S01]  /*2280*/  ISETP.NE.AND P0, PT, R4, R33, PT ;  /* 0x000000210400720c */ /* 0x004fe20003f05270 */
[----:B------:R-:W-:-:S12]  /*2290*/  CCTL.IVALL ;  /* 0x00000000ff00798f */ /* 0x000fd80002000000 */
[----:B------:R-:W-:Y:S05]  /*22a0*/  @P0 BRA `(.L_x_2424) ;  /* 0xffffffb000000947 */ /* 0x000fea000383ffff */
.L_x_2423:
[----:B------:R-:W-:Y:S01]  /*22b0*/  ISETP.NE.AND P0, PT, RZ, c[0x0][0xc], PT ;  /* 0x00000300ff007a0c */ /* 0x000fe20003f05270 */
[----:B------:R-:W-:Y:S01]  /*22c0*/  WARPSYNC 0xffffffff ;  /* 0xffffffff00007948 */ /* 0x000fe20003800000 */
[----:B------:R-:W-:Y:S11]  /*22d0*/  BAR.SYNC.DEFER_BLOCKING 0x0 ;  /* 0x0000000000007b1d */ /* 0x000ff60000010000 */
[----:B------:R-:W-:Y:S05]  /*22e0*/  @!P0 BRA `(.L_x_2422) ;  /* 0x0000100000008947 */ /* 0x000fea0003800000 */
[----:B------:R-:W-:-:S04]  /*22f0*/  MOV R4, 0x1 ;  /* 0x0000000100047802 */ /* 0x000fc80000000f00 */
[----:B------:R-:W-:-:S04]  /*2300*/  IADD3 R4, -R4, c[0x0][0xc], RZ ;  /* 0x0000030004047a10 */ /* 0x000fc80007ffe1ff */
[----:B------:R-:W-:Y:S01]  /*2310*/  ISETP.GE.U32.AND P0, PT, R4, 0x3, PT ;  /* 0x000000030400780c */ /* 0x000fe20003f06070 */
[----:B------:R-:W-:-:S12]  /*2320*/  HFMA2.MMA R4, -RZ, RZ, 0, 0 ;  /* 0x00000000ff047435 */ /* 0x000fd800000001ff */
        /* <DEDUP_REMOVED lines=12> */
.L_x_2428:
[----:B------:R-:W-:-:S13]  /*23f0*/  ISETP.EQ.OR P6, PT, R4, R38, P2 ;  /* 0x000000260400720c */ /* 0x000fda00017c2670 */
[----:B0-----:R-:W-:-:S04]  /*2400*/  @!P6 IMAD R29, R4, c[0x0][0x10], R27 ;  /* 0x00000400041dea24 */ /* 0x001fc800078e021b */
        /* <DEDUP_REMOVED lines=11> */
[----:B--2---:R-:W-:Y:S02]  /*24c0*/  @!P6 FADD.FTZ R36, R36, R28 ;  /* 0x0000001c2424e221 */ /* 0x004fe40000010000 */
        /* <DEDUP_REMOVED lines=102> */
.L_x_2427:
[----:B------:R-:W-:-:S06]  /*2b30*/  UISETP.GT.AND UP0, UPT, UR4, 0x4, UPT ;  /* 0x000000040400788c */ /* 0x000fcc000bf04270 */
[----:B------:R-:W-:-:S13]  /*2b40*/  PLOP3.LUT P3, PT, PT, PT, UP0, 0x80, 0x0 ;  /* 0x000000000000781c */ /* 0x000fda0003f6f008 */
[----:B------:R-:W-:Y:S05]  /*2b50*/  @!P3 BRA `(.L_x_2429) ;  /* 0x000003b00000b947 */ /* 0x000fea0003800000 */
[CC--:B------:R-:W-:Y:S02]  /*2b60*/  ISETP.EQ.OR P0, PT, R4.reuse, R38.reuse, P2 ;  /* 0x000000260400720c */ /* 0x0c0fe40001702670 */
[C---:B0-----:R-:W-:Y:S02]  /*2b70*/  IADD3 R29, R4.reuse, 0x1, RZ ;  /* 0x00000001041d7810 */ /* 0x041fe40007ffe0ff */
        /* <DEDUP_REMOVED lines=18> */
[----:B--2---:R-:W-:Y:S02]  /*2ca0*/  @!P0 FADD.FTZ R36, R36, R30 ;  /* 0x0000001e24248221 */ /* 0x004fe40000010000 */
        /* <DEDUP_REMOVED lines=38> */
.L_x_2429:
[----:B------:R-:W-:-:S13]  /*2f10*/  ISETP.NE.OR P0, PT, RZ, UR4, P0 ;  /* 0x00000004ff007c0c */ /* 0x000fda0008705670 */
[----:B------:R-:W-:Y:S05]  /*2f20*/  @!P0 BRA `(.L_x_2425) ;  /* 0x000001f000008947 */ /* 0x000fea0003800000 */
.L_x_2426:
        /* <DEDUP_REMOVED lines=31> */
.L_x_2425:
        /* <DEDUP_REMOVED lines=12> */
.L_x_2431:
[----:B------:R-:W-:Y:S05]  /*31e0*/  BSYNC B0 ;  /* 0x0000000000007941 */ /* 0x000fea0003800000 */
.L_x_2430:
        /* <DEDUP_REMOVED lines=16> */
.L_x_2422:
        /* <DEDUP_REMOVED lines=11> */
[----:B0-2---:R-:W0:Y:S02]  /*33a0*/  LDS.64 R24, [0xc0] ;  /* 0x0000c000ff187984 */ /* 0x005e240000000a00 */
[----:B0-----:R-:W-:-:S02]  /*33b0*/  FMUL.FTZ R4, R24, c[0x0][0x20c] ;  /* 0x0000830018047a20 */ /* 0x001fc40000410000 */
[----:B------:R-:W-:Y:S01]  /*33c0*/  FMUL.FTZ R25, R25, c[0x0][0x20c] ;  /* 0x0000830019197a20 */ /* 0x000fe20000410000 */
        /* <DEDUP_REMOVED lines=19> */
.L_x_2432:
        /* <DEDUP_REMOVED lines=11> */
[----:B------:R-:W-:Y:S01]  /*35b0*/  LEA R8, P5, R26, c[0x0][0x160], 0x2 ;  /* 0x000058001a087a11 */ /* 0x000fe200078a10ff */
[----:B------:R-:W-:Y:S02]  /*35c0*/  FFMA.FTZ R17, R40, R17, -R9 ;  /* 0x0000001128117223 */ /* 0x000fe40000010809 */
[----:B------:R-:W-:Y:S01]  /*35d0*/  FMUL.FTZ R16, R16, UR12 ;  /* 0x0000000c10107c20 */ /* 0x000fe20008410000 */
[----:B------:R-:W-:Y:S01]  /*35e0*/  LEA.HI.X R9, R26, c[0x0][0x164], R29, 0x2, P5 ;  /* 0x000059001a097a11 */ /* 0x000fe200028f141d */
[----:B------:R-:W-:-:S05]  /*35f0*/  FMUL.FTZ R17, R17, UR12 ;  /* 0x0000000c11117c20 */ /* 0x000fca0008410000 */
[----:B------:R0:W-:Y:S03]  /*3600*/  STG.E.64 [R8.64], R16 ;  /* 0x0000001008007986 */ /* 0x0001e6000c101b0e */
.L_x_2434:
[----:B------:R-:W-:Y:S05]  /*3610*/  BSYNC B0 ;  /* 0x0000000000007941 */ /* 0x000fea0003800000 */
.L_x_2433:
        /* <DEDUP_REMOVED lines=19> */
.L_x_2435:
        /* <DEDUP_REMOVED lines=17> */
.L_x_2437:
[----:B------:R-:W-:Y:S05]  /*3860*/  BSYNC B0 ;  /* 0x0000000000007941 */ /* 0x000fea0003800000 */
.L_x_2436:
        /* <DEDUP_REMOVED lines=19> */
.L_x_2438:
        /* <DEDUP_REMOVED lines=17> */
.L_x_2440:
[----:B------:R-:W-:Y:S05]  /*3ab0*/  BSYNC B0 ;  /* 0x0000000000007941 */ /* 0x000fea0003800000 */
.L_x_2439:
        /* <DEDUP_REMOVED lines=19> */
.L_x_2441:
        /* <DEDUP_REMOVED lines=12> */
[----:B------:R-:W-:Y:S01]  /*3cb0*/  FMUL.FTZ R14, R14, UR12 ;  /* 0x0000000c0e0e7c20 */ /* 0x000fe20008410000 */
[----:B------:R-:W-:Y:S01]  /*3cc0*/  LEA.HI.X R5, R52, c[0x0][0x164], R7, 0x2, P0 ;  /* 0x0000590034057a11 */ /* 0x000fe200000f1407 */
[----:B------:R-:W-:-:S05]  /*3cd0*/  FMUL.FTZ R15, R15, UR12 ;  /* 0x0000000c0f0f7c20 */ /* 0x000fca0008410000 */
[----:B------:R1:W-:Y:S02]  /*3ce0*/  STG.E.64 [R4.64], R14 ;  /* 0x0000000e04007986 */ /* 0x0003e4000c101b0e */
.L_x_2443:
[----:B------:R-:W-:Y:S05]  /*3cf0*/  BSYNC B0 ;  /* 0x0000000000007941 */ /* 0x000fea0003800000 */
.L_x_2442:
[----:B------:R-:W-:Y:S01]  /*3d00*/  ULDC UR4, c[0x0][0x10] ;  /* 0x0000040000047ab9 */ /* 0x000fe20000000800 */
[----:B------:R-:W-:Y:S01]  /*3d10*/  IADD3 R42, R42, 0x1, RZ ;  /* 0x000000012a2a7810 */ /* 0x000fe20007ffe0ff */
[----:B------:R-:W-:-:S04]  /*3d20*/  UIADD3 UR7, UR7, UR4, URZ ;  /* 0x0000000407077290 */ /* 0x000fc8000fffe03f */
[----:B------:R-:W-:-:S06]  /*3d30*/  UISETP.GE.AND UP0, UPT, UR7, UR6, UPT ;  /* 0x000000060700728c */ /* 0x000fcc000bf06270 */
[----:B------:R-:W-:-:S13]  /*3d40*/  PLOP3.LUT P0, PT, PT, PT, UP0, 0x80, 0x0 ;  /* 0x000000000000781c */ /* 0x000fda0003f0f008 */
[----:B------:R-:W-:Y:S01]  /*3d50*/  @P0 CALL.REL.NOINC `(.L_x_2409) ;  /* 0x0000001000000944 */ /* 0x000fe20003c00000 */
[----:B------:R-:W-:Y:S05]  /*3d60*/  BRA `(.L_x_2444) ;  /* 0xffffc55000007947 */ /* 0x000fea000383ffff */
.L_x_2409:
        /* <DEDUP_REMOVED lines=18> */
.L_x_2446:
[----:B------:R-:W-:Y:S05]  /*3e90*/  BSYNC B0 ;  /* 0x0000000000007941 */ /* 0x000fea0003800000 */
.L_x_2445:
        /* <DEDUP_REMOVED lines=11> */
.L_x_2448:
[----:B------:R-:W2:Y:S01]  /*3f50*/  LDG.E.STRONG.GPU R5, [R2.64] ;  /* 0x0000000e02057981 */ /* 0x000ea2000c1ef900 */
[----:B------:R-:W-:Y:S01]  /*3f60*/  YIELD ;  /* 0x0000000000007946 */ /* 0x000fe20003800000 */
[----:B--2---:R-:W-:Y:S01]  /*3f70*/  ISETP.NE.AND P0, PT, R5, R0, PT ;  /* 0x000000000500720c */ /* 0x004fe20003f05270 */
[----:B------:R-:W-:-:S12]  /*3f80*/  CCTL.IVALL ;  /* 0x00000000ff00798f */ /* 0x000fd80002000000 */
[----:B------:R-:W-:Y:S05]  /*3f90*/  @P0 BRA `(.L_x_2448) ;  /* 0xffffffb000000947 */ /* 0x000fea000383ffff */
.L_x_2447:
        /* <DEDUP_REMOVED lines=14> */
[----:B0-----:R-:W-:Y:S01]  /*4080*/  MOV R8, R0 ;  /* 0x0000000000087202 */ /* 0x001fe20000000f00 */
        /* <DEDUP_REMOVED lines=10> */
.L_x_2449:
[----:B------:R-:W-:-:S04]  /*4130*/  LEA R6, P0, R49, c[0x0][0x1b8], 0x2 ;  /* 0x00006e0031067a11 */ /* 0x000fc800078010ff */
[----:B------:R-:W-:Y:S02]  /*4140*/  LEA.HI.X R7, R49, c[0x0][0x1bc], R8, 0x2, P0 ;  /* 0x00006f0031077a11 */ /* 0x000fe400000f1408 */
[-C--:B------:R-:W-:Y:S02]  /*4150*/  LEA R8, P0, R14, R6.reuse, 0x2 ;  /* 0x000000060e087211 */ /* 0x080fe400078010ff */
[-C--:B------:R-:W-:Y:S01]  /*4160*/  LEA R12, P2, R23, R6.reuse, 0x2 ;  /* 0x00000006170c7211 */ /* 0x080fe200078410ff */
[----:B------:R-:W2:Y:S01]  /*4170*/  LDG.E R0, [R6.64] ;  /* 0x0000000e06007981 */ /* 0x000ea2000c1e1900 */
[----:B------:R-:W-:Y:S02]  /*4180*/  LEA R10, P1, R16, R6, 0x2 ;  /* 0x00000006100a7211 */ /* 0x000fe400078210ff */
[C---:B------:R-:W-:Y:S02]  /*4190*/  IADD3.X R9, R7.reuse, R27, RZ, P0, !PT ;  /* 0x0000001b07097210 */ /* 0x040fe400007fe4ff */
[----:B------:R-:W-:-:S02]  /*41a0*/  IADD3.X R13, R7, R21, RZ, P2, !PT ;  /* 0x00000015070d7210 */ /* 0x000fc400017fe4ff */
[----:B------:R-:W-:Y:S02]  /*41b0*/  IADD3.X R11, R19, R7, RZ, P1, !PT ;  /* 0x00000007130b7210 */ /* 0x000fe40000ffe4ff */
[----:B0-----:R0:W2:Y:S04]  /*41c0*/  LDG.E R9, [R8.64] ;  /* 0x0000000e08097981 */ /* 0x0010a8000c1e1900 */
        /* <DEDUP_REMOVED lines=8> */
[----:B0-----:R-:W-:-:S04]  /*4250*/  SHF.R.S32.HI R8, RZ, 0x1f, R49 ;  /* 0x0000001fff087819 */ /* 0x001fc80000011431 */
[----:B------:R-:W-:Y:S02]  /*4260*/  ISETP.GT.AND.EX P0, PT, R25, R8, PT, P0 ;  /* 0x000000081900720c */ /* 0x000fe40003f04300 */
[----:B--2---:R-:W-:Y:S02]  /*4270*/  F2FP.BF16.PACK_AB R15, R9, R0 ;  /* 0x00000000090f723e */ /* 0x004fe400000010ff */
[----:B---3--:R-:W-:-:S03]  /*4280*/  F2FP.BF16.PACK_AB R17, R13, R10 ;  /* 0x0000000a0d11723e */ /* 0x008fc600000010ff */
[----:B------:R0:W-:Y:S04]  /*4290*/  STG.E [R2.64], R15 ;  /* 0x0000000f02007986 */ /* 0x0001e8000c10190e */
[----:B------:R0:W-:Y:S02]  /*42a0*/  STG.E [R4.64], R17 ;  /* 0x0000001104007986 */ /* 0x0001e4000c10190e */
[----:B------:R-:W-:Y:S05]  /*42b0*/  @P0 BRA `(.L_x_2449) ;  /* 0xfffffe7000000947 */ /* 0x000fea000383ffff */
[----:B------:R-:W-:Y:S05]  /*42c0*/  EXIT ;  /* 0x000000000000794d */ /* 0x000fea0003800000 */
.L_x_2450:
        /* <DEDUP_REMOVED lines=11> */
.L_x_5178:


//--------------------- .text._Z35group_norm_nhwc_bwd_one_pass_kernelI11Fp32IOBf16WLi128ELi80ELi640EEv26Group_norm_nhwc_bwd_params --------------------------
	.section	.text._Z35group_norm_nhwc_bwd_one_pass_kernelI11Fp32IOBf16WLi128ELi80ELi640EEv26Group_norm_nhwc_bwd_params,"ax",@progbits
	.sectioninfo	@"SHI_REGISTERS=96"
	.align	128
        .global         _Z35group_norm_nhwc_bwd_one_pass_kernelI11Fp32IOBf16WLi128ELi80ELi640EEv26Group_norm_nhwc_bwd_params
        .type           _Z35group_norm_nhwc_bwd_one_pass_kernelI11Fp32IOBf16WLi128ELi80ELi640EEv26Group_norm_nhwc_bwd_params,@function
        .size           _Z35group_norm_nhwc_bwd_one_pass_kernelI11Fp32IOBf16WLi128ELi80ELi640EEv26Group_norm_nhwc_bwd_params,(.L_x_5179 - _Z35group_norm_nhwc_bwd_one_pass_kernelI11Fp32IOBf16WLi128ELi80ELi640EEv26Group_norm_nhwc_bwd_params)
        .other          _Z35group_norm_nhwc_bwd_one_pass_kernelI11Fp32IOBf16WLi128ELi80ELi640EEv26Group_norm_nhwc_bwd_params,@"STO_CUDA_ENTRY STV_DEFAULT"
_Z35group_norm_nhwc_bwd_one_pass_kernelI11Fp32IOBf16WLi128ELi80ELi640EEv26Group_norm_nhwc_bwd_params:
.text._Z35group_norm_nhwc_bwd_one_pass_kernelI11Fp32IOBf16WLi128ELi80ELi640EEv26Group_norm_nhwc_bwd_params:
        /* <DEDUP_REMOVED lines=47> */
.L_x_2502:
[----:B------:R-:W-:Y:S01]  /*02f0*/  IABS R9, c[0x0][0x1f0] ;  /* 0x00007c0000097a13 */ /* 0x000fe20000000000 */
[----:B------:R-:W-:Y:S01]  /*0300*/  CS2R R42, SRZ ;  /* 0x00000000002a7805 */ /* 0x000fe2000001ff00 */
[----:B------:R-:W-:-:S02]  /*0310*/  ISETP.GE.AND P5, PT, R65, RZ, PT ;  /* 0x000000ff4100720c */ /* 0x000fc40003fa6270 */
[----:B0-----:R-:W0:Y:S01]  /*0320*/  I2F.RP R8, R9 ;  /* 0x0000000900087306 */ /* 0x001e220000209400 */
[----:B------:R-:W-:Y:S02]  /*0330*/  SHF.R.S32.HI R50, RZ, 0x1f, R63 ;  /* 0x0000001fff327819 */ /* 0x000fe4000001143f */
[----:B------:R-:W-:-:S05]  /*0340*/  SHF.R.S32.HI R49, RZ, 0x1f, R62 ;  /* 0x0000001fff317819 */ /* 0x000fca000001143e */
[----:B0-----:R-:W0:Y:S02]  /*0350*/  MUFU.RCP R8, R8 ;  /* 0x0000000800087308 */ /* 0x001e240000001000 */
[----:B0-----:R-:W-:-:S06]  /*0360*/  IADD3 R6, R8, 0xffffffe, RZ ;  /* 0x0ffffffe08067810 */ /* 0x001fcc0007ffe0ff */
        /* <DEDUP_REMOVED lines=51> */
[----:B------:R-:W-:Y:S01]  /*06a0*/  @!P2 IADD3 R7, R9, R11, RZ ;  /* 0x0000000b0907a210 */ /* 0x000fe20007ffe0ff */
[----:B------:R-:W-:Y:S01]  /*06b0*/  @!P0 IMAD R11, R49, c[0x0][0x1d8], RZ ;  /* 0x00007600310b8a24 */ /* 0x000fe200078e02ff */
[C---:B------:R-:W-:Y:S02]  /*06c0*/  @!P2 SHF.L.U32 R9, R8.reuse, 0x2, RZ ;  /* 0x000000020809a819 */ /* 0x040fe400000006ff */
[----:B------:R-:W-:Y:S02]  /*06d0*/  @!P0 MOV R13, R91 ;  /* 0x0000005b000d8202 */ /* 0x000fe40000000f00 */
[----:B------:R-:W-:Y:S01]  /*06e0*/  @!P2 SHF.L.U64.HI R14, R8, 0x2, R7 ;  /* 0x00000002080ea819 */ /* 0x000fe20000010207 */
[C---:B------:R-:W-:Y:S01]  /*06f0*/  @!P0 IMAD R7, R62.reuse, c[0x0][0x1dc], R11 ;  /* 0x000077003e078a24 */ /* 0x040fe200078e020b */
[----:B------:R-:W-:Y:S01]  /*0700*/  @!P2 IADD3 R8, P4, R9, c[0x0][0x178], RZ ;  /* 0x00005e000908aa10 */ /* 0x000fe20007f9e0ff */
[----:B------:R-:W-:Y:S01]  /*0710*/  @!P0 IMAD.WIDE.U32 R12, R62, c[0x0][0x1d8], R12 ;  /* 0x000076003e0c8a25 */ /* 0x000fe200078e000c */
[C---:B------:R-:W-:Y:S01]  /*0720*/  @P1 SHF.L.U32 R20, R6.reuse, 0x2, RZ ;  /* 0x0000000206141819 */ /* 0x040fe200000006ff */
[----:B------:R-:W-:Y:S01]  /*0730*/  CS2R R10, SRZ ;  /* 0x00000000000a7805 */ /* 0x000fe2000001ff00 */
[----:B------:R-:W-:-:S02]  /*0740*/  @P1 SHF.L.U64.HI R15, R6, 0x2, R15 ;  /* 0x00000002060f1819 */ /* 0x000fc4000001020f */
[----:B------:R-:W-:Y:S02]  /*0750*/  @!P2 IADD3 R6, P3, R9, c[0x0][0x180], RZ ;  /* 0x000060000906aa10 */ /* 0x000fe40007f7e0ff */
[C---:B------:R-:W-:Y:S02]  /*0760*/  @!P2 IADD3.X R9, R14.reuse, c[0x0][0x17c], RZ, P4, !PT ;  /* 0x00005f000e09aa10 */ /* 0x040fe400027fe4ff */
[----:B------:R-:W-:Y:S02]  /*0770*/  ISETP.GE.U32.AND P4, PT, R61, c[0x0][0x1e0], PT ;  /* 0x000078003d007a0c */ /* 0x000fe40003f86070 */
[----:B------:R-:W-:Y:S01]  /*0780*/  SHF.R.S32.HI R48, RZ, 0x1f, R61 ;  /* 0x0000001fff307819 */ /* 0x000fe2000001143d */
[----:B------:R0:W5:Y:S01]  /*0790*/  @!P2 LDG.E.64 R10, [R8.64] ;  /* 0x00000008080aa981 */ /* 0x000162000c1e1b00 */
[----:B------:R-:W-:Y:S02]  /*07a0*/  @!P0 IADD3 R13, R13, R7, RZ ;  /* 0x000000070d0d8210 */ /* 0x000fe40007ffe0ff */
[----:B------:R-:W-:-:S02]  /*07b0*/  @!P2 IADD3.X R7, R14, c[0x0][0x184], RZ, P3, !PT ;  /* 0x000061000e07aa10 */ /* 0x000fc40001ffe4ff */
[----:B------:R-:W-:Y:S02]  /*07c0*/  ISETP.GE.AND.EX P4, PT, R48, c[0x0][0x1e4], PT, P4 ;  /* 0x0000790030007a0c */ /* 0x000fe40003f86340 */
[----:B------:R-:W-:Y:S01]  /*07d0*/  @!P0 SHF.L.U32 R18, R12, 0x2, RZ ;  /* 0x000000020c128819 */ /* 0x000fe200000006ff */
[----:B------:R1:W5:Y:S01]  /*07e0*/  @!P2 LDG.E.64 R42, [R6.64] ;  /* 0x00000008062aa981 */ /* 0x000362000c1e1b00 */
[----:B------:R-:W-:Y:S02]  /*07f0*/  ISETP.GT.U32.OR P4, PT, R66, 0x27f, P4 ;  /* 0x0000027f4200780c */ /* 0x000fe40002784470 */
[C---:B------:R-:W-:Y:S02]  /*0800*/  @P1 IADD3 R26, P2, R20.reuse, c[0x0][0x180], RZ ;  /* 0x00006000141a1a10 */ /* 0x040fe40007f5e0ff */
[----:B------:R-:W-:Y:S02]  /*0810*/  @P1 IADD3 R20, P3, R20, c[0x0][0x178], RZ ;  /* 0x00005e0014141a10 */ /* 0x000fe40007f7e0ff */
[----:B------:R-:W-:-:S02]  /*0820*/  @P1 IADD3.X R27, R15, c[0x0][0x184], RZ, P2, !PT ;  /* 0x000061000f1b1a10 */ /* 0x000fc400017fe4ff */
[----:B------:R-:W-:Y:S02]  /*0830*/  @!P0 IADD3 R22, P2, R18, c[0x0][0x180], RZ ;  /* 0x0000600012168a10 */ /* 0x000fe40007f5e0ff */
[----:B------:R-:W-:Y:S02]  /*0840*/  @!P0 SHF.L.U64.HI R12, R12, 0x2, R13 ;  /* 0x000000020c0c8819 */ /* 0x000fe4000001020d */
[----:B------:R-:W-:Y:S02]  /*0850*/  @!P0 IADD3 R18, P6, R18, c[0x0][0x178], RZ ;  /* 0x00005e0012128a10 */ /* 0x000fe40007fde0ff */
[----:B------:R-:W-:Y:S02]  /*0860*/  @P1 IADD3.X R21, R15, c[0x0][0x17c], RZ, P3, !PT ;  /* 0x00005f000f151a10 */ /* 0x000fe40001ffe4ff */
[----:B------:R-:W-:Y:S02]  /*0870*/  ISETP.GE.U32.AND P5, PT, R60, c[0x0][0x1e0], PT ;  /* 0x000078003c007a0c */ /* 0x000fe40003fa6070 */
[----:B------:R-:W-:-:S02]  /*0880*/  ISETP.GE.U32.AND P3, PT, R59, c[0x0][0x1e0], PT ;  /* 0x000078003b007a0c */ /* 0x000fc40003f66070 */
[C---:B------:R-:W-:Y:S02]  /*0890*/  @!P0 IADD3.X R23, R12.reuse, c[0x0][0x184], RZ, P2, !PT ;  /* 0x000061000c178a10 */ /* 0x040fe400017fe4ff */
[----:B------:R-:W-:Y:S01]  /*08a0*/  @!P0 IADD3.X R19, R12, c[0x0][0x17c], RZ, P6, !PT ;  /* 0x00005f000c138a10 */ /* 0x000fe200037fe4ff */
[----:B------:R-:W-:Y:S01]  /*08b0*/  @!P4 IMAD R12, R48, c[0x0][0x1d8], RZ ;  /* 0x00007600300cca24 */ /* 0x000fe200078e02ff */
[----:B-1----:R-:W-:Y:S02]  /*08c0*/  SHF.R.S32.HI R6, RZ, 0x1f, R60 ;  /* 0x0000001fff067819 */ /* 0x002fe4000001143c */
[----:B------:R-:W-:Y:S02]  /*08d0*/  SHF.R.S32.HI R7, RZ, 0x1f, R59 ;  /* 0x0000001fff077819 */ /* 0x000fe4000001143b */
[----:B------:R-:W-:Y:S02]  /*08e0*/  ISETP.GE.U32.AND P2, PT, R58, c[0x0][0x1e0], PT ;  /* 0x000078003a007a0c */ /* 0x000fe40003f46070 */
[----:B------:R-:W-:-:S02]  /*08f0*/  ISETP.GE.U32.AND P6, PT, R57, c[0x0][0x1e0], PT ;  /* 0x0000780039007a0c */ /* 0x000fc40003fc6070 */
[----:B0-----:R-:W-:Y:S02]  /*0900*/  SHF.R.S32.HI R8, RZ, 0x1f, R58 ;  /* 0x0000001fff087819 */ /* 0x001fe4000001143a */
[----:B------:R-:W-:Y:S01]  /*0910*/  SHF.R.S32.HI R9, RZ, 0x1f, R57 ;  /* 0x0000001fff097819 */ /* 0x000fe20000011439 */
[----:B------:R-:W-:Y:S01]  /*0920*/  @!P4 IMAD R29, R61, c[0x0][0x1dc], R12 ;  /* 0x000077003d1dca24 */ /* 0x000fe200078e020c */
[----:B------:R-:W-:Y:S02]  /*0930*/  ISETP.GE.AND.EX P5, PT, R6, c[0x0][0x1e4], PT, P5 ;  /* 0x0000790006007a0c */ /* 0x000fe40003fa6350 */
[----:B------:R-:W-:Y:S02]  /*0940*/  ISETP.GE.AND.EX P3, PT, R7, c[0x0][0x1e4], PT, P3 ;  /* 0x0000790007007a0c */ /* 0x000fe40003f66330 */
[----:B------:R-:W-:Y:S02]  /*0950*/  @!P4 MOV R12, R88 ;  /* 0x00000058000cc202 */ /* 0x000fe40000000f00 */
[----:B------:R-:W-:-:S02]  /*0960*/  @!P4 MOV R13, R91 ;  /* 0x0000005b000dc202 */ /* 0x000fc40000000f00 */
[----:B------:R-:W-:Y:S02]  /*0970*/  ISETP.GE.AND.EX P2, PT, R8, c[0x0][0x1e4], PT, P2 ;  /* 0x0000790008007a0c */ /* 0x000fe40003f46320 */
[----:B------:R-:W-:Y:S02]  /*0980*/  ISETP.GE.AND.EX P6, PT, R9, c[0x0][0x1e4], PT, P6 ;  /* 0x0000790009007a0c */ /* 0x000fe40003fc6360 */
[C---:B------:R-:W-:Y:S02]  /*0990*/  ISETP.GT.U32.OR P5, PT, R66.reuse, 0x27f, P5 ;  /* 0x0000027f4200780c */ /* 0x040fe40002fa4470 */
[C---:B------:R-:W-:Y:S01]  /*09a0*/  ISETP.GT.U32.OR P3, PT, R66.reuse, 0x27f, P3 ;  /* 0x0000027f4200780c */ /* 0x040fe20001f64470 */
[----:B------:R-:W-:Y:S01]  /*09b0*/  @!P4 IMAD.WIDE.U32 R12, R61, c[0x0][0x1d8], R12 ;  /* 0x000076003d0cca25 */ /* 0x000fe200078e000c */
[C---:B------:R-:W-:Y:S02]  /*09c0*/  ISETP.GT.U32.OR P2, PT, R66.reuse, 0x27f, P2 ;  /* 0x0000027f4200780c */ /* 0x040fe40001744470 */
[----:B------:R-:W-:-:S02]  /*09d0*/  ISETP.GT.U32.OR P6, PT, R66, 0x27f, P6 ;  /* 0x0000027f4200780c */ /* 0x000fc400037c4470 */
[----:B------:R-:W-:Y:S02]  /*09e0*/  @!P4 IADD3 R29, R13, R29, RZ ;  /* 0x0000001d0d1dc210 */ /* 0x000fe40007ffe0ff */
[C---:B------:R-:W-:Y:S02]  /*09f0*/  @!P4 SHF.L.U32 R28, R12.reuse, 0x2, RZ ;  /* 0x000000020c1cc819 */ /* 0x040fe400000006ff */
[----:B------:R-:W-:Y:S01]  /*0a00*/  @!P4 SHF.L.U64.HI R29, R12, 0x2, R29 ;  /* 0x000000020c1dc819 */ /* 0x000fe2000001021d */
[----:B------:R-:W-:Y:S02]  /*0a10*/  @!P5 IMAD R13, R6, c[0x0][0x1d8], RZ ;  /* 0x00007600060dda24 */ /* 0x000fe400078e02ff */
[----:B------:R-:W-:Y:S02]  /*0a20*/  @!P3 IMAD R12, R7, c[0x0][0x1d8], RZ ;  /* 0x00007600070cba24 */ /* 0x000fe400078e02ff */
[----:B------:R-:W-:Y:S02]  /*0a30*/  @!P2 IMAD R15, R8, c[0x0][0x1d8], RZ ;  /* 0x00007600080faa24 */ /* 0x000fe400078e02ff */
[----:B------:R-:W-:-:S02]  /*0a40*/  @!P6 IMAD R14, R9, c[0x0][0x1d8], RZ ;  /* 0x00007600090eea24 */ /* 0x000fc400078e02ff */
[----:B------:R-:W-:Y:S01]  /*0a50*/  @!P5 IMAD R31, R60, c[0x0][0x1dc], R13 ;  /* 0x000077003c1fda24 */ /* 0x000fe200078e020d */
[-C--:B------:R-:W-:Y:S01]  /*0a60*/  @!P6 MOV R13, R91.reuse ;  /* 0x0000005b000de202 */ /* 0x080fe20000000f00 */
[----:B------:R-:W-:Y:S01]  /*0a70*/  @!P3 IMAD R25, R59, c[0x0][0x1dc], R12 ;  /* 0x000077003b19ba24 */ /* 0x000fe200078e020c */
[-C--:B------:R-:W-:Y:S01]  /*0a80*/  @!P6 MOV R12, R88.reuse ;  /* 0x00000058000ce202 */ /* 0x080fe20000000f00 */
[----:B------:R-:W-:Y:S01]  /*0a90*/  @!P2 IMAD R33, R58, c[0x0][0x1dc], R15 ;  /* 0x000077003a21aa24 */ /* 0x000fe200078e020f */
[-C--:B------:R-:W-:Y:S01]  /*0aa0*/  @!P5 MOV R16, R88.reuse ;  /* 0x000000580010d202 */ /* 0x080fe20000000f00 */
[----:B------:R-:W-:Y:S01]  /*0ab0*/  @!P6 IMAD R45, R57, c[0x0][0x1dc], R14 ;  /* 0x00007700392dea24 */ /* 0x000fe200078e020e */
[-C--:B------:R-:W-:Y:S02]  /*0ac0*/  @!P5 MOV R17, R91.reuse ;  /* 0x0000005b0011d202 */ /* 0x080fe40000000f00 */
[----:B------:R-:W-:Y:S02]  /*0ad0*/  @!P3 MOV R46, R88 ;  /* 0x00000058002eb202 */ /* 0x000fe40000000f00 */
[----:B------:R-:W-:-:S02]  /*0ae0*/  @!P3 MOV R47, R91 ;  /* 0x0000005b002fb202 */ /* 0x000fc40000000f00 */
[----:B------:R-:W-:Y:S02]  /*0af0*/  @!P2 MOV R14, R88 ;  /* 0x00000058000ea202 */ /* 0x000fe40000000f00 */
[----:B------:R-:W-:Y:S01]  /*0b00*/  @!P2 MOV R15, R91 ;  /* 0x0000005b000fa202 */ /* 0x000fe20000000f00 */
[----:B------:R-:W-:Y:S01]  /*0b10*/  @!P6 IMAD.WIDE.U32 R12, R57, c[0x0][0x1d8], R12 ;  /* 0x00007600390cea25 */ /* 0x000fe200078e000c */
[----:B------:R-:W-:-:S03]  /*0b20*/  MOV R32, 0x8 ;  /* 0x0000000800207802 */ /* 0x000fc60000000f00 */
[----:B------:R-:W-:Y:S01]  /*0b30*/  @!P5 IMAD.WIDE.U32 R16, R60, c[0x0][0x1d8], R16 ;  /* 0x000076003c10da25 */ /* 0x000fe200078e0010 */
[----:B------:R-:W-:-:S03]  /*0b40*/  @!P6 IADD3 R45, R13, R45, RZ ;  /* 0x0000002d0d2de210 */ /* 0x000fc60007ffe0ff */
[----:B------:R-:W-:Y:S01]  /*0b50*/  @!P3 IMAD.WIDE.U32 R46, R59, c[0x0][0x1d8], R46 ;  /* 0x000076003b2eba25 */ /* 0x000fe200078e002e */
[----:B------:R-:W-:-:S03]  /*0b60*/  @!P5 IADD3 R31, R17, R31, RZ ;  /* 0x0000001f111fd210 */ /* 0x000fc60007ffe0ff */
[----:B------:R-:W-:Y:S01]  /*0b70*/  @!P2 IMAD.WIDE.U32 R14, R58, c[0x0][0x1d8], R14 ;  /* 0x000076003a0eaa25 */ /* 0x000fe200078e000e */
[----:B------:R-:W-:Y:S01]  /*0b80*/  @!P3 IADD3 R17, R47, R25, RZ ;  /* 0x000000192f11b210 */ /* 0x000fe20007ffe0ff */
[----:B------:R-:W-:Y:S01]  /*0b90*/  CS2R R38, SRZ ;  /* 0x0000000000267805 */ /* 0x000fe2000001ff00 */
[C---:B------:R-:W-:Y:S02]  /*0ba0*/  @!P6 SHF.L.U32 R44, R12.reuse, 0x2, RZ ;  /* 0x000000020c2ce819 */ /* 0x040fe400000006ff */
[----:B------:R-:W-:Y:S01]  /*0bb0*/  @!P2 IADD3 R47, R15, R33, RZ ;  /* 0x000000210f2fa210 */ /* 0x000fe20007ffe0ff */
[----:B------:R-:W-:Y:S01]  /*0bc0*/  IMAD.WIDE R32, R65, R32, c[0x0][0x198] ;  /* 0x0000660041207625 */ /* 0x000fe200078e0220 */
[----:B------:R-:W-:Y:S01]  /*0bd0*/  @!P6 SHF.L.U64.HI R45, R12, 0x2, R45 ;  /* 0x000000020c2de819 */ /* 0x000fe2000001022d */
[----:B------:R0:W5:Y:S01]  /*0be0*/  @!P0 LDG.E.64 R38, [R22.64] ;  /* 0x0000000816268981 */ /* 0x000162000c1e1b00 */
[----:B------:R-:W-:-:S03]  /*0bf0*/  CS2R R12, SRZ ;  /* 0x00000000000c7805 */ /* 0x000fc6000001ff00 */
[----:B------:R-:W2:Y:S04]  /*0c00*/  LDG.E.64 R32, [R32.64] ;  /* 0x0000000820207981 */ /* 0x000ea8000c1e1b00 */
[----:B------:R1:W5:Y:S01]  /*0c10*/  @!P0 LDG.E.64 R12, [R18.64] ;  /* 0x00000008120c8981 */ /* 0x000362000c1e1b00 */
[----:B------:R-:W-:Y:S01]  /*0c20*/  @!P4 IADD3 R24, P0, R28, c[0x0][0x180], RZ ;  /* 0x000060001c18ca10 */ /* 0x000fe20007f1e0ff */
[----:B------:R-:W-:Y:S01]  /*0c30*/  CS2R R40, SRZ ;  /* 0x0000000000287805 */ /* 0x000fe2000001ff00 */
[----:B------:R-:W-:Y:S02]  /*0c40*/  @!P3 SHF.L.U32 R68, R46, 0x2, RZ ;  /* 0x000000022e44b819 */ /* 0x000fe400000006ff */
[----:B------:R-:W-:Y:S02]  /*0c50*/  @!P4 IADD3.X R25, R29, c[0x0][0x184], RZ, P0, !PT ;  /* 0x000061001d19ca10 */ /* 0x000fe400007fe4ff */
[----:B------:R-:W-:Y:S01]  /*0c60*/  @!P4 IADD3 R28, P0, R28, c[0x0][0x178], RZ ;  /* 0x00005e001c1cca10 */ /* 0x000fe20007f1e0ff */
[----:B------:R-:W-:Y:S01]  /*0c70*/  CS2R R36, SRZ ;  /* 0x0000000000247805 */ /* 0x000fe2000001ff00 */
[C---:B------:R-:W-:Y:S01]  /*0c80*/  @!P5 SHF.L.U32 R30, R16.reuse, 0x2, RZ ;  /* 0x00000002101ed819 */ /* 0x040fe200000006ff */
[----:B------:R3:W5:Y:S01]  /*0c90*/  @P1 LDG.E.64 R40, [R26.64] ;  /* 0x000000081a281981 */ /* 0x000762000c1e1b00 */
[----:B------:R-:W-:-:S02]  /*0ca0*/  @!P5 SHF.L.U64.HI R31, R16, 0x2, R31 ;  /* 0x00000002101fd819 */ /* 0x000fc4000001021f */
[----:B------:R-:W-:Y:S01]  /*0cb0*/  @!P3 SHF.L.U64.HI R46, R46, 0x2, R17 ;  /* 0x000000022e2eb819 */ /* 0x000fe20000010211 */
[----:B------:R4:W5:Y:S01]  /*0cc0*/  @!P4 LDG.E.64 R36, [R24.64] ;  /* 0x000000081824c981 */ /* 0x000962000c1e1b00 */
[----:B------:R-:W-:Y:S01]  /*0cd0*/  CS2R R16, SRZ ;  /* 0x0000000000107805 */ /* 0x000fe2000001ff00 */
[----:B------:R-:W-:Y:S02]  /*0ce0*/  @!P4 IADD3.X R29, R29, c[0x0][0x17c], RZ, P0, !PT ;  /* 0x00005f001d1dca10 */ /* 0x000fe400007fe4ff */
[----:B------:R-:W-:Y:S02]  /*0cf0*/  @!P2 SHF.L.U32 R54, R14, 0x2, RZ ;  /* 0x000000020e36a819 */ /* 0x000fe400000006ff */
[----:B---3--:R-:W-:Y:S01]  /*0d00*/  @!P5 IADD3 R26, P0, R30, c[0x0][0x180], RZ ;  /* 0x000060001e1ada10 */ /* 0x008fe20007f1e0ff */
[----:B------:R3:W5:Y:S01]  /*0d10*/  @!P4 LDG.E.64 R16, [R28.64] ;  /* 0x000000081c10c981 */ /* 0x000762000c1e1b00 */
[----:B------:R-:W-:Y:S02]  /*0d20*/  @!P2 SHF.L.U64.HI R47, R14, 0x2, R47 ;  /* 0x000000020e2fa819 */ /* 0x000fe4000001022f */
[----:B0-----:R-:W-:Y:S01]  /*0d30*/  @!P5 IADD3 R22, P4, R30, c[0x0][0x178], RZ ;  /* 0x00005e001e16da10 */ /* 0x001fe20007f9e0ff */
[----:B------:R-:W-:Y:S01]  /*0d40*/  CS2R R14, SRZ ;  /* 0x00000000000e7805 */ /* 0x000fe2000001ff00 */
[----:B------:R-:W-:-:S02]  /*0d50*/  @!P5 IADD3.X R27, R31, c[0x0][0x184], RZ, P0, !PT ;  /* 0x000061001f1bda10 */ /* 0x000fc400007fe4ff */
[----:B------:R-:W-:Y:S02]  /*0d60*/  @!P5 IADD3.X R23, R31, c[0x0][0x17c], RZ, P4, !PT ;  /* 0x00005f001f17da10 */ /* 0x000fe400027fe4ff */
[C---:B----4-:R-:W-:Y:S01]  /*0d70*/  @!P3 IADD3 R24, P0, R68.reuse, c[0x0][0x180], RZ ;  /* 0x000060004418ba10 */ /* 0x050fe20007f1e0ff */
[----:B------:R-:W-:Y:S01]  /*0d80*/  CS2R R34, SRZ ;  /* 0x0000000000227805 */ /* 0x000fe2000001ff00 */
[----:B------:R-:W-:Y:S01]  /*0d90*/  @!P3 IADD3 R68, P4, R68, c[0x0][0x178], RZ ;  /* 0x00005e004444ba10 */ /* 0x000fe20007f9e0ff */
[----:B-1----:R-:W-:Y:S01]  /*0da0*/  CS2R R18, SRZ ;  /* 0x0000000000127805 */ /* 0x002fe2000001ff00 */
[----:B------:R0:W5:Y:S01]  /*0db0*/  @P1 LDG.E.64 R14, [R20.64] ;  /* 0x00000008140e1981 */ /* 0x000162000c1e1b00 */
[----:B------:R-:W-:Y:S01]  /*0dc0*/  CS2R R30, SRZ ;  /* 0x00000000001e7805 */ /* 0x000fe2000001ff00 */
[C---:B------:R-:W-:Y:S02]  /*0dd0*/  @!P3 IADD3.X R25, R46.reuse, c[0x0][0x184], RZ, P0, !PT ;  /* 0x000061002e19ba10 */ /* 0x040fe400007fe4ff */
[----:B------:R-:W-:Y:S01]  /*0de0*/  @!P3 IADD3.X R69, R46, c[0x0][0x17c], RZ, P4, !PT ;  /* 0x00005f002e45ba10 */ /* 0x000fe200027fe4ff */
[----:B------:R1:W5:Y:S04]  /*0df0*/  @!P5 LDG.E.64 R34, [R26.64] ;  /* 0x000000081a22d981 */ /* 0x000368000c1e1b00 */
[----:B------:R4:W5:Y:S01]  /*0e00*/  @!P5 LDG.E.64 R18, [R22.64] ;  /* 0x000000081612d981 */ /* 0x000962000c1e1b00 */
[----:B0-----:R-:W-:Y:S01]  /*0e10*/  CS2R R20, SRZ ;  /* 0x0000000000147805 */ /* 0x001fe2000001ff00 */
[----:B------:R-:W-:-:S02]  /*0e20*/  @!P2 IADD3 R70, P5, R54, c[0x0][0x180], RZ ;  /* 0x000060003646aa10 */ /* 0x000fc40007fbe0ff */
[----:B------:R0:W5:Y:S01]  /*0e30*/  @!P3 LDG.E.64 R30, [R24.64] ;  /* 0x00000008181eb981 */ /* 0x000162000c1e1b00 */
[----:B------:R-:W-:-:S03]  /*0e40*/  @!P2 IADD3 R54, P0, R54, c[0x0][0x178], RZ ;  /* 0x00005e003636aa10 */ /* 0x000fc60007f1e0ff */
[----:B------:R3:W5:Y:S01]  /*0e50*/  @!P3 LDG.E.64 R20, [R68.64] ;  /* 0x000000084414b981 */ /* 0x000762000c1e1b00 */
[C---:B------:R-:W-:Y:S02]  /*0e60*/  @!P6 IADD3 R46, P3, R44.reuse, c[0x0][0x180], RZ ;  /* 0x000060002c2eea10 */ /* 0x040fe40007f7e0ff */
[----:B------:R-:W-:Y:S01]  /*0e70*/  @!P6 IADD3 R44, P4, R44, c[0x0][0x178], RZ ;  /* 0x00005e002c2cea10 */ /* 0x000fe20007f9e0ff */
[----:B-1----:R-:W-:Y:S01]  /*0e80*/  CS2R R26, SRZ ;  /* 0x00000000001a7805 */ /* 0x002fe2000001ff00 */
[C---:B------:R-:W-:Y:S01]  /*0e90*/  @!P2 IADD3.X R71, R47.reuse, c[0x0][0x184], RZ, P5, !PT ;  /* 0x000061002f47aa10 */ /* 0x040fe20002ffe4ff */
[----:B0-----:R-:W-:Y:S01]  /*0ea0*/  CS2R R24, SRZ ;  /* 0x0000000000187805 */ /* 0x001fe2000001ff00 */
[----:B------:R-:W-:Y:S02]  /*0eb0*/  @!P2 IADD3.X R55, R47, c[0x0][0x17c], RZ, P0, !PT ;  /* 0x00005f002f37aa10 */ /* 0x000fe400007fe4ff */
[C---:B------:R-:W-:Y:S02]  /*0ec0*/  @!P6 IADD3.X R47, R45.reuse, c[0x0][0x184], RZ, P3, !PT ;  /* 0x000061002d2fea10 */ /* 0x040fe40001ffe4ff */
[----:B------:R-:W-:-:S03]  /*0ed0*/  @!P6 IADD3.X R45, R45, c[0x0][0x17c], RZ, P4, !PT ;  /* 0x00005f002d2dea10 */ /* 0x000fc600027fe4ff */
[----:B------:R0:W5:Y:S04]  /*0ee0*/  @!P6 LDG.E.64 R26, [R46.64] ;  /* 0x000000082e1ae981 */ /* 0x000168000c1e1b00 */
[----:B------:R0:W5:Y:S01]  /*0ef0*/  @!P6 LDG.E.64 R24, [R44.64] ;  /* 0x000000082c18e981 */ /* 0x000162000c1e1b00 */
[----:B---3--:R-:W-:-:S06]  /*0f00*/  CS2R R28, SRZ ;  /* 0x00000000001c7805 */ /* 0x008fcc000001ff00 */
[----:B------:R1:W5:Y:S02]  /*0f10*/  @!P2 LDG.E.64 R28, [R70.64] ;  /* 0x00000008461ca981 */ /* 0x000364000c1e1b00 */
[----:B-1----:R-:W-:Y:S01]  /*0f20*/  MOV R70, 0x3f800000 ;  /* 0x3f80000000467802 */ /* 0x002fe20000000f00 */
[----:B----4-:R-:W-:Y:S01]  /*0f30*/  CS2R R22, SRZ ;  /* 0x0000000000167805 */ /* 0x010fe2000001ff00 */
[----:B------:R-:W-:Y:S01]  /*0f40*/  BSSY B0, `(.L_x_2452) ;  /* 0x0000019000007945 */ /* 0x000fe20003800000 */
[----:B------:R-:W-:-:S04]  /*0f50*/  CS2R R68, SRZ ;  /* 0x0000000000447805 */ /* 0x000fc8000001ff00 */
        /* <DEDUP_REMOVED lines=23> */
.L_x_2453:
[----:B0-----:R-:W-:Y:S05]  /*10d0*/  BSYNC B0 ;  /* 0x0000000000007941 */ /* 0x001fea0003800000 */
.L_x_2452:
        /* <DEDUP_REMOVED lines=29> */
.L_x_2454:
        /* <DEDUP_REMOVED lines=26> */
.L_x_2455:
[----:B------:R-:W-:Y:S02]  /*1450*/  FFMA.FTZ R45, R73, R44, R45 ;  /* 0x0000002c492d7223 */ /* 0x000fe4000001002d */
[----:B------:R-:W-:Y:S02]  /*1460*/  FMUL.FTZ R43, R40, R69 ;  /* 0x00000045282b7220 */ /* 0x000fe40000410000 */
[----:B------:R-:W-:Y:S02]  /*1470*/  FADD.FTZ R46, R44, R47 ;  /* 0x0000002f2c2e7221 */ /* 0x000fe40000010000 */
[----:B------:R-:W-:Y:S02]  /*1480*/  FFMA.FTZ R44, R72, R43, R45 ;  /* 0x0000002b482c7223 */ /* 0x000fe4000001002d */
[C---:B------:R-:W-:Y:S01]  /*1490*/  FADD.FTZ R45, -R32.reuse, R38 ;  /* 0x00000026202d7221 */ /* 0x040fe20000010100 */
[----:B------:R-:W-:Y:S01]  /*14a0*/  MOV R38, R13 ;  /* 0x0000000d00267202 */ /* 0x000fe20000000f00 */
[----:B------:R-:W-:Y:S01]  /*14b0*/  FADD.FTZ R75, -R32, R39 ;  /* 0x00000027204b7221 */ /* 0x000fe20000010100 */
[----:B------:R-:W-:Y:S01]  /*14c0*/  MOV R39, R12 ;  /* 0x0000000c00277202 */ /* 0x000fe20000000f00 */
[----:B------:R-:W-:-:S02]  /*14d0*/  FADD.FTZ R43, R46, R43 ;  /* 0x0000002b2e2b7221 */ /* 0x000fc40000010000 */
[----:B------:R-:W-:Y:S02]  /*14e0*/  FMUL.FTZ R76, R45, R70 ;  /* 0x000000462d4c7220 */ /* 0x000fe40000410000 */
[----:B------:R-:W-:Y:S02]  /*14f0*/  FMUL.FTZ R46, R33, R54 ;  /* 0x00000036212e7220 */ /* 0x000fe40000410000 */
        /* <DEDUP_REMOVED lines=20> */
.L_x_2456:
[----:B------:R-:W-:Y:S02]  /*1640*/  FFMA.FTZ R44, R71, R46, R44 ;  /* 0x0000002e472c7223 */ /* 0x000fe4000001002c */
[----:B------:R-:W-:Y:S02]  /*1650*/  FMUL.FTZ R45, R39, R69 ;  /* 0x00000045272d7220 */ /* 0x000fe40000410000 */
[----:B------:R-:W-:Y:S02]  /*1660*/  FADD.FTZ R46, R46, R43 ;  /* 0x0000002b2e2e7221 */ /* 0x000fe40000010000 */
[----:B------:R-:W-:Y:S02]  /*1670*/  FFMA.FTZ R44, R76, R45, R44 ;  /* 0x0000002d4c2c7223 */ /* 0x000fe4000001002c */
[----:B------:R-:W-:-:S02]  /*1680*/  FADD.FTZ R43, R46, R45 ;  /* 0x0000002d2e2b7221 */ /* 0x000fc40000010000 */
[C---:B------:R-:W-:Y:S01]  /*1690*/  FADD.FTZ R45, -R32.reuse, R36 ;  /* 0x00000024202d7221 */ /* 0x040fe20000010100 */
[----:B------:R-:W-:Y:S01]  /*16a0*/  MOV R36, R17 ;  /* 0x0000001100247202 */ /* 0x000fe20000000f00 */
[----:B------:R-:W-:Y:S01]  /*16b0*/  FADD.FTZ R77, -R32, R37 ;  /* 0x00000025204d7221 */ /* 0x000fe20000010100 */
[----:B------:R-:W-:Y:S01]  /*16c0*/  MOV R37, R16 ;  /* 0x0000001000257202 */ /* 0x000fe20000000f00 */
[----:B------:R-:W-:Y:S02]  /*16d0*/  FMUL.FTZ R78, R45, R70 ;  /* 0x000000462d4e7220 */ /* 0x000fe40000410000 */
[----:B------:R-:W-:Y:S02]  /*16e0*/  FMUL.FTZ R46, R38, R54 ;  /* 0x00000036262e7220 */ /* 0x000fe40000410000 */
        /* <DEDUP_REMOVED lines=20> */
.L_x_2457:
        /* <DEDUP_REMOVED lines=31> */
.L_x_2458:
        /* <DEDUP_REMOVED lines=33> */
.L_x_2459:
[----:B------:R-:W-:Y:S02]  /*1c30*/  FMUL.FTZ R45, R30, R69 ;  /* 0x000000451e2d7220 */ /* 0x000fe40000410000 */
[----:B------:R-:W-:Y:S02]  /*1c40*/  FADD.FTZ R47, -R32, R28 ;  /* 0x0000001c202f7221 */ /* 0x000fe40000010100 */
[----:B------:R-:W-:Y:S02]  /*1c50*/  FFMA.FTZ R46, R82, R45, R43 ;  /* 0x0000002d522e7223 */ /* 0x000fe4000001002b */
[----:B------:R-:W-:Y:S02]  /*1c60*/  FMUL.FTZ R28, R31, R54 ;  /* 0x000000361f1c7220 */ /* 0x000fe40000410000 */
[----:B------:R-:W-:-:S02]  /*1c70*/  FADD.FTZ R45, R44, R45 ;  /* 0x0000002d2c2d7221 */ /* 0x000fc40000010000 */
        /* <DEDUP_REMOVED lines=28> */
.L_x_2460:
        /* <DEDUP_REMOVED lines=29> */
.L_x_2461:
[----:B------:R-:W-:Y:S01]  /*2010*/  FMUL.FTZ R47, R29, R69 ;  /* 0x000000451d2f7220 */ /* 0x000fe20000410000 */
[C---:B------:R-:W-:Y:S01]  /*2020*/  ISETP.GT.AND P0, PT, R52.reuse, 0x1e, PT ;  /* 0x0000001e3400780c */ /* 0x040fe20003f04270 */
[----:B------:R-:W-:Y:S01]  /*2030*/  FADD.FTZ R93, RZ, R42 ;  /* 0x0000002aff5d7221 */ /* 0x000fe20000010000 */
[----:B------:R-:W-:Y:S01]  /*2040*/  ISETP.GT.AND P2, PT, R52, 0xf, PT ;  /* 0x0000000f3400780c */ /* 0x000fe20003f44270 */
[----:B------:R-:W-:Y:S01]  /*2050*/  FFMA.FTZ R44, R84, R47, R45 ;  /* 0x0000002f542c7223 */ /* 0x000fe2000001002d */
[----:B------:R-:W-:Y:S01]  /*2060*/  ISETP.NE.AND P3, PT, R52, RZ, PT ;  /* 0x000000ff3400720c */ /* 0x000fe20003f65270 */
[----:B------:R-:W-:Y:S01]  /*2070*/  FADD.FTZ R47, R28, R47 ;  /* 0x0000002f1c2f7221 */ /* 0x000fe20000010000 */
[----:B------:R-:W-:Y:S01]  /*2080*/  BSSY B0, `(.L_x_2462) ;  /* 0x0000074000007945 */ /* 0x000fe20003800000 */
[----:B------:R-:W-:Y:S01]  /*2090*/  FMUL.FTZ R28, R43, R54 ;  /* 0x000000362b1c7220 */ /* 0x000fe20000410000 */
[----:B------:R-:W-:Y:S01]  /*20a0*/  ISETP.GT.U32.AND P4, PT, R66, 0x27, PT ;  /* 0x000000274200780c */ /* 0x000fe20003f84070 */
[----:B------:R-:W-:-:S02]  /*20b0*/  FADD.FTZ R46, R93, R40 ;  /* 0x000000285d2e7221 */ /* 0x000fc40000010000 */
[----:B------:R-:W-:Y:S02]  /*20c0*/  FADD.FTZ R32, R28, R47 ;  /* 0x0000002f1c207221 */ /* 0x000fe40000010000 */
[----:B------:R-:W-:Y:S02]  /*20d0*/  FFMA.FTZ R44, R83, R28, R44 ;  /* 0x0000001c532c7223 */ /* 0x000fe4000001002c */
[----:B------:R-:W-:Y:S01]  /*20e0*/  FFMA.FTZ R28, R74, R42, RZ ;  /* 0x0000002a4a1c7223 */ /* 0x000fe200000100ff */
[----:B------:R-:W0:Y:S01]  /*20f0*/  SHFL.DOWN PT, R47, R32, 0x1, 0x1f ;  /* 0x08201f00202f7f89 */ /* 0x000e2200000e0000 */
[----:B------:R-:W-:Y:S02]  /*2100*/  FADD.FTZ R42, RZ, R41 ;  /* 0x00000029ff2a7221 */ /* 0x000fe40000010000 */
[----:B------:R-:W-:Y:S01]  /*2110*/  FFMA.FTZ R28, R72, R40, R28 ;  /* 0x00000028481c7223 */ /* 0x000fe2000001001c */
[----:B------:R-:W1:Y:S01]  /*2120*/  SHFL.DOWN PT, R45, R44, 0x1, 0x1f ;  /* 0x08201f002c2d7f89 */ /* 0x000e6200000e0000 */
[----:B------:R-:W-:-:S02]  /*2130*/  FFMA.FTZ R40, R73, R41, RZ ;  /* 0x0000002949287223 */ /* 0x000fc400000100ff */
[----:B------:R-:W-:Y:S02]  /*2140*/  FADD.FTZ R46, R46, R39 ;  /* 0x000000272e2e7221 */ /* 0x000fe40000010000 */
[----:B------:R-:W-:Y:S02]  /*2150*/  FFMA.FTZ R40, R71, R33, R40 ;  /* 0x0000002147287223 */ /* 0x000fe40000010028 */
[----:B------:R-:W-:Y:S02]  /*2160*/  FADD.FTZ R33, R42, R33 ;  /* 0x000000212a217221 */ /* 0x000fe40000010000 */
[----:B------:R-:W-:Y:S02]  /*2170*/  FFMA.FTZ R28, R76, R39, R28 ;  /* 0x000000274c1c7223 */ /* 0x000fe4000001001c */
[----:B------:R-:W-:Y:S02]  /*2180*/  FADD.FTZ R39, R33, R38 ;  /* 0x0000002621277221 */ /* 0x000fe40000010000 */
[----:B------:R-:W-:-:S02]  /*2190*/  FADD.FTZ R46, R46, R37 ;  /* 0x000000252e2e7221 */ /* 0x000fc40000010000 */
[----:B------:R-:W-:Y:S02]  /*21a0*/  FFMA.FTZ R28, R78, R37, R28 ;  /* 0x000000254e1c7223 */ /* 0x000fe4000001001c */
[----:B------:R-:W-:Y:S02]  /*21b0*/  FFMA.FTZ R40, R75, R38, R40 ;  /* 0x000000264b287223 */ /* 0x000fe40000010028 */
[----:B------:R-:W-:Y:S02]  /*21c0*/  FADD.FTZ R39, R39, R36 ;  /* 0x0000002427277221 */ /* 0x000fe40000010000 */
[----:B0-----:R-:W-:Y:S02]  /*21d0*/  @!P0 FADD.FTZ R32, R32, R47 ;  /* 0x0000002f20208221 */ /* 0x001fe40000010000 */
[----:B------:R-:W-:Y:S01]  /*21e0*/  FFMA.FTZ R40, R77, R36, R40 ;  /* 0x000000244d287223 */ /* 0x000fe20000010028 */
[----:B------:R-:W-:Y:S01]  /*21f0*/  HFMA2.MMA R36, -RZ, RZ, 0, 1.1920928955078125e-07 ;  /* 0x00000002ff247435 */ /* 0x000fe200000001ff */
[----:B-1----:R-:W-:Y:S01]  /*2200*/  @!P0 FADD.FTZ R44, R44, R45 ;  /* 0x0000002d2c2c8221 */ /* 0x002fe20000010000 */
[----:B------:R-:W0:Y:S01]  /*2210*/  SHFL.DOWN PT, R47, R32, 0x2, 0x1f ;  /* 0x08401f00202f7f89 */ /* 0x000e2200000e0000 */
[----:B------:R-:W-:Y:S01]  /*2220*/  ISETP.GT.AND P0, PT, R52, 0x1d, PT ;  /* 0x0000001d3400780c */ /* 0x000fe20003f04270 */
[----:B------:R-:W-:-:S02]  /*2230*/  FADD.FTZ R41, R46, R35 ;  /* 0x000000232e297221 */ /* 0x000fc40000010000 */
[----:B------:R-:W1:Y:S01]  /*2240*/  SHFL.DOWN PT, R45, R44, 0x2, 0x1f ;  /* 0x08401f002c2d7f89 */ /* 0x000e6200000e0000 */
[----:B------:R-:W-:Y:S02]  /*2250*/  FFMA.FTZ R35, R80, R35, R28 ;  /* 0x0000002350237223 */ /* 0x000fe4000001001c */
[----:B------:R-:W-:Y:S02]  /*2260*/  FADD.FTZ R28, R39, R34 ;  /* 0x00000022271c7221 */ /* 0x000fe40000010000 */
[----:B------:R-:W-:Y:S02]  /*2270*/  FFMA.FTZ R40, R79, R34, R40 ;  /* 0x000000224f287223 */ /* 0x000fe40000010028 */
[----:B------:R-:W-:Y:S02]  /*2280*/  FADD.FTZ R41, R41, R30 ;  /* 0x0000001e29297221 */ /* 0x000fe40000010000 */
[----:B------:R-:W-:Y:S02]  /*2290*/  FFMA.FTZ R35, R82, R30, R35 ;  /* 0x0000001e52237223 */ /* 0x000fe40000010023 */
[----:B------:R-:W-:-:S02]  /*22a0*/  FADD.FTZ R28, R28, R31 ;  /* 0x0000001f1c1c7221 */ /* 0x000fc40000010000 */
[----:B------:R-:W-:Y:S02]  /*22b0*/  FFMA.FTZ R40, R81, R31, R40 ;  /* 0x0000001f51287223 */ /* 0x000fe40000010028 */
[----:B------:R-:W-:Y:S02]  /*22c0*/  FADD.FTZ R30, R41, R26 ;  /* 0x0000001a291e7221 */ /* 0x000fe40000010000 */
[----:B------:R-:W-:Y:S02]  /*22d0*/  FFMA.FTZ R35, R86, R26, R35 ;  /* 0x0000001a56237223 */ /* 0x000fe40000010023 */
[----:B------:R-:W-:Y:S02]  /*22e0*/  FADD.FTZ R26, R28, R27 ;  /* 0x0000001b1c1a7221 */ /* 0x000fe40000010000 */
[----:B0-----:R-:W-:Y:S02]  /*22f0*/  @!P0 FADD.FTZ R32, R32, R47 ;  /* 0x0000002f20208221 */ /* 0x001fe40000010000 */
[----:B------:R-:W-:-:S02]  /*2300*/  FFMA.FTZ R40, R85, R27, R40 ;  /* 0x0000001b55287223 */ /* 0x000fc40000010028 */
[----:B-1----:R-:W-:Y:S01]  /*2310*/  @!P0 FADD.FTZ R44, R44, R45 ;  /* 0x0000002d2c2c8221 */ /* 0x002fe20000010000 */
[----:B------:R-:W0:Y:S01]  /*2320*/  SHFL.DOWN PT, R47, R32, 0x4, 0x1f ;  /* 0x08801f00202f7f89 */ /* 0x000e2200000e0000 */
[----:B------:R-:W-:Y:S01]  /*2330*/  ISETP.GT.AND P0, PT, R52, 0x1b, PT ;  /* 0x0000001b3400780c */ /* 0x000fe20003f04270 */
[----:B------:R-:W-:Y:S02]  /*2340*/  FFMA.FTZ R28, R84, R29, R35 ;  /* 0x0000001d541c7223 */ /* 0x000fe40000010023 */
[----:B------:R-:W1:Y:S01]  /*2350*/  SHFL.DOWN PT, R45, R44, 0x4, 0x1f ;  /* 0x08801f002c2d7f89 */ /* 0x000e6200000e0000 */
[----:B------:R-:W-:Y:S02]  /*2360*/  FADD.FTZ R30, R30, R29 ;  /* 0x0000001d1e1e7221 */ /* 0x000fe40000010000 */
[----:B------:R-:W-:Y:S02]  /*2370*/  FFMA.FTZ R29, R83, R43, R40 ;  /* 0x0000002b531d7223 */ /* 0x000fe40000010028 */
[----:B------:R-:W-:-:S05]  /*2380*/  FADD.FTZ R31, R26, R43 ;  /* 0x0000002b1a1f7221 */ /* 0x000fca0000010000 */
[----:B------:R-:W-:Y:S01]  /*2390*/  STS.128 [R66.X16+0xd0], R28 ;  /* 0x0000d01c42007388 */ /* 0x000fe2000000cc00 */
[----:B0-----:R-:W-:Y:S02]  /*23a0*/  @!P0 FADD.FTZ R32, R32, R47 ;  /* 0x0000002f20208221 */ /* 0x001fe40000010000 */
[----:B-1----:R-:W-:Y:S01]  /*23b0*/  @!P0 FADD.FTZ R44, R44, R45 ;  /* 0x0000002d2c2c8221 */ /* 0x002fe20000010000 */
[----:B------:R-:W-:Y:S02]  /*23c0*/  ISETP.GT.AND P0, PT, R52, 0x17, PT ;  /* 0x000000173400780c */ /* 0x000fe40003f04270 */
[----:B------:R-:W0:Y:S04]  /*23d0*/  SHFL.DOWN PT, R45, R32, 0x8, 0x1f ;  /* 0x09001f00202d7f89 */ /* 0x000e2800000e0000 */
[----:B------:R-:W1:Y:S07]  /*23e0*/  SHFL.DOWN PT, R47, R44, 0x8, 0x1f ;  /* 0x09001f002c2f7f89 */ /* 0x000e6e00000e0000 */
        /* <DEDUP_REMOVED lines=14> */
[----:B------:R-:W2:Y:S04]  /*24d0*/  LDS.128 R36, [0x30] ;  /* 0x00003000ff247984 */ /* 0x000ea80000000c00 */
[----:B------:R-:W3:Y:S01]  /*24e0*/  LDS.128 R32, [0x40] ;  /* 0x00004000ff207984 */ /* 0x000ee20000000c00 */
[----:B-1----:R-:W-:-:S02]  /*24f0*/  FADD.FTZ R45, R26, R40 ;  /* 0x000000281a2d7221 */ /* 0x002fc40000010000 */
[----:B0-----:R-:W-:Y:S02]  /*2500*/  FADD.FTZ R26, R27, R41 ;  /* 0x000000291b1a7221 */ /* 0x001fe40000010000 */
[----:B------:R-:W-:Y:S02]  /*2510*/  FADD.FTZ R27, R45, R42 ;  /* 0x0000002a2d1b7221 */ /* 0x000fe40000010000 */
[----:B------:R-:W0:Y:S01]  /*2520*/  LDS.128 R44, [0x50] ;  /* 0x00005000ff2c7984 */ /* 0x000e220000000c00 */
[----:B------:R-:W-:Y:S02]  /*2530*/  FADD.FTZ R26, R26, R43 ;  /* 0x0000002b1a1a7221 */ /* 0x000fe40000010000 */
[----:B--2---:R-:W-:Y:S01]  /*2540*/  FADD.FTZ R27, R27, R36 ;  /* 0x000000241b1b7221 */ /* 0x004fe20000010000 */
[----:B------:R-:W1:Y:S01]  /*2550*/  LDS.128 R40, [0x60] ;  /* 0x00006000ff287984 */ /* 0x000e620000000c00 */
[----:B------:R-:W-:Y:S02]  /*2560*/  FADD.FTZ R26, R26, R37 ;  /* 0x000000251a1a7221 */ /* 0x000fe40000010000 */
[----:B------:R-:W-:-:S02]  /*2570*/  FADD.FTZ R27, R27, R38 ;  /* 0x000000261b1b7221 */ /* 0x000fc40000010000 */
[----:B------:R-:W-:Y:S02]  /*2580*/  FADD.FTZ R26, R26, R39 ;  /* 0x000000271a1a7221 */ /* 0x000fe40000010000 */
[----:B------:R-:W2:Y:S01]  /*2590*/  LDS.128 R36, [0x70] ;  /* 0x00007000ff247984 */ /* 0x000ea20000000c00 */
[----:B---3--:R-:W-:Y:S02]  /*25a0*/  FADD.FTZ R27, R27, R32 ;  /* 0x000000201b1b7221 */ /* 0x008fe40000010000 */
[----:B------:R-:W-:Y:S02]  /*25b0*/  FADD.FTZ R26, R26, R33 ;  /* 0x000000211a1a7221 */ /* 0x000fe40000010000 */
[----:B------:R-:W-:Y:S02]  /*25c0*/  FADD.FTZ R27, R27, R34 ;  /* 0x000000221b1b7221 */ /* 0x000fe40000010000 */
[----:B------:R-:W-:Y:S02]  /*25d0*/  FADD.FTZ R26, R26, R35 ;  /* 0x000000231a1a7221 */ /* 0x000fe40000010000 */
[----:B------:R-:W3:Y:S01]  /*25e0*/  LDS.128 R32, [0x80] ;  /* 0x00008000ff207984 */ /* 0x000ee20000000c00 */
[----:B0-----:R-:W-:-:S02]  /*25f0*/  FADD.FTZ R27, R27, R44 ;  /* 0x0000002c1b1b7221 */ /* 0x001fc40000010000 */
[----:B------:R-:W-:Y:S02]  /*2600*/  FADD.FTZ R26, R26, R45 ;  /* 0x0000002d1a1a7221 */ /* 0x000fe40000010000 */
[----:B------:R-:W-:Y:S02]  /*2610*/  FADD.FTZ R27, R27, R46 ;  /* 0x0000002e1b1b7221 */ /* 0x000fe40000010000 */
[----:B------:R-:W-:Y:S02]  /*2620*/  FADD.FTZ R26, R26, R47 ;  /* 0x0000002f1a1a7221 */ /* 0x000fe40000010000 */
[----:B-1----:R-:W-:Y:S01]  /*2630*/  FADD.FTZ R27, R27, R40 ;  /* 0x000000281b1b7221 */ /* 0x002fe20000010000 */
[----:B------:R-:W-:Y:S01]  /*2640*/  LDS.128 R44, [0xa0] ;  /* 0x0000a000ff2c7984 */ /* 0x000fe20000000c00 */
[----:B------:R-:W-:Y:S02]  /*2650*/  FADD.FTZ R26, R26, R41 ;  /* 0x000000291a1a7221 */ /* 0x000fe40000010000 */
[----:B------:R-:W-:-:S02]  /*2660*/  FADD.FTZ R27, R27, R42 ;  /* 0x0000002a1b1b7221 */ /* 0x000fc40000010000 */
[----:B------:R-:W-:Y:S02]  /*2670*/  FADD.FTZ R26, R26, R43 ;  /* 0x0000002b1a1a7221 */ /* 0x000fe40000010000 */
[----:B------:R-:W0:Y:S01]  /*2680*/  LDS.128 R40, [0x90] ;  /* 0x00009000ff287984 */ /* 0x000e220000000c00 */
[----:B--2---:R-:W-:Y:S02]  /*2690*/  FADD.FTZ R93, R27, R36 ;  /* 0x000000241b5d7221 */ /* 0x004fe40000010000 */
[----:B------:R-:W-:Y:S02]  /*26a0*/  FADD.FTZ R36, R26, R37 ;  /* 0x000000251a247221 */ /* 0x000fe40000010000 */
[----:B------:R-:W1:Y:S01]  /*26b0*/  LDS.64 R26, [0xb0] ;  /* 0x0000b000ff1a7984 */ /* 0x000e620000000a00 */
[----:B------:R-:W-:Y:S02]  /*26c0*/  FADD.FTZ R93, R93, R38 ;  /* 0x000000265d5d7221 */ /* 0x000fe40000010000 */
        /* <DEDUP_REMOVED lines=15> */
.L_x_2463:
[----:B------:R-:W-:Y:S05]  /*27c0*/  BSYNC B0 ;  /* 0x0000000000007941 */ /* 0x000fea0003800000 */
.L_x_2462:
[----:B------:R-:W-:Y:S01]  /*27d0*/  BAR.SYNC.DEFER_BLOCKING 0x0 ;  /* 0x0000000000007b1d */ /* 0x000fe20000010000 */
[----:B------:R-:W-:-:S05]  /*27e0*/  SHF.L.U32 R92, R66, 0x4, RZ ;  /* 0x00000004425c7819 */ /* 0x000fca00000006ff */
        /* <DEDUP_REMOVED lines=11> */
[----:B------:R-:W1:Y:S01]  /*28a0*/  LDS.128 R28, [R92+0xd50] ;  /* 0x000d50005c1c7984 */ /* 0x000e620000000c00 */
        /* <DEDUP_REMOVED lines=9> */
[----:B------:R-:W2:Y:S01]  /*2940*/  LDS.128 R32, [R92+0xfd0] ;  /* 0x000fd0005c207984 */ /* 0x000ea20000000c00 */
[----:B------:R-:W-:Y:S02]  /*2950*/  FADD.FTZ R45, R37, R46 ;  /* 0x0000002e252d7221 */ /* 0x000fe40000010000 */
[----:B------:R-:W-:Y:S02]  /*2960*/  FADD.FTZ R46, R36, R47 ;  /* 0x0000002f242e7221 */ /* 0x000fe40000010000 */
[----:B------:R-:W3:Y:S01]  /*2970*/  LDS.128 R36, [R92+0x1250] ;  /* 0x001250005c247984 */ /* 0x000ee20000000c00 */
[----:B-1----:R-:W-:-:S03]  /*2980*/  FADD.FTZ R47, R41, R28 ;  /* 0x0000001c292f7221 */ /* 0x002fc60000010000 */
[----:B------:R-:W1:Y:S01]  /*2990*/  LDS.128 R40, [R92+0x14d0] ;  /* 0x0014d0005c287984 */ /* 0x000e620000000c00 */
[----:B------:R-:W-:Y:S02]  /*29a0*/  FADD.FTZ R44, R44, R29 ;  /* 0x0000001d2c2c7221 */ /* 0x000fe40000010000 */
[----:B------:R-:W-:Y:S02]  /*29b0*/  FADD.FTZ R45, R45, R30 ;  /* 0x0000001e2d2d7221 */ /* 0x000fe40000010000 */
[----:B------:R-:W-:Y:S02]  /*29c0*/  FADD.FTZ R46, R46, R31 ;  /* 0x0000001f2e2e7221 */ /* 0x000fe40000010000 */
[----:B------:R-:W4:Y:S01]  /*29d0*/  LDS.128 R28, [R92+0x1750] ;  /* 0x001750005c1c7984 */ /* 0x000f220000000c00 */
[----:B--2---:R-:W-:Y:S02]  /*29e0*/  FADD.FTZ R47, R47, R32 ;  /* 0x000000202f2f7221 */ /* 0x004fe40000010000 */
[----:B------:R-:W-:-:S02]  /*29f0*/  FADD.FTZ R44, R44, R33 ;  /* 0x000000212c2c7221 */ /* 0x000fc40000010000 */
[----:B------:R-:W-:Y:S02]  /*2a00*/  FADD.FTZ R45, R45, R34 ;  /* 0x000000222d2d7221 */ /* 0x000fe40000010000 */
[----:B------:R-:W-:Y:S02]  /*2a10*/  FADD.FTZ R46, R46, R35 ;  /* 0x000000232e2e7221 */ /* 0x000fe40000010000 */
[----:B------:R-:W2:Y:S01]  /*2a20*/  LDS.128 R32, [R92+0x19d0] ;  /* 0x0019d0005c207984 */ /* 0x000ea20000000c00 */
[----:B---3--:R-:W-:Y:S02]  /*2a30*/  FADD.FTZ R47, R47, R36 ;  /* 0x000000242f2f7221 */ /* 0x008fe40000010000 */
[----:B------:R-:W-:Y:S02]  /*2a40*/  FADD.FTZ R44, R44, R37 ;  /* 0x000000252c2c7221 */ /* 0x000fe40000010000 */
[----:B------:R-:W-:Y:S02]  /*2a50*/  FADD.FTZ R45, R45, R38 ;  /* 0x000000262d2d7221 */ /* 0x000fe40000010000 */
[----:B------:R-:W-:-:S02]  /*2a60*/  FADD.FTZ R46, R46, R39 ;  /* 0x000000272e2e7221 */ /* 0x000fc40000010000 */
[----:B------:R-:W3:Y:S01]  /*2a70*/  LDS.128 R36, [R92+0x1c50] ;  /* 0x001c50005c247984 */ /* 0x000ee20000000c00 */
[----:B-1----:R-:W-:Y:S02]  /*2a80*/  FADD.FTZ R47, R47, R40 ;  /* 0x000000282f2f7221 */ /* 0x002fe40000010000 */
[----:B------:R-:W-:Y:S02]  /*2a90*/  FADD.FTZ R44, R44, R41 ;  /* 0x000000292c2c7221 */ /* 0x000fe40000010000 */
[----:B------:R-:W-:Y:S02]  /*2aa0*/  FADD.FTZ R45, R45, R42 ;  /* 0x0000002a2d2d7221 */ /* 0x000fe40000010000 */
[----:B------:R-:W-:Y:S02]  /*2ab0*/  FADD.FTZ R46, R46, R43 ;  /* 0x0000002b2e2e7221 */ /* 0x000fe40000010000 */
[----:B----4-:R-:W-:Y:S02]  /*2ac0*/  FADD.FTZ R47, R47, R28 ;  /* 0x0000001c2f2f7221 */ /* 0x010fe40000010000 */
        /* <DEDUP_REMOVED lines=9> */
[----:B---3--:R-:W-:Y:S02]  /*2b60*/  FADD.FTZ R45, R47, R36 ;  /* 0x000000242f2d7221 */ /* 0x008fe40000010000 */
[----:B------:R-:W-:Y:S02]  /*2b70*/  FADD.FTZ R44, R44, R37 ;  /* 0x000000252c2c7221 */ /* 0x000fe40000010000 */
[----:B------:R-:W-:Y:S02]  /*2b80*/  FADD.FTZ R47, R41, R38 ;  /* 0x00000026292f7221 */ /* 0x000fe40000010000 */
[----:B------:R-:W-:Y:S01]  /*2b90*/  FADD.FTZ R46, R46, R39 ;  /* 0x000000272e2e7221 */ /* 0x000fe20000010000 */
[----:B------:R-:W-:Y:S04]  /*2ba0*/  LDS.128 R40, [R92+0x2650] ;  /* 0x002650005c287984 */ /* 0x000fe80000000c00 */
[----:B------:R-:W3:Y:S01]  /*2bb0*/  LDS.128 R36, [R92+0x23d0] ;  /* 0x0023d0005c247984 */ /* 0x000ee20000000c00 */
[----:B-1----:R-:W-:-:S02]  /*2bc0*/  FADD.FTZ R45, R45, R28 ;  /* 0x0000001c2d2d7221 */ /* 0x002fc40000010000 */
[----:B------:R-:W-:Y:S02]  /*2bd0*/  FADD.FTZ R44, R44, R29 ;  /* 0x0000001d2c2c7221 */ /* 0x000fe40000010000 */
[----:B------:R-:W-:Y:S02]  /*2be0*/  FADD.FTZ R47, R47, R30 ;  /* 0x0000001e2f2f7221 */ /* 0x000fe40000010000 */
[----:B------:R-:W-:Y:S02]  /*2bf0*/  FADD.FTZ R46, R46, R31 ;  /* 0x0000001f2e2e7221 */ /* 0x000fe40000010000 */
[----:B--2---:R-:W-:Y:S02]  /*2c00*/  FADD.FTZ R45, R45, R32 ;  /* 0x000000202d2d7221 */ /* 0x004fe40000010000 */
[----:B------:R-:W-:Y:S02]  /*2c10*/  FADD.FTZ R44, R44, R33 ;  /* 0x000000212c2c7221 */ /* 0x000fe40000010000 */
[----:B------:R-:W-:-:S02]  /*2c20*/  FADD.FTZ R47, R47, R34 ;  /* 0x000000222f2f7221 */ /* 0x000fc40000010000 */
[----:B------:R-:W-:Y:S02]  /*2c30*/  FADD.FTZ R46, R46, R35 ;  /* 0x000000232e2e7221 */ /* 0x000fe40000010000 */
[----:B---3--:R-:W-:Y:S02]  /*2c40*/  FADD.FTZ R45, R45, R36 ;  /* 0x000000242d2d7221 */ /* 0x008fe40000010000 */
[----:B------:R-:W-:Y:S02]  /*2c50*/  FADD.FTZ R44, R44, R37 ;  /* 0x000000252c2c7221 */ /* 0x000fe40000010000 */
[----:B------:R-:W-:Y:S02]  /*2c60*/  FADD.FTZ R47, R47, R38 ;  /* 0x000000262f2f7221 */ /* 0x000fe40000010000 */
[----:B------:R-:W-:Y:S02]  /*2c70*/  FADD.FTZ R46, R46, R39 ;  /* 0x000000272e2e7221 */ /* 0x000fe40000010000 */
[----:B------:R-:W-:-:S02]  /*2c80*/  FADD.FTZ R28, R45, R40 ;  /* 0x000000282d1c7221 */ /* 0x000fc40000010000 */
[----:B------:R-:W-:Y:S02]  /*2c90*/  FADD.FTZ R29, R44, R41 ;  /* 0x000000292c1d7221 */ /* 0x000fe40000010000 */
[----:B------:R-:W-:Y:S02]  /*2ca0*/  FADD.FTZ R30, R47, R42 ;  /* 0x0000002a2f1e7221 */ /* 0x000fe40000010000 */
[----:B------:R-:W-:Y:S02]  /*2cb0*/  FADD.FTZ R31, R46, R43 ;  /* 0x0000002b2e1f7221 */ /* 0x000fe40000010000 */
.L_x_2465:
[----:B------:R-:W-:Y:S05]  /*2cc0*/  BSYNC B0 ;  /* 0x0000000000007941 */ /* 0x000fea0003800000 */
.L_x_2464:
[----:B------:R-:W-:Y:S01]  /*2cd0*/  BSSY B0, `(.L_x_2466) ;  /* 0x0000011000007945 */ /* 0x000fe20003800000 */
[----:B------:R-:W-:Y:S01]  /*2ce0*/  HFMA2.MMA R40, -RZ, RZ, 0, 2.384185791015625e-07 ;  /* 0x00000004ff287435 */ /* 0x000fe200000001ff */
[----:B------:R-:W-:Y:S05]  /*2cf0*/  @P4 BRA `(.L_x_2467) ;  /* 0x000000e000004947 */ /* 0x000fea0003800000 */
[----:B------:R-:W-:Y:S01]  /*2d00*/  IMAD R33, R87, 0x28, R66 ;  /* 0x0000002857217824 */ /* 0x000fe200078e0242 */
[----:B------:R-:W-:Y:S02]  /*2d10*/  MOV R35, c[0x0][0x1d8] ;  /* 0x0000760000237a02 */ /* 0x000fe40000000f00 */
        /* <DEDUP_REMOVED lines=12> */
.L_x_2467:
[----:B------:R-:W-:Y:S05]  /*2de0*/  BSYNC B0 ;  /* 0x0000000000007941 */ /* 0x000fea0003800000 */
.L_x_2466:
[----:B------:R-:W-:Y:S05]  /*2df0*/  @!P0 BRA `(.L_x_2468) ;  /* 0x0000122000008947 */ /* 0x000fea0003800000 */
[----:B-1----:R-:W1:Y:S01]  /*2e00*/  S2R R36, SR_CTAID.Y ;  /* 0x0000000000247919 */ /* 0x002e620000002600 */
[----:B------:R-:W-:-:S05]  /*2e10*/  LOP3.LUT R28, R56, 0x1, RZ, 0xc0, !PT ;  /* 0x00000001381c7812 */ /* 0x000fca00078ec0ff */
        /* <DEDUP_REMOVED lines=25> */
.L_x_2470:
[----:B------:R-:W2:Y:S01]  /*2fb0*/  LDG.E.STRONG.GPU R30, [R28.64] ;  /* 0x000000081c1e7981 */ /* 0x000ea2000c1ef900 */
[----:B------:R-:W-:Y:S01]  /*2fc0*/  YIELD ;  /* 0x0000000000007946 */ /* 0x000fe20003800000 */
[----:B--2---:R-:W-:Y:S01]  /*2fd0*/  ISETP.NE.AND P0, PT, R30, R33, PT ;  /* 0x000000211e00720c */ /* 0x004fe20003f05270 */
[----:B------:R-:W-:-:S12]  /*2fe0*/  CCTL.IVALL ;  /* 0x00000000ff00798f */ /* 0x000fd80002000000 */
[----:B------:R-:W-:Y:S05]  /*2ff0*/  @P0 BRA `(.L_x_2470) ;  /* 0xffffffb000000947 */ /* 0x000fea000383ffff */
.L_x_2469:
        /* <DEDUP_REMOVED lines=20> */
.L_x_2474:
        /* <DEDUP_REMOVED lines=11> */
[----:B0-2---:R-:W-:Y:S02]  /*31f0*/  @!P6 FADD.FTZ R26, R26, R28 ;  /* 0x0000001c1a1ae221 */ /* 0x005fe40000010000 */
        /* <DEDUP_REMOVED lines=103> */
.L_x_2473:
        /* <DEDUP_REMOVED lines=22> */
[----:B0-2---:R-:W-:-:S03]  /*39d0*/  @!P0 FADD.FTZ R26, R26, R28 ;  /* 0x0000001c1a1a8221 */ /* 0x005fc60000010000 */
        /* <DEDUP_REMOVED lines=38> */
.L_x_2475:
[----:B------:R-:W-:-:S13]  /*3c40*/  ISETP.NE.OR P0, PT, R37, RZ, P0 ;  /* 0x000000ff2500720c */ /* 0x000fda0000705670 */
[----:B------:R-:W-:Y:S05]  /*3c50*/  @!P0 BRA `(.L_x_2471) ;  /* 0x000001f000008947 */ /* 0x000fea0003800000 */
.L_x_2472:
        /* <DEDUP_REMOVED lines=21> */
[----:B0-2---:R-:W-:Y:S02]  /*3db0*/  @!P4 FADD.FTZ R26, R26, R28 ;  /* 0x0000001c1a1ac221 */ /* 0x005fe40000010000 */
        /* <DEDUP_REMOVED lines=9> */
.L_x_2471:
        /* <DEDUP_REMOVED lines=12> */
.L_x_2477:
[----:B------:R-:W-:Y:S05]  /*3f10*/  BSYNC B0 ;  /* 0x0000000000007941 */ /* 0x000fea0003800000 */
.L_x_2476:
        /* <DEDUP_REMOVED lines=16> */
.L_x_2468:
        /* <DEDUP_REMOVED lines=10> */
[----:B-1----:R-:W1:Y:S02]  /*40c0*/  LDS.64 R28, [0xc0] ;  /* 0x0000c000ff1c7984 */ /* 0x002e640000000a00 */
[----:B-1----:R-:W-:Y:S02]  /*40d0*/  FMUL.FTZ R30, R28, c[0x0][0x20c] ;  /* 0x000083001c1e7a20 */ /* 0x002fe40000410000 */
[----:B------:R-:W-:Y:S01]  /*40e0*/  FMUL.FTZ R31, R29, c[0x0][0x20c] ;  /* 0x000083001d1f7a20 */ /* 0x000fe20000410000 */
[----:B------:R-:W-:Y:S05]  /*40f0*/  @!P5 BRA `(.L_x_2478) ;  /* 0x000001200000d947 */ /* 0x000fea0003800000 */
[----:B0-----:R-:W-:Y:S02]  /*4100*/  FFMA.FTZ R26, R74, R69, R68 ;  /* 0x000000454a1a7223 */ /* 0x001fe40000010044 */
        /* <DEDUP_REMOVED lines=17> */
.L_x_2478:
[----:B------:R-:W-:Y:S01]  /*4220*/  BSSY B0, `(.L_x_2479) ;  /* 0x0000011000007945 */ /* 0x000fe20003800000 */
[----:B------:R-:W-:Y:S05]  /*4230*/  @!P1 BRA `(.L_x_2480) ;  /* 0x000000f000009947 */ /* 0x000fea0003800000 */
        /* <DEDUP_REMOVED lines=11> */
[-C--:B------:R-:W-:Y:S01]  /*42f0*/  FMUL.FTZ R14, R29, R70.reuse ;  /* 0x000000461d0e7220 */ /* 0x080fe20000410000 */
[----:B------:R-:W-:Y:S01]  /*4300*/  LEA.HI.X R29, R26, c[0x0][0x164], R33, 0x2, P6 ;  /* 0x000059001a1d7a11 */ /* 0x000fe200030f1421 */
[----:B------:R-:W-:-:S05]  /*4310*/  FMUL.FTZ R15, R15, R70 ;  /* 0x000000460f0f7220 */ /* 0x000fca0000410000 */
[----:B------:R0:W-:Y:S03]  /*4320*/  STG.E.64 [R28.64], R14 ;  /* 0x0000000e1c007986 */ /* 0x0001e6000c101b08 */
.L_x_2480:
[----:B------:R-:W-:Y:S05]  /*4330*/  BSYNC B0 ;  /* 0x0000000000007941 */ /* 0x000fea0003800000 */
.L_x_2479:
        /* <DEDUP_REMOVED lines=19> */
.L_x_2481:
        /* <DEDUP_REMOVED lines=17> */
.L_x_2483:
[----:B------:R-:W-:Y:S05]  /*4580*/  BSYNC B0 ;  /* 0x0000000000007941 */ /* 0x000fea0003800000 */
.L_x_2482:
        /* <DEDUP_REMOVED lines=19> */
.L_x_2484:
        /* <DEDUP_REMOVED lines=17> */
.L_x_2486:
[----:B------:R-:W-:Y:S05]  /*47d0*/  BSYNC B0 ;  /* 0x0000000000007941 */ /* 0x000fea0003800000 */
.L_x_2485:
        /* <DEDUP_REMOVED lines=32> */
.L_x_2487:
        /* <DEDUP_REMOVED lines=17> */
.L_x_2489:
[----:B------:R-:W-:Y:S05]  /*4af0*/  BSYNC B0 ;  /* 0x0000000000007941 */ /* 0x000fea0003800000 */
.L_x_2488:
        /* <DEDUP_REMOVED lines=19> */
.L_x_2490:
        /* <DEDUP_REMOVED lines=17> */
.L_x_2492:
[----:B------:R-:W-:Y:S05]  /*4d40*/  BSYNC B0 ;  /* 0x0000000000007941 */ /* 0x000fea0003800000 */
.L_x_2491:
        /* <DEDUP_REMOVED lines=19> */
.L_x_2493:
[----:B------:R-:W-:Y:S01]  /*4e80*/  BSSY B0, `(.L_x_2494) ;  /* 0x0000011000007945 */ /* 0x000fe20003800000 */
[----:B------:R-:W-:Y:S05]  /*4e90*/  @P2 BRA `(.L_x_2495) ;  /* 0x000000f000002947 */ /* 0x000fea0003800000 */
[----:B0-----:R-:W-:Y:S01]  /*4ea0*/  IMAD R10, R7, c[0x0][0x1d8], RZ ;  /* 0x00007600070a7a24 */ /* 0x001fe200078e02ff */
[----:B------:R-:W-:Y:S01]  /*4eb0*/  MOV R6, R88 ;  /* 0x0000005800067202 */ /* 0x000fe20000000f00 */
[-CC-:B------:R-:W-:Y:S01]  /*4ec0*/  FFMA.FTZ R82, R82, R30.reuse, R31.reuse ;  /* 0x0000001e52527223 */ /* 0x180fe2000001001f */
        /* <DEDUP_REMOVED lines=12> */
.L_x_2495:
[----:B------:R-:W-:Y:S05]  /*4f90*/  BSYNC B0 ;  /* 0x0000000000007941 */ /* 0x000fea0003800000 */
.L_x_2494:
        /* <DEDUP_REMOVED lines=19> */
.L_x_2496:
        /* <DEDUP_REMOVED lines=17> */
.L_x_2498:
[----:B------:R-:W-:Y:S05]  /*51e0*/  BSYNC B0 ;  /* 0x0000000000007941 */ /* 0x000fea0003800000 */
.L_x_2497:
        /* <DEDUP_REMOVED lines=19> */
.L_x_2499:
[----:B------:R-:W-:Y:S01]  /*5320*/  BSSY B0, `(.L_x_2500) ;  /* 0x0000010000007945 */ /* 0x000fe20003800000 */
[----:B------:R-:W-:Y:S05]  /*5330*/  @P6 BRA `(.L_x_2501) ;  /* 0x000000e000006947 */ /* 0x000fea0003800000 */
[----:B------:R-:W-:Y:S01]  /*5340*/  MOV R89, R91 ;  /* 0x0000005b00597202 */ /* 0x000fe20000000f00 */
[----:B0-----:R-:W-:Y:S02]  /*5350*/  IMAD R6, R9, c[0x0][0x1d8], RZ ;  /* 0x0000760009067a24 */ /* 0x001fe400078e02ff */
        /* <DEDUP_REMOVED lines=12> */
.L_x_2501:
[----:B------:R-:W-:Y:S05]  /*5420*/  BSYNC B0 ;  /* 0x0000000000007941 */ /* 0x000fea0003800000 */
.L_x_2500:
[----:B------:R-:W-:Y:S02]  /*5430*/  IADD3 R65, R65, c[0x0][0x10], RZ ;  /* 0x0000040041417a10 */ /* 0x000fe40007ffe0ff */
[----:B------:R-:W-:Y:S02]  /*5440*/  IADD3 R56, R56, 0x1, RZ ;  /* 0x0000000138387810 */ /* 0x000fe40007ffe0ff */
[----:B------:R-:W-:-:S13]  /*5450*/  ISETP.GE.AND P0, PT, R65, UR4, PT ;  /* 0x0000000441007c0c */ /* 0x000fda000bf06270 */
[----:B------:R-:W-:Y:S01]  /*5460*/  @P0 CALL.REL.NOINC `(.L_x_2451) ;  /* 0x0000001000000944 */ /* 0x000fe20003c00000 */
[----:B------:R-:W-:Y:S05]  /*5470*/  BRA `(.L_x_2502) ;  /* 0xffffae7000007947 */ /* 0x000fea000383ffff */
.L_x_2451:
        /* <DEDUP_REMOVED lines=18> */
.L_x_2504:
[----:B------:R-:W-:Y:S05]  /*55a0*/  BSYNC B0 ;  /* 0x0000000000007941 */ /* 0x000fea0003800000 */
.L_x_2503:
        /* <DEDUP_REMOVED lines=11> */
.L_x_2506:
[----:B------:R-:W2:Y:S01]  /*5660*/  LDG.E.STRONG.GPU R5, [R2.64] ;  /* 0x0000000802057981 */ /* 0x000ea2000c1ef900 */
[----:B------:R-:W-:Y:S01]  /*5670*/  YIELD ;  /* 0x0000000000007946 */ /* 0x000fe20003800000 */
[----:B--2---:R-:W-:Y:S01]  /*5680*/  ISETP.NE.AND P0, PT, R5, R0, PT ;  /* 0x000000000500720c */ /* 0x004fe20003f05270 */
[----:B------:R-:W-:-:S12]  /*5690*/  CCTL.IVALL ;  /* 0x00000000ff00798f */ /* 0x000fd80002000000 */
[----:B------:R-:W-:Y:S05]  /*56a0*/  @P0 BRA `(.L_x_2506) ;  /* 0xffffffb000000947 */ /* 0x000fea000383ffff */
.L_x_2505:
        /* <DEDUP_REMOVED lines=25> */
.L_x_2507:
        /* <DEDUP_REMOVED lines=26> */
.L_x_2508:
        /* <DEDUP_REMOVED lines=10> */
.L_x_5179:


//--------------------- .text._Z35group_norm_nhwc_bwd_one_pass_kernelI11Fp32IOBf16WLi256ELi80ELi640EEv26Group_norm_nhwc_bwd_params --------------------------
	.section	.text._Z35group_norm_nhwc_bwd_one_pass_kernelI11Fp32IOBf16WLi256ELi80ELi640EEv26Group_norm_nhwc_bwd_params,"ax",@progbits
	.sectioninfo	@"SHI_REGISTERS=96"
	.align	128
        .global         _Z35group_norm_nhwc_bwd_one_pass_kernelI11Fp32IOBf16WLi256ELi80ELi640EEv26Group_norm_nhwc_bwd_params
        .type           _Z35group_norm_nhwc_bwd_one_pass_kernelI11Fp32IOBf16WLi256ELi80ELi640EEv26Group_norm_nhwc_bwd_params,@function
        .size           _Z35group_norm_nhwc_bwd_one_pass_kernelI11Fp32IOBf16WLi256ELi80ELi640EEv26Group_norm_nhwc_bwd_params,(.L_x_5180 - _Z35group_norm_nhwc_bwd_one_pass_kernelI11Fp32IOBf16WLi256ELi80ELi640EEv26Group_norm_nhwc_bwd_params)
        .other          _Z35group_norm_nhwc_bwd_one_pass_kernelI11Fp32IOBf16WLi256ELi80ELi640EEv26Group_norm_nhwc_bwd_params,@"STO_CUDA_ENTRY STV_DEFAULT"
_Z35group_norm_nhwc_bwd_one_pass_kernelI11Fp32IOBf16WLi256ELi80ELi640EEv26Group_norm_nhwc_bwd_params:
.text._Z35group_norm_nhwc_bwd_one_pass_kernelI11Fp32IOBf16WLi256ELi80ELi640EEv26Group_norm_nhwc_bwd_params:
        /* <DEDUP_REMOVED lines=58> */
.L_x_2592:
[----:B------:R-:W-:Y:S01]  /*03a0*/  IABS R5, c[0x0][0x1f0] ;  /* 0x00007c0000057a13 */ /* 0x000fe20000000000 */
[----:B--2---:R-:W-:Y:S01]  /*03b0*/  UMOV UR6, URZ ;  /* 0x0000003f00067c82 */ /* 0x004fe20008000000 */
[----:B------:R-:W-:Y:S01]  /*03c0*/  IABS R6, UR9 ;  /* 0x0000000900067c13 */ /* 0x000fe20008000000 */
[----:B------:R-:W-:Y:S01]  /*03d0*/  UISETP.GE.AND UP2, UPT, UR9, URZ, UPT ;  /* 0x0000003f0900728c */ /* 0x000fe2000bf46270 */
[----:B0-----:R-:W0:Y:S01]  /*03e0*/  R2UR UR17, R5 ;  /* 0x00000000051173c2 */ /* 0x001e2200000e0000 */
[----:B------:R-:W-:Y:S01]  /*03f0*/  ULDC UR15, c[0x0][0x1f0] ;  /* 0x00007c00000f7ab9 */ /* 0x000fe20000000800 */
[C---:B------:R-:W-:Y:S01]  /*0400*/  IADD3 R16, R2.reuse, 0x40, RZ ;  /* 0x0000004002107810 */ /* 0x040fe20007ffe0ff */
[----:B------:R-:W-:Y:S01]  /*0410*/  CS2R R72, SRZ ;  /* 0x0000000000487805 */ /* 0x000fe2000001ff00 */
[C---:B------:R-:W-:Y:S01]  /*0420*/  IADD3 R7, R2.reuse, 0x10, RZ ;  /* 0x0000001002077810 */ /* 0x040fe20007ffe0ff */
[----:B------:R-:W-:Y:S01]  /*0430*/  CS2R R50, SRZ ;  /* 0x0000000000327805 */ /* 0x000fe2000001ff00 */
[----:B------:R-:W-:-:S02]  /*0440*/  IADD3 R23, R2, 0x20, RZ ;  /* 0x0000002002177810 */ /* 0x000fc40007ffe0ff */
[----:B------:R1:W2:Y:S01]  /*0450*/  R2UR UR14, R6 ;  /* 0x00000000060e73c2 */ /* 0x0002a200000e0000 */
[----:B------:R-:W-:Y:S02]  /*0460*/  IADD3 R22, R2, 0x30, RZ ;  /* 0x0000003002167810 */ /* 0x000fe40007ffe0ff */
[----:B------:R-:W-:Y:S02]  /*0470*/  ISETP.GE.U32.AND P4, PT, R16, c[0x0][0x1e0], PT ;  /* 0x0000780010007a0c */ /* 0x000fe40003f86070 */
[----:B------:R-:W-:Y:S02]  /*0480*/  SHF.R.S32.HI R11, RZ, 0x1f, R16 ;  /* 0x0000001fff0b7819 */ /* 0x000fe40000011410 */
[----:B------:R-:W-:Y:S02]  /*0490*/  ISETP.GE.U32.AND P2, PT, R7, c[0x0][0x1e0], PT ;  /* 0x0000780007007a0c */ /* 0x000fe40003f46070 */
[----:B------:R-:W-:Y:S02]  /*04a0*/  SHF.R.S32.HI R14, RZ, 0x1f, R7 ;  /* 0x0000001fff0e7819 */ /* 0x000fe40000011407 */
[----:B------:R-:W-:-:S02]  /*04b0*/  ISETP.GE.U32.AND P3, PT, R23, c[0x0][0x1e0], PT ;  /* 0x0000780017007a0c */ /* 0x000fc40003f66070 */
[----:B------:R-:W-:Y:S02]  /*04c0*/  ISETP.GE.U32.AND P5, PT, R22, c[0x0][0x1e0], PT ;  /* 0x0000780016007a0c */ /* 0x000fe40003fa6070 */
[----:B------:R-:W-:Y:S01]  /*04d0*/  SHF.R.S32.HI R13, RZ, 0x1f, R23 ;  /* 0x0000001fff0d7819 */ /* 0x000fe20000011417 */
[----:B0-----:R-:W0:Y:S01]  /*04e0*/  I2F.RP R3, UR17 ;  /* 0x0000001100037d06 */ /* 0x001e220008209400 */
[----:B------:R-:W-:Y:S02]  /*04f0*/  SHF.R.S32.HI R12, RZ, 0x1f, R22 ;  /* 0x0000001fff0c7819 */ /* 0x000fe40000011416 */
[----:B------:R-:W-:Y:S02]  /*0500*/  ISETP.GE.AND.EX P4, PT, R11, c[0x0][0x1e4], PT, P4 ;  /* 0x000079000b007a0c */ /* 0x000fe40003f86340 */
[----:B------:R-:W-:Y:S02]  /*0510*/  ISETP.GE.AND.EX P2, PT, R14, c[0x0][0x1e4], PT, P2 ;  /* 0x000079000e007a0c */ /* 0x000fe40003f46320 */
[----:B------:R-:W-:-:S02]  /*0520*/  ISETP.GE.AND.EX P3, PT, R13, c[0x0][0x1e4], PT, P3 ;  /* 0x000079000d007a0c */ /* 0x000fc40003f66330 */
[----:B------:R-:W-:Y:S02]  /*0530*/  ISETP.GE.AND.EX P5, PT, R12, c[0x0][0x1e4], PT, P5 ;  /* 0x000079000c007a0c */ /* 0x000fe40003fa6350 */
[C---:B------:R-:W-:Y:S02]  /*0540*/  ISETP.GT.U32.OR P4, PT, R0.reuse, 0x27f, P4 ;  /* 0x0000027f0000780c */ /* 0x040fe40002784470 */
[C---:B------:R-:W-:Y:S02]  /*0550*/  ISETP.GT.U32.OR P2, PT, R0.reuse, 0x27f, P2 ;  /* 0x0000027f0000780c */ /* 0x040fe40001744470 */
[C---:B------:R-:W-:Y:S01]  /*0560*/  ISETP.GT.U32.OR P3, PT, R0.reuse, 0x27f, P3 ;  /* 0x0000027f0000780c */ /* 0x040fe20001f64470 */
[----:B0-----:R-:W0:Y:S01]  /*0570*/  MUFU.RCP R3, R3 ;  /* 0x0000000300037308 */ /* 0x001e220000001000 */
[----:B------:R-:W-:Y:S02]  /*0580*/  ISETP.GT.U32.OR P5, PT, R0, 0x27f, P5 ;  /* 0x0000027f0000780c */ /* 0x000fe40002fa4470 */
[----:B------:R-:W-:-:S04]  /*0590*/  IADD3 R20, R2, 0x50, RZ ;  /* 0x0000005002147810 */ /* 0x000fc80007ffe0ff */
[----:B------:R-:W-:Y:S01]  /*05a0*/  SHF.R.S32.HI R18, RZ, 0x1f, R20 ;  /* 0x0000001fff127819 */ /* 0x000fe20000011414 */
[----:B-1----:R-:W-:-:S04]  /*05b0*/  @!P4 IMAD R6, R11, c[0x0][0x1d8], RZ ;  /* 0x000076000b06ca24 */ /* 0x002fc800078e02ff */
[----:B------:R-:W-:Y:S02]  /*05c0*/  @!P4 IMAD R21, R16, c[0x0][0x1dc], R6 ;  /* 0x000077001015ca24 */ /* 0x000fe400078e0206 */
[----:B------:R-:W-:Y:S01]  /*05d0*/  @!P5 IMAD R5, R12, c[0x0][0x1d8], RZ ;  /* 0x000076000c05da24 */ /* 0x000fe200078e02ff */
[----:B0-----:R-:W-:Y:S02]  /*05e0*/  IADD3 R4, R3, 0xffffffe, RZ ;  /* 0x0ffffffe03047810 */ /* 0x001fe40007ffe0ff */
[----:B------:R-:W-:Y:S01]  /*05f0*/  SHF.R.S32.HI R3, RZ, 0x1f, R86 ;  /* 0x0000001fff037819 */ /* 0x000fe20000011456 */
[----:B------:R-:W-:-:S03]  /*0600*/  @!P5 IMAD R19, R22, c[0x0][0x1dc], R5 ;  /* 0x000077001613da24 */ /* 0x000fc600078e0205 */
[----:B------:R-:W0:Y:S02]  /*0610*/  F2I.FTZ.U32.TRUNC.NTZ R4, R4 ;  /* 0x0000000400047305 */ /* 0x000e24000021f000 */
[----:B0-----:R-:W0:Y:S02]  /*0620*/  R2UR UR7, R4 ;  /* 0x00000000040773c2 */ /* 0x001e2400000e0000 */
[----:B0-----:R-:W-:-:S04]  /*0630*/  UIADD3 UR5, URZ, -UR7, URZ ;  /* 0x800000073f057290 */ /* 0x001fc8000fffe03f */
[----:B------:R-:W-:-:S04]  /*0640*/  UIMAD UR5, UR5, UR17, URZ ;  /* 0x00000011050572a4 */ /* 0x000fc8000f8e023f */
[----:B------:R-:W-:-:S04]  /*0650*/  UIMAD.WIDE.U32 UR6, UR7, UR5, UR6 ;  /* 0x00000005070672a5 */ /* 0x000fc8000f8e0006 */
[----:B--2---:R-:W-:-:S04]  /*0660*/  UIMAD.WIDE.U32 UR6, UR7, UR14, URZ ;  /* 0x0000000e070672a5 */ /* 0x004fc8000f8e003f */
        /* <DEDUP_REMOVED lines=15> */
[----:B------:R-:W-:-:S03]  /*0760*/  UIMAD UR22, UR16, 0x50, URZ ;  /* 0x00000050101678a4 */ /* 0x000fc6000f8e023f */
[----:B------:R-:W-:-:S03]  /*0770*/  @UP2 UIADD3 UR7, UR7, 0x1, URZ ;  /* 0x0000000107072890 */ /* 0x000fc6000fffe03f */
[----:B------:R-:W-:Y:S02]  /*0780*/  MOV R4, UR22 ;  /* 0x0000001600047c02 */ /* 0x000fe40008000f00 */
[----:B------:R-:W-:Y:S01]  /*0790*/  IADD3 R8, P0, R86, UR22, RZ ;  /* 0x0000001656087c10 */ /* 0x000fe2000ff1e0ff */
[----:B------:R-:W-:-:S03]  /*07a0*/  @!UP1 UIADD3 UR7, -UR7, URZ, URZ ;  /* 0x0000003f07079290 */ /* 0x000fc6000fffe13f */
[----:B------:R-:W-:Y:S01]  /*07b0*/  LEA.HI.X.SX32 R9, R4, R3, 0x1, P0 ;  /* 0x0000000304097211 */ /* 0x000fe200000f0eff */
[----:B------:R-:W-:Y:S01]  /*07c0*/  USEL UR7, UR14, UR7, !UP0 ;  /* 0x000000070e077287 */ /* 0x000fe2000c000000 */
[----:B------:R-:W-:Y:S01]  /*07d0*/  ISETP.GE.U32.AND P0, PT, R20, c[0x0][0x1e0], PT ;  /* 0x0000780014007a0c */ /* 0x000fe20003f06070 */
[----:B------:R-:W-:Y:S01]  /*07e0*/  @!P3 IMAD R4, R13, c[0x0][0x1d8], RZ ;  /* 0x000076000d04ba24 */ /* 0x000fe200078e02ff */
[----:B------:R-:W-:Y:S02]  /*07f0*/  ULDC.64 UR14, c[0x0][0x1e8] ;  /* 0x00007a00000e7ab9 */ /* 0x000fe40000000a00 */
[----:B------:R-:W-:Y:S01]  /*0800*/  USHF.R.S32.HI UR5, URZ, 0x1f, UR7 ;  /* 0x0000001f3f057899 */ /* 0x000fe20008011407 */
[----:B------:R-:W-:Y:S01]  /*0810*/  MOV R3, UR7 ;  /* 0x0000000700037c02 */ /* 0x000fe20008000f00 */
[----:B------:R-:W-:Y:S01]  /*0820*/  @!P3 IMAD R17, R23, c[0x0][0x1dc], R4 ;  /* 0x000077001711ba24 */ /* 0x000fe200078e0204 */
[----:B------:R-:W-:Y:S01]  /*0830*/  ISETP.GE.AND.EX P0, PT, R18, c[0x0][0x1e4], PT, P0 ;  /* 0x0000790012007a0c */ /* 0x000fe20003f06300 */
[----:B------:R-:W-:-:S02]  /*0840*/  UIMAD UR5, UR5, UR14, URZ ;  /* 0x0000000e050572a4 */ /* 0x000fc4000f8e023f */
[----:B------:R-:W-:Y:S01]  /*0850*/  IMAD.WIDE.U32 R8, R3, c[0x0][0x1e8], R8 ;  /* 0x00007a0003087a25 */ /* 0x000fe200078e0008 */
[----:B------:R-:W-:Y:S01]  /*0860*/  ISETP.GT.U32.OR P0, PT, R0, 0x27f, P0 ;  /* 0x0000027f0000780c */ /* 0x000fe20000704470 */
[----:B------:R-:W-:Y:S02]  /*0870*/  UIMAD UR5, UR7, UR15, UR5 ;  /* 0x0000000f070572a4 */ /* 0x000fe4000f8e0205 */
[----:B------:R-:W-:Y:S01]  /*0880*/  @!P2 IMAD R3, R14, c[0x0][0x1d8], RZ ;  /* 0x000076000e03aa24 */ /* 0x000fe200078e02ff */
[-C--:B------:R-:W-:Y:S02]  /*0890*/  @!P2 MOV R10, R8.reuse ;  /* 0x00000008000aa202 */ /* 0x080fe40000000f00 */
[-C--:B------:R-:W-:Y:S01]  /*08a0*/  @!P5 MOV R14, R8.reuse ;  /* 0x00000008000ed202 */ /* 0x080fe20000000f00 */
[----:B------:R-:W-:Y:S01]  /*08b0*/  @!P2 IMAD R3, R7, c[0x0][0x1dc], R3 ;  /* 0x000077000703aa24 */ /* 0x000fe200078e0203 */
[----:B------:R-:W-:Y:S02]  /*08c0*/  IADD3 R11, R9, UR5, RZ ;  /* 0x00000005090b7c10 */ /* 0x000fe4000fffe0ff */
[----:B------:R-:W-:-:S02]  /*08d0*/  @!P3 MOV R12, R8 ;  /* 0x00000008000cb202 */ /* 0x000fc40000000f00 */
[-C--:B------:R-:W-:Y:S01]  /*08e0*/  @!P5 MOV R15, R11.reuse ;  /* 0x0000000b000fd202 */ /* 0x080fe20000000f00 */
[----:B------:R-:W-:Y:S01]  /*08f0*/  @!P2 IMAD.WIDE.U32 R6, R7, c[0x0][0x1d8], R10 ;  /* 0x000076000706aa25 */ /* 0x000fe200078e000a */
[-C--:B------:R-:W-:Y:S02]  /*0900*/  @!P3 MOV R13, R11.reuse ;  /* 0x0000000b000db202 */ /* 0x080fe40000000f00 */
[----:B------:R-:W-:Y:S01]  /*0910*/  @!P4 MOV R4, R8 ;  /* 0x000000080004c202 */ /* 0x000fe20000000f00 */
[----:B------:R-:W-:Y:S01]  /*0920*/  @!P5 IMAD.WIDE.U32 R14, R22, c[0x0][0x1d8], R14 ;  /* 0x00007600160eda25 */ /* 0x000fe200078e000e */
[----:B------:R-:W-:Y:S02]  /*0930*/  @!P4 MOV R5, R11 ;  /* 0x0000000b0005c202 */ /* 0x000fe40000000f00 */
[----:B------:R-:W-:Y:S01]  /*0940*/  @!P2 IADD3 R3, R7, R3, RZ ;  /* 0x000000030703a210 */ /* 0x000fe20007ffe0ff */
[----:B------:R-:W-:Y:S01]  /*0950*/  @!P3 IMAD.WIDE.U32 R12, R23, c[0x0][0x1d8], R12 ;  /* 0x00007600170cba25 */ /* 0x000fe200078e000c */
[----:B------:R-:W-:-:S03]  /*0960*/  @!P2 SHF.L.U32 R7, R6, 0x2, RZ ;  /* 0x000000020607a819 */ /* 0x000fc600000006ff */
[----:B------:R-:W-:Y:S01]  /*0970*/  @!P4 IMAD.WIDE.U32 R4, R16, c[0x0][0x1d8], R4 ;  /* 0x000076001004ca25 */ /* 0x000fe200078e0004 */
[----:B------:R-:W-:Y:S02]  /*0980*/  @!P2 SHF.L.U64.HI R16, R6, 0x2, R3 ;  /* 0x000000020610a819 */ /* 0x000fe40000010203 */
[----:B------:R-:W-:Y:S02]  /*0990*/  @!P5 IADD3 R3, R15, R19, RZ ;  /* 0x000000130f03d210 */ /* 0x000fe40007ffe0ff */
[----:B------:R-:W-:Y:S02]  /*09a0*/  @!P3 IADD3 R17, R13, R17, RZ ;  /* 0x000000110d11b210 */ /* 0x000fe40007ffe0ff */
[----:B------:R-:W-:Y:S02]  /*09b0*/  @!P4 IADD3 R19, R5, R21, RZ ;  /* 0x000000150513c210 */ /* 0x000fe40007ffe0ff */
[----:B------:R-:W-:Y:S01]  /*09c0*/  @!P5 SHF.L.U64.HI R22, R14, 0x2, R3 ;  /* 0x000000020e16d819 */ /* 0x000fe20000010203 */
[----:B------:R-:W-:Y:S01]  /*09d0*/  @!P0 IMAD R3, R18, c[0x0][0x1d8], RZ ;  /* 0x0000760012038a24 */ /* 0x000fe200078e02ff */
[----:B------:R-:W-:-:S02]  /*09e0*/  @!P3 SHF.L.U32 R15, R12, 0x2, RZ ;  /* 0x000000020c0fb819 */ /* 0x000fc400000006ff */
[----:B------:R-:W-:Y:S01]  /*09f0*/  @!P3 SHF.L.U64.HI R17, R12, 0x2, R17 ;  /* 0x000000020c11b819 */ /* 0x000fe20000010211 */
[----:B------:R-:W-:Y:S01]  /*0a00*/  @!P0 IMAD R3, R20, c[0x0][0x1dc], R3 ;  /* 0x0000770014038a24 */ /* 0x000fe200078e0203 */
[C---:B------:R-:W-:Y:S02]  /*0a10*/  @!P4 SHF.L.U32 R18, R4.reuse, 0x2, RZ ;  /* 0x000000020412c819 */ /* 0x040fe400000006ff */
[----:B------:R-:W-:Y:S02]  /*0a20*/  @!P4 SHF.L.U64.HI R19, R4, 0x2, R19 ;  /* 0x000000020413c819 */ /* 0x000fe40000010213 */
[----:B------:R-:W-:Y:S02]  /*0a30*/  @!P2 IADD3 R4, P6, R7, c[0x0][0x180], RZ ;  /* 0x000060000704aa10 */ /* 0x000fe40007fde0ff */
[----:B------:R-:W-:Y:S02]  /*0a40*/  @!P0 MOV R12, R8 ;  /* 0x00000008000c8202 */ /* 0x000fe40000000f00 */
[----:B------:R-:W-:-:S02]  /*0a50*/  @!P0 MOV R13, R11 ;  /* 0x0000000b000d8202 */ /* 0x000fc40000000f00 */
[----:B------:R-:W-:Y:S02]  /*0a60*/  @!P2 IADD3.X R5, R16, c[0x0][0x184], RZ, P6, !PT ;  /* 0x000061001005aa10 */ /* 0x000fe400037fe4ff */
[----:B------:R-:W-:Y:S01]  /*0a70*/  @!P2 IADD3 R6, P6, R7, c[0x0][0x178], RZ ;  /* 0x00005e000706aa10 */ /* 0x000fe20007fde0ff */
[----:B------:R-:W-:Y:S01]  /*0a80*/  @!P0 IMAD.WIDE.U32 R12, R20, c[0x0][0x1d8], R12 ;  /* 0x00007600140c8a25 */ /* 0x000fe200078e000c */
[----:B------:R-:W-:Y:S01]  /*0a90*/  @!P5 SHF.L.U32 R21, R14, 0x2, RZ ;  /* 0x000000020e15d819 */ /* 0x000fe200000006ff */
[----:B------:R0:W5:Y:S01]  /*0aa0*/  @!P2 LDG.E.64 R72, [R4.64] ;  /* 0x000000120448a981 */ /* 0x000162000c1e1b00 */
[----:B------:R-:W-:Y:S02]  /*0ab0*/  @!P2 IADD3.X R7, R16, c[0x0][0x17c], RZ, P6, !PT ;  /* 0x00005f001007aa10 */ /* 0x000fe400037fe4ff */
[----:B------:R-:W-:Y:S02]  /*0ac0*/  @!P0 IADD3 R13, R13, R3, RZ ;  /* 0x000000030d0d8210 */ /* 0x000fe40007ffe0ff */
[C---:B------:R-:W-:Y:S01]  /*0ad0*/  @!P0 SHF.L.U32 R3, R12.reuse, 0x2, RZ ;  /* 0x000000020c038819 */ /* 0x040fe200000006ff */
[----:B------:R1:W5:Y:S01]  /*0ae0*/  @!P2 LDG.E.64 R50, [R6.64] ;  /* 0x000000120632a981 */ /* 0x000362000c1e1b00 */
[----:B------:R-:W-:-:S02]  /*0af0*/  @!P0 SHF.L.U64.HI R20, R12, 0x2, R13 ;  /* 0x000000020c148819 */ /* 0x000fc4000001020d */
[C---:B------:R-:W-:Y:S02]  /*0b00*/  @!P3 IADD3 R12, P6, R15.reuse, c[0x0][0x180], RZ ;  /* 0x000060000f0cba10 */ /* 0x040fe40007fde0ff */
[----:B------:R-:W-:Y:S01]  /*0b10*/  @!P3 IADD3 R14, P2, R15, c[0x0][0x178], RZ ;  /* 0x00005e000f0eba10 */ /* 0x000fe20007f5e0ff */
[----:B------:R-:W-:Y:S01]  /*0b20*/  CS2R R70, SRZ ;  /* 0x0000000000467805 */ /* 0x000fe2000001ff00 */
[----:B------:R-:W-:Y:S01]  /*0b30*/  CS2R R48, SRZ ;  /* 0x0000000000307805 */ /* 0x000fe2000001ff00 */
[C---:B------:R-:W-:Y:S02]  /*0b40*/  @!P3 IADD3.X R13, R17.reuse, c[0x0][0x184], RZ, P6, !PT ;  /* 0x00006100110dba10 */ /* 0x040fe400037fe4ff */
[----:B------:R-:W-:Y:S02]  /*0b50*/  @!P3 IADD3.X R15, R17, c[0x0][0x17c], RZ, P2, !PT ;  /* 0x00005f00110fba10 */ /* 0x000fe400017fe4ff */
[----:B------:R-:W-:Y:S01]  /*0b60*/  @!P5 IADD3 R16, P6, R21, c[0x0][0x180], RZ ;  /* 0x000060001510da10 */ /* 0x000fe20007fde0ff */
[----:B------:R2:W5:Y:S03]  /*0b70*/  @!P3 LDG.E.64 R70, [R12.64] ;  /* 0x000000120c46b981 */ /* 0x000566000c1e1b00 */
[----:B------:R-:W-:Y:S01]  /*0b80*/  @!P5 IADD3.X R17, R22, c[0x0][0x184], RZ, P6, !PT ;  /* 0x000061001611da10 */ /* 0x000fe200037fe4ff */
[----:B------:R3:W5:Y:S01]  /*0b90*/  @!P3 LDG.E.64 R48, [R14.64] ;  /* 0x000000120e30b981 */ /* 0x000762000c1e1b00 */
[----:B-1----:R-:W-:-:S02]  /*0ba0*/  @!P4 IADD3 R6, P3, R18, c[0x0][0x180], RZ ;  /* 0x000060001206ca10 */ /* 0x002fc40007f7e0ff */
[----:B------:R-:W-:Y:S01]  /*0bb0*/  @!P4 IADD3 R18, P6, R18, c[0x0][0x178], RZ ;  /* 0x00005e001212ca10 */ /* 0x000fe20007fde0ff */
[----:B------:R-:W-:Y:S01]  /*0bc0*/  CS2R R66, SRZ ;  /* 0x0000000000427805 */ /* 0x000fe2000001ff00 */
[C---:B------:R-:W-:Y:S01]  /*0bd0*/  @!P4 IADD3.X R7, R19.reuse, c[0x0][0x184], RZ, P3, !PT ;  /* 0x000061001307ca10 */ /* 0x040fe20001ffe4ff */
[----:B--2---:R-:W-:Y:S01]  /*0be0*/  CS2R R12, SRZ ;  /* 0x00000000000c7805 */ /* 0x004fe2000001ff00 */
[----:B------:R-:W-:Y:S02]  /*0bf0*/  @!P4 IADD3.X R19, R19, c[0x0][0x17c], RZ, P6, !PT ;  /* 0x00005f001313ca10 */ /* 0x000fe400037fe4ff */
[C---:B------:R-:W-:Y:S01]  /*0c00*/  IADD3 R30, R2.reuse, 0x60, RZ ;  /* 0x00000060021e7810 */ /* 0x040fe20007ffe0ff */
[----:B------:R1:W5:Y:S01]  /*0c10*/  @!P4 LDG.E.64 R66, [R6.64] ;  /* 0x000000120642c981 */ /* 0x000362000c1e1b00 */
[----:B------:R-:W-:Y:S02]  /*0c20*/  IADD3 R27, R2, 0x70, RZ ;  /* 0x00000070021b7810 */ /* 0x000fe40007ffe0ff */
[----:B0-----:R-:W-:Y:S01]  /*0c30*/  @!P5 IADD3 R4, P2, R21, c[0x0][0x178], RZ ;  /* 0x00005e001504da10 */ /* 0x001fe20007f5e0ff */
[----:B------:R0:W5:Y:S01]  /*0c40*/  @!P4 LDG.E.64 R12, [R18.64] ;  /* 0x00000012120cc981 */ /* 0x000162000c1e1b00 */
[----:B------:R-:W-:-:S02]  /*0c50*/  ISETP.GE.U32.AND P4, PT, R30, c[0x0][0x1e0], PT ;  /* 0x000078001e007a0c */ /* 0x000fc40003f86070 */
[----:B------:R-:W-:Y:S02]  /*0c60*/  ISETP.GE.U32.AND P3, PT, R27, c[0x0][0x1e0], PT ;  /* 0x000078001b007a0c */ /* 0x000fe40003f66070 */
[----:B------:R-:W-:Y:S02]  /*0c70*/  SHF.R.S32.HI R25, RZ, 0x1f, R30 ;  /* 0x0000001fff197819 */ /* 0x000fe4000001141e */
[----:B------:R-:W-:Y:S01]  /*0c80*/  SHF.R.S32.HI R24, RZ, 0x1f, R27 ;  /* 0x0000001fff187819 */ /* 0x000fe2000001141b */
[----:B------:R-:W-:Y:S01]  /*0c90*/  CS2R R68, SRZ ;  /* 0x0000000000447805 */ /* 0x000fe2000001ff00 */
[----:B------:R-:W-:Y:S01]  /*0ca0*/  CS2R R46, SRZ ;  /* 0x00000000002e7805 */ /* 0x000fe2000001ff00 */
[----:B------:R-:W-:Y:S02]  /*0cb0*/  @!P5 IADD3.X R5, R22, c[0x0][0x17c], RZ, P2, !PT ;  /* 0x00005f001605da10 */ /* 0x000fe400017fe4ff */
[----:B------:R-:W-:Y:S02]  /*0cc0*/  IADD3 R26, R2, 0x80, RZ ;  /* 0x00000080021a7810 */ /* 0x000fe40007ffe0ff */
[----:B------:R-:W-:Y:S01]  /*0cd0*/  ISETP.GE.AND.EX P4, PT, R25, c[0x0][0x1e4], PT, P4 ;  /* 0x0000790019007a0c */ /* 0x000fe20003f86340 */
[----:B------:R2:W5:Y:S01]  /*0ce0*/  @!P5 LDG.E.64 R68, [R16.64] ;  /* 0x000000121044d981 */ /* 0x000562000c1e1b00 */
[----:B------:R-:W-:-:S02]  /*0cf0*/  ISETP.GE.AND.EX P3, PT, R24, c[0x0][0x1e4], PT, P3 ;  /* 0x0000790018007a0c */ /* 0x000fc40003f66330 */
[----:B------:R-:W-:Y:S01]  /*0d00*/  ISETP.GE.U32.AND P2, PT, R26, c[0x0][0x1e0], PT ;  /* 0x000078001a007a0c */ /* 0x000fe20003f46070 */
[----:B------:R4:W5:Y:S01]  /*0d10*/  @!P5 LDG.E.64 R46, [R4.64] ;  /* 0x00000012042ed981 */ /* 0x000962000c1e1b00 */
[----:B------:R-:W-:Y:S02]  /*0d20*/  SHF.R.S32.HI R23, RZ, 0x1f, R26 ;  /* 0x0000001fff177819 */ /* 0x000fe4000001141a */
[C---:B------:R-:W-:Y:S02]  /*0d30*/  ISETP.GT.U32.OR P4, PT, R0.reuse, 0x27f, P4 ;  /* 0x0000027f0000780c */ /* 0x040fe40002784470 */
[----:B------:R-:W-:Y:S02]  /*0d40*/  ISETP.GT.U32.OR P3, PT, R0, 0x27f, P3 ;  /* 0x0000027f0000780c */ /* 0x000fe40001f64470 */
[----:B------:R-:W-:Y:S02]  /*0d50*/  ISETP.GE.AND.EX P2, PT, R23, c[0x0][0x1e4], PT, P2 ;  /* 0x0000790017007a0c */ /* 0x000fe40003f46320 */
[----:B----4-:R-:W-:-:S02]  /*0d60*/  @!P0 IADD3 R4, P5, R3, c[0x0][0x180], RZ ;  /* 0x0000600003048a10 */ /* 0x010fc40007fbe0ff */
[----:B------:R-:W-:Y:S02]  /*0d70*/  IADD3 R28, R2, 0xa0, RZ ;  /* 0x000000a0021c7810 */ /* 0x000fe40007ffe0ff */
[----:B------:R-:W-:Y:S02]  /*0d80*/  @!P0 IADD3.X R5, R20, c[0x0][0x184], RZ, P5, !PT ;  /* 0x0000610014058a10 */ /* 0x000fe40002ffe4ff */
[----:B0-----:R-:W-:Y:S02]  /*0d90*/  @!P0 IADD3 R18, P5, R3, c[0x0][0x178], RZ ;  /* 0x00005e0003128a10 */ /* 0x001fe40007fbe0ff */
[----:B------:R-:W-:Y:S02]  /*0da0*/  ISETP.GT.U32.OR P2, PT, R0, 0x27f, P2 ;  /* 0x0000027f0000780c */ /* 0x000fe40001744470 */
[----:B------:R-:W-:Y:S02]  /*0db0*/  SHF.R.S32.HI R29, RZ, 0x1f, R2 ;  /* 0x0000001fff1d7819 */ /* 0x000fe40000011402 */
[----:B------:R-:W-:Y:S01]  /*0dc0*/  @!P0 IADD3.X R19, R20, c[0x0][0x17c], RZ, P5, !PT ;  /* 0x00005f0014138a10 */ /* 0x000fe20002ffe4ff */
[----:B-1----:R-:W-:Y:S01]  /*0dd0*/  @!P4 IMAD R6, R25, c[0x0][0x1d8], RZ ;  /* 0x000076001906ca24 */ /* 0x002fe200078e02ff */
[----:B------:R-:W-:Y:S01]  /*0de0*/  IADD3 R31, R2, 0x90, RZ ;  /* 0x00000090021f7810 */ /* 0x000fe20007ffe0ff */
[----:B------:R-:W-:Y:S01]  /*0df0*/  @!P3 IMAD R7, R24, c[0x0][0x1d8], RZ ;  /* 0x000076001807ba24 */ /* 0x000fe200078e02ff */
[----:B------:R-:W-:-:S02]  /*0e00*/  ISETP.GE.U32.AND P5, PT, R28, c[0x0][0x1e0], PT ;  /* 0x000078001c007a0c */ /* 0x000fc40003fa6070 */
[----:B--2---:R-:W-:Y:S01]  /*0e10*/  SHF.R.S32.HI R16, RZ, 0x1f, R28 ;  /* 0x0000001fff107819 */ /* 0x004fe2000001141c */
[----:B------:R-:W-:Y:S01]  /*0e20*/  @P1 IMAD R3, R29, c[0x0][0x1d8], RZ ;  /* 0x000076001d031a24 */ /* 0x000fe200078e02ff */
[----:B------:R-:W-:Y:S01]  /*0e30*/  ISETP.GE.U32.AND P6, PT, R31, c[0x0][0x1e0], PT ;  /* 0x000078001f007a0c */ /* 0x000fe20003fc6070 */
[----:B------:R-:W-:Y:S01]  /*0e40*/  @!P4 IMAD R29, R30, c[0x0][0x1dc], R6 ;  /* 0x000077001e1dca24 */ /* 0x000fe200078e0206 */
[----:B------:R-:W-:Y:S01]  /*0e50*/  SHF.R.S32.HI R32, RZ, 0x1f, R31 ;  /* 0x0000001fff207819 */ /* 0x000fe2000001141f */
[----:B------:R-:W-:Y:S01]  /*0e60*/  @!P3 IMAD R17, R27, c[0x0][0x1dc], R7 ;  /* 0x000077001b11ba24 */ /* 0x000fe200078e0207 */
[----:B------:R-:W-:Y:S02]  /*0e70*/  ISETP.GE.AND.EX P5, PT, R16, c[0x0][0x1e4], PT, P5 ;  /* 0x0000790010007a0c */ /* 0x000fe40003fa6350 */
[----:B------:R-:W-:Y:S02]  /*0e80*/  @P1 MOV R24, R8 ;  /* 0x0000000800181202 */ /* 0x000fe40000000f00 */
[----:B------:R-:W-:-:S02]  /*0e90*/  @P1 MOV R25, R11 ;  /* 0x0000000b00191202 */ /* 0x000fc40000000f00 */
[-C--:B------:R-:W-:Y:S02]  /*0ea0*/  @!P4 MOV R6, R8.reuse ;  /* 0x000000080006c202 */ /* 0x080fe40000000f00 */
[-C--:B------:R-:W-:Y:S01]  /*0eb0*/  @!P4 MOV R7, R11.reuse ;  /* 0x0000000b0007c202 */ /* 0x080fe20000000f00 */
[----:B---3--:R-:W-:Y:S01]  /*0ec0*/  @!P2 IMAD R14, R23, c[0x0][0x1d8], RZ ;  /* 0x00007600170eaa24 */ /* 0x008fe200078e02ff */
[----:B------:R-:W-:Y:S02]  /*0ed0*/  ISETP.GE.AND.EX P6, PT, R32, c[0x0][0x1e4], PT, P6 ;  /* 0x0000790020007a0c */ /* 0x000fe40003fc6360 */
[----:B------:R-:W-:Y:S01]  /*0ee0*/  ISETP.GT.U32.OR P5, PT, R0, 0x27f, P5 ;  /* 0x0000027f0000780c */ /* 0x000fe20002fa4470 */
[C---:B------:R-:W-:Y:S01]  /*0ef0*/  @P1 IMAD R3, R2.reuse, c[0x0][0x1dc], R3 ;  /* 0x0000770002031a24 */ /* 0x040fe200078e0203 */
[----:B------:R-:W-:Y:S01]  /*0f00*/  @!P2 MOV R20, R8 ;  /* 0x000000080014a202 */ /* 0x000fe20000000f00 */
[----:B------:R-:W-:Y:S01]  /*0f10*/  @P1 IMAD.WIDE.U32 R24, R2, c[0x0][0x1d8], R24 ;  /* 0x0000760002181a25 */ /* 0x000fe200078e0018 */
[----:B------:R-:W-:-:S02]  /*0f20*/  @!P2 MOV R21, R11 ;  /* 0x0000000b0015a202 */ /* 0x000fc40000000f00 */
[----:B------:R-:W-:Y:S01]  /*0f30*/  ISETP.GT.U32.OR P6, PT, R0, 0x27f, P6 ;  /* 0x0000027f0000780c */ /* 0x000fe200037c4470 */
[----:B------:R-:W-:Y:S01]  /*0f40*/  @!P4 IMAD.WIDE.U32 R6, R30, c[0x0][0x1d8], R6 ;  /* 0x000076001e06ca25 */ /* 0x000fe200078e0006 */
[----:B------:R-:W-:-:S03]  /*0f50*/  @!P3 MOV R15, R11 ;  /* 0x0000000b000fb202 */ /* 0x000fc60000000f00 */
[C---:B------:R-:W-:Y:S01]  /*0f60*/  @!P2 IMAD R23, R26.reuse, c[0x0][0x1dc], R14 ;  /* 0x000077001a17aa24 */ /* 0x040fe200078e020e */
[----:B------:R-:W-:Y:S01]  /*0f70*/  @!P3 MOV R14, R8 ;  /* 0x00000008000eb202 */ /* 0x000fe20000000f00 */
[----:B------:R-:W-:Y:S01]  /*0f80*/  @!P2 IMAD.WIDE.U32 R20, R26, c[0x0][0x1d8], R20 ;  /* 0x000076001a14aa25 */ /* 0x000fe200078e0014 */
[----:B------:R-:W-:Y:S02]  /*0f90*/  @P1 IADD3 R3, R25, R3, RZ ;  /* 0x0000000319031210 */ /* 0x000fe40007ffe0ff */
[----:B------:R-:W-:Y:S01]  /*0fa0*/  @!P4 IADD3 R29, R7, R29, RZ ;  /* 0x0000001d071dc210 */ /* 0x000fe20007ffe0ff */
[----:B------:R-:W-:Y:S01]  /*0fb0*/  @!P3 IMAD.WIDE.U32 R14, R27, c[0x0][0x1d8], R14 ;  /* 0x000076001b0eba25 */ /* 0x000fe200078e000e */
[C---:B------:R-:W-:Y:S02]  /*0fc0*/  @P1 SHF.L.U32 R26, R24.reuse, 0x2, RZ ;  /* 0x00000002181a1819 */ /* 0x040fe400000006ff */
[----:B------:R-:W-:Y:S02]  /*0fd0*/  @P1 SHF.L.U64.HI R24, R24, 0x2, R3 ;  /* 0x0000000218181819 */ /* 0x000fe40000010203 */
[----:B------:R-:W-:-:S02]  /*0fe0*/  @!P4 SHF.L.U32 R30, R6, 0x2, RZ ;  /* 0x00000002061ec819 */ /* 0x000fc400000006ff */
[----:B------:R-:W-:Y:S01]  /*0ff0*/  @!P4 SHF.L.U64.HI R29, R6, 0x2, R29 ;  /* 0x00000002061dc819 */ /* 0x000fe2000001021d */
[----:B------:R-:W-:Y:S01]  /*1000*/  @!P5 IMAD R6, R16, c[0x0][0x1d8], RZ ;  /* 0x000076001006da24 */ /* 0x000fe200078e02ff */
[----:B------:R-:W-:Y:S02]  /*1010*/  @!P2 IADD3 R3, R21, R23, RZ ;  /* 0x000000171503a210 */ /* 0x000fe40007ffe0ff */
[----:B------:R-:W-:Y:S01]  /*1020*/  @!P3 IADD3 R25, R15, R17, RZ ;  /* 0x000000110f19b210 */ /* 0x000fe20007ffe0ff */
[----:B------:R-:W-:Y:S01]  /*1030*/  @!P5 IMAD R23, R28, c[0x0][0x1dc], R6 ;  /* 0x000077001c17da24 */ /* 0x000fe200078e0206 */
[C---:B------:R-:W-:Y:S02]  /*1040*/  @!P2 SHF.L.U32 R21, R20.reuse, 0x2, RZ ;  /* 0x000000021415a819 */ /* 0x040fe400000006ff */
[----:B------:R-:W-:Y:S01]  /*1050*/  @!P2 SHF.L.U64.HI R20, R20, 0x2, R3 ;  /* 0x000000021414a819 */ /* 0x000fe20000010203 */
[----:B------:R-:W-:Y:S01]  /*1060*/  @!P6 IMAD R3, R32, c[0x0][0x1d8], RZ ;  /* 0x000076002003ea24 */ /* 0x000fe200078e02ff */
[----:B------:R-:W-:-:S02]  /*1070*/  @!P6 MOV R16, R8 ;  /* 0x000000080010e202 */ /* 0x000fc40000000f00 */
[-C--:B------:R-:W-:Y:S02]  /*1080*/  @!P6 MOV R17, R11.reuse ;  /* 0x0000000b0011e202 */ /* 0x080fe40000000f00 */
[----:B------:R-:W-:Y:S02]  /*1090*/  @!P5 MOV R6, R8 ;  /* 0x000000080006d202 */ /* 0x000fe40000000f00 */
[----:B------:R-:W-:Y:S01]  /*10a0*/  @!P5 MOV R7, R11 ;  /* 0x0000000b0007d202 */ /* 0x000fe20000000f00 */
[----:B------:R-:W-:Y:S01]  /*10b0*/  CS2R R64, SRZ ;  /* 0x0000000000407805 */ /* 0x000fe2000001ff00 */
[C---:B------:R-:W-:Y:S02]  /*10c0*/  @!P3 SHF.L.U32 R27, R14.reuse, 0x2, RZ ;  /* 0x000000020e1bb819 */ /* 0x040fe400000006ff */
[----:B------:R-:W-:Y:S01]  /*10d0*/  @!P3 SHF.L.U64.HI R25, R14, 0x2, R25 ;  /* 0x000000020e19b819 */ /* 0x000fe20000010219 */
[C---:B------:R-:W-:Y:S01]  /*10e0*/  @!P6 IMAD R3, R31.reuse, c[0x0][0x1dc], R3 ;  /* 0x000077001f03ea24 */ /* 0x040fe200078e0203 */
[----:B------:R-:W-:Y:S01]  /*10f0*/  CS2R R14, SRZ ;  /* 0x00000000000e7805 */ /* 0x000fe2000001ff00 */
[----:B------:R-:W-:Y:S01]  /*1100*/  @!P6 IMAD.WIDE.U32 R16, R31, c[0x0][0x1d8], R16 ;  /* 0x000076001f10ea25 */ /* 0x000fe200078e0010 */
[----:B------:R0:W5:Y:S03]  /*1110*/  @!P0 LDG.E.64 R64, [R4.64] ;  /* 0x0000001204408981 */ /* 0x000166000c1e1b00 */
[----:B------:R-:W-:Y:S01]  /*1120*/  @!P5 IMAD.WIDE.U32 R6, R28, c[0x0][0x1d8], R6 ;  /* 0x000076001c06da25 */ /* 0x000fe200078e0006 */
[----:B------:R1:W5:Y:S01]  /*1130*/  @!P0 LDG.E.64 R14, [R18.64] ;  /* 0x00000012120e8981 */ /* 0x000362000c1e1b00 */
[----:B------:R-:W-:-:S03]  /*1140*/  @!P6 IADD3 R17, R17, R3, RZ ;  /* 0x000000031111e210 */ /* 0x000fc60007ffe0ff */
[----:B------:R-:W-:Y:S02]  /*1150*/  @!P5 IADD3 R3, R7, R23, RZ ;  /* 0x000000170703d210 */ /* 0x000fe40007ffe0ff */
[----:B0-----:R-:W-:Y:S01]  /*1160*/  @!P4 IADD3 R4, P0, R30, c[0x0][0x180], RZ ;  /* 0x000060001e04ca10 */ /* 0x001fe20007f1e0ff */
[----:B------:R-:W-:Y:S01]  /*1170*/  CS2R R62, SRZ ;  /* 0x00000000003e7805 */ /* 0x000fe2000001ff00 */
[C---:B------:R-:W-:Y:S02]  /*1180*/  @!P5 SHF.L.U32 R28, R6.reuse, 0x2, RZ ;  /* 0x00000002061cd819 */ /* 0x040fe400000006ff */
[----:B------:R-:W-:Y:S02]  /*1190*/  @!P5 SHF.L.U64.HI R3, R6, 0x2, R3 ;  /* 0x000000020603d819 */ /* 0x000fe40000010203 */
[----:B------:R-:W-:Y:S02]  /*11a0*/  @!P4 IADD3.X R5, R29, c[0x0][0x184], RZ, P0, !PT ;  /* 0x000061001d05ca10 */ /* 0x000fe400007fe4ff */
[----:B------:R-:W-:-:S03]  /*11b0*/  @!P4 IADD3 R6, P0, R30, c[0x0][0x178], RZ ;  /* 0x00005e001e06ca10 */ /* 0x000fc60007f1e0ff */
[----:B------:R0:W5:Y:S01]  /*11c0*/  @!P4 LDG.E.64 R62, [R4.64] ;  /* 0x00000012043ec981 */ /* 0x000162000c1e1b00 */
[----:B------:R-:W-:Y:S01]  /*11d0*/  @!P4 IADD3.X R7, R29, c[0x0][0x17c], RZ, P0, !PT ;  /* 0x00005f001d07ca10 */ /* 0x000fe200007fe4ff */
[----:B------:R-:W-:Y:S01]  /*11e0*/  CS2R R60, SRZ ;  /* 0x00000000003c7805 */ /* 0x000fe2000001ff00 */
[----:B0-----:R-:W-:-:S04]  /*11f0*/  @!P3 IADD3 R4, P0, R27, c[0x0][0x180], RZ ;  /* 0x000060001b04ba10 */ /* 0x001fc80007f1e0ff */
[----:B------:R-:W-:Y:S01]  /*1200*/  @!P3 IADD3.X R5, R25, c[0x0][0x184], RZ, P0, !PT ;  /* 0x000061001905ba10 */ /* 0x000fe200007fe4ff */
[----:B------:R-:W-:-:S04]  /*1210*/  CS2R R58, SRZ ;  /* 0x00000000003a7805 */ /* 0x000fc8000001ff00 */
[----:B------:R0:W5:Y:S01]  /*1220*/  @!P3 LDG.E.64 R60, [R4.64] ;  /* 0x00000012043cb981 */ /* 0x000162000c1e1b00 */
[C---:B------:R-:W-:Y:S02]  /*1230*/  @!P6 SHF.L.U32 R23, R16.reuse, 0x2, RZ ;  /* 0x000000021017e819 */ /* 0x040fe400000006ff */
[----:B------:R-:W-:Y:S02]  /*1240*/  @!P6 SHF.L.U64.HI R22, R16, 0x2, R17 ;  /* 0x000000021016e819 */ /* 0x000fe40000010211 */
[----:B0-----:R-:W-:Y:S01]  /*1250*/  @!P2 IADD3 R4, P0, R21, c[0x0][0x180], RZ ;  /* 0x000060001504aa10 */ /* 0x001fe20007f1e0ff */
[----:B------:R-:W-:-:S03]  /*1260*/  CS2R R16, SRZ ;  /* 0x0000000000107805 */ /* 0x000fc6000001ff00 */
[----:B------:R-:W-:Y:S01]  /*1270*/  @!P2 IADD3.X R5, R20, c[0x0][0x184], RZ, P0, !PT ;  /* 0x000061001405aa10 */ /* 0x000fe200007fe4ff */
[----:B------:R-:W-:Y:S01]  /*1280*/  UMOV UR5, 0x8 ;  /* 0x0000000800057882 */ /* 0x000fe20000000000 */
[----:B------:R-:W-:Y:S01]  /*1290*/  CS2R R56, SRZ ;  /* 0x0000000000387805 */ /* 0x000fe2000001ff00 */
[----:B------:R-:W-:Y:S01]  /*12a0*/  ULDC.64 UR6, c[0x0][0x198] ;  /* 0x0000660000067ab9 */ /* 0x000fe20000000a00 */
[----:B------:R0:W5:Y:S04]  /*12b0*/  @!P4 LDG.E.64 R16, [R6.64] ;  /* 0x000000120610c981 */ /* 0x000168000c1e1b00 */
[----:B------:R2:W5:Y:S01]  /*12c0*/  @!P2 LDG.E.64 R58, [R4.64] ;  /* 0x00000012043aa981 */ /* 0x000562000c1e1b00 */
[----:B------:R-:W-:Y:S01]  /*12d0*/  UIMAD.WIDE UR6, UR9, UR5, UR6 ;  /* 0x00000005090672a5 */ /* 0x000fe2000f8e0206 */
[----:B-1----:R-:W-:Y:S01]  /*12e0*/  CS2R R18, SRZ ;  /* 0x0000000000127805 */ /* 0x002fe2000001ff00 */
[----:B0-----:R-:W-:-:S02]  /*12f0*/  @!P3 IADD3 R6, P4, R27, c[0x0][0x178], RZ ;  /* 0x00005e001b06ba10 */ /* 0x001fc40007f9e0ff */
[----:B--2---:R-:W-:-:S04]  /*1300*/  @!P6 IADD3 R4, P0, R23, c[0x0][0x180], RZ ;  /* 0x000060001704ea10 */ /* 0x004fc80007f1e0ff */
[----:B------:R-:W-:Y:S02]  /*1310*/  @!P6 IADD3.X R5, R22, c[0x0][0x184], RZ, P0, !PT ;  /* 0x000061001605ea10 */ /* 0x000fe400007fe4ff */
[----:B------:R-:W-:-:S03]  /*1320*/  @!P3 IADD3.X R7, R25, c[0x0][0x17c], RZ, P4, !PT ;  /* 0x00005f001907ba10 */ /* 0x000fc600027fe4ff */
[----:B------:R0:W5:Y:S04]  /*1330*/  @!P6 LDG.E.64 R56, [R4.64] ;  /* 0x000000120438e981 */ /* 0x000168000c1e1b00 */
[----:B------:R1:W5:Y:S01]  /*1340*/  @!P3 LDG.E.64 R18, [R6.64] ;  /* 0x000000120612b981 */ /* 0x000362000c1e1b00 */
[----:B0-----:R-:W-:Y:S02]  /*1350*/  MOV R4, UR6 ;  /* 0x0000000600047c02 */ /* 0x001fe40008000f00 */
[----:B------:R-:W-:Y:S02]  /*1360*/  MOV R5, UR7 ;  /* 0x0000000700057c02 */ /* 0x000fe40008000f00 */
[----:B-1----:R-:W-:-:S04]  /*1370*/  @!P2 IADD3 R6, P3, R21, c[0x0][0x178], RZ ;  /* 0x00005e001506aa10 */ /* 0x002fc80007f7e0ff */
[----:B------:R-:W2:Y:S01]  /*1380*/  LDG.E.64 R4, [R4.64] ;  /* 0x0000001204047981 */ /* 0x000ea2000c1e1b00 */
[----:B------:R-:W-:Y:S02]  /*1390*/  @!P2 IADD3.X R7, R20, c[0x0][0x17c], RZ, P3, !PT ;  /* 0x00005f001407aa10 */ /* 0x000fe40001ffe4ff */
[----:B------:R-:W-:Y:S01]  /*13a0*/  CS2R R20, SRZ ;  /* 0x0000000000147805 */ /* 0x000fe2000001ff00 */
[----:B------:R-:W-:-:S05]  /*13b0*/  IADD3 R40, R2, 0xb0, RZ ;  /* 0x000000b002287810 */ /* 0x000fca0007ffe0ff */
[----:B------:R0:W5:Y:S01]  /*13c0*/  @!P2 LDG.E.64 R20, [R6.64] ;  /* 0x000000120614a981 */ /* 0x000162000c1e1b00 */
[----:B------:R-:W-:Y:S02]  /*13d0*/  ISETP.GE.U32.AND P0, PT, R40, c[0x0][0x1e0], PT ;  /* 0x0000780028007a0c */ /* 0x000fe40003f06070 */
[----:B------:R-:W-:Y:S02]  /*13e0*/  SHF.R.S32.HI R38, RZ, 0x1f, R40 ;  /* 0x0000001fff267819 */ /* 0x000fe40000011428 */
[----:B0-----:R-:W-:Y:S02]  /*13f0*/  @!P6 IADD3 R6, P2, R23, c[0x0][0x178], RZ ;  /* 0x00005e001706ea10 */ /* 0x001fe40007f5e0ff */
[----:B------:R-:W-:Y:S02]  /*1400*/  ISETP.GE.AND.EX P0, PT, R38, c[0x0][0x1e4], PT, P0 ;  /* 0x0000790026007a0c */ /* 0x000fe40003f06300 */
[----:B------:R-:W-:Y:S02]  /*1410*/  @!P6 IADD3.X R7, R22, c[0x0][0x17c], RZ, P2, !PT ;  /* 0x00005f001607ea10 */ /* 0x000fe400017fe4ff */
[----:B------:R-:W-:Y:S01]  /*1420*/  CS2R R22, SRZ ;  /* 0x0000000000167805 */ /* 0x000fe2000001ff00 */
[----:B------:R-:W-:-:S02]  /*1430*/  ISETP.GT.U32.OR P0, PT, R0, 0x27f, P0 ;  /* 0x0000027f0000780c */ /* 0x000fc40000704470 */
[----:B------:R-:W-:-:S03]  /*1440*/  @P1 IADD3 R32, P2, R26, c[0x0][0x180], RZ ;  /* 0x000060001a201a10 */ /* 0x000fc60007f5e0ff */
[----:B------:R0:W5:Y:S01]  /*1450*/  @!P6 LDG.E.64 R22, [R6.64] ;  /* 0x000000120616e981 */ /* 0x000162000c1e1b00 */
[----:B------:R-:W-:Y:S02]  /*1460*/  @!P5 IADD3 R30, P6, R28, c[0x0][0x180], RZ ;  /* 0x000060001c1eda10 */ /* 0x000fe40007fde0ff */
[----:B------:R-:W-:Y:S02]  /*1470*/  @P1 IADD3.X R33, R24, c[0x0][0x184], RZ, P2, !PT ;  /* 0x0000610018211a10 */ /* 0x000fe400017fe4ff */
[----:B------:R-:W-:Y:S02]  /*1480*/  @!P5 IADD3.X R31, R3, c[0x0][0x184], RZ, P6, !PT ;  /* 0x00006100031fda10 */ /* 0x000fe400037fe4ff */
[----:B------:R-:W-:Y:S02]  /*1490*/  @!P5 IADD3 R28, P2, R28, c[0x0][0x178], RZ ;  /* 0x00005e001c1cda10 */ /* 0x000fe40007f5e0ff */
[----:B------:R-:W-:Y:S02]  /*14a0*/  ISETP.GE.U32.AND P6, PT, R88, c[0x0][0x1e0], PT ;  /* 0x0000780058007a0c */ /* 0x000fe40003fc6070 */
[----:B------:R-:W-:-:S02]  /*14b0*/  SHF.R.S32.HI R37, RZ, 0x1f, R88 ;  /* 0x0000001fff257819 */ /* 0x000fc40000011458 */
[----:B------:R-:W-:Y:S02]  /*14c0*/  @!P5 IADD3.X R29, R3, c[0x0][0x17c], RZ, P2, !PT ;  /* 0x00005f00031dda10 */ /* 0x000fe400017fe4ff */
[----:B------:R-:W-:Y:S01]  /*14d0*/  ISETP.GE.AND.EX P6, PT, R37, c[0x0][0x1e4], PT, P6 ;  /* 0x0000790025007a0c */ /* 0x000fe20003fc6360 */
[----:B------:R-:W-:Y:S01]  /*14e0*/  @!P0 IMAD R3, R38, c[0x0][0x1d8], RZ ;  /* 0x0000760026038a24 */ /* 0x000fe200078e02ff */
[----:B------:R-:W-:Y:S02]  /*14f0*/  ISETP.GE.U32.AND P2, PT, R87, c[0x0][0x1e0], PT ;  /* 0x0000780057007a0c */ /* 0x000fe40003f46070 */
[----:B------:R-:W-:Y:S02]  /*1500*/  SHF.R.S32.HI R36, RZ, 0x1f, R87 ;  /* 0x0000001fff247819 */ /* 0x000fe40000011457 */
[----:B------:R-:W-:Y:S02]  /*1510*/  @!P0 MOV R38, R8 ;  /* 0x0000000800268202 */ /* 0x000fe40000000f00 */
[----:B------:R-:W-:-:S02]  /*1520*/  @!P0 MOV R39, R11 ;  /* 0x0000000b00278202 */ /* 0x000fc40000000f00 */
[----:B------:R-:W-:Y:S02]  /*1530*/  ISETP.GT.U32.OR P6, PT, R0, 0x27f, P6 ;  /* 0x0000027f0000780c */ /* 0x000fe400037c4470 */
[----:B------:R-:W-:Y:S01]  /*1540*/  ISETP.GE.AND.EX P2, PT, R36, c[0x0][0x1e4], PT, P2 ;  /* 0x0000790024007a0c */ /* 0x000fe20003f46320 */
[----:B------:R-:W-:Y:S01]  /*1550*/  @!P0 IMAD R3, R40, c[0x0][0x1dc], R3 ;  /* 0x0000770028038a24 */ /* 0x000fe200078e0203 */
[----:B------:R-:W-:Y:S01]  /*1560*/  IADD3 R44, R2, 0xc0, RZ ;  /* 0x000000c0022c7810 */ /* 0x000fe20007ffe0ff */
[----:B------:R-:W-:Y:S01]  /*1570*/  @!P0 IMAD.WIDE.U32 R38, R40, c[0x0][0x1d8], R38 ;  /* 0x0000760028268a25 */ /* 0x000fe200078e0026 */
[----:B------:R-:W-:Y:S02]  /*1580*/  @P1 IADD3 R26, P4, R26, c[0x0][0x178], RZ ;  /* 0x00005e001a1a1a10 */ /* 0x000fe40007f9e0ff */
[----:B------:R-:W-:Y:S02]  /*1590*/  IADD3 R43, R2, 0xd0, RZ ;  /* 0x000000d0022b7810 */ /* 0x000fe40007ffe0ff */
[----:B------:R-:W-:-:S02]  /*15a0*/  ISETP.GT.U32.OR P2, PT, R0, 0x27f, P2 ;  /* 0x0000027f0000780c */ /* 0x000fc40001744470 */
[----:B------:R-:W-:Y:S02]  /*15b0*/  ISETP.GE.U32.AND P3, PT, R44, c[0x0][0x1e0], PT ;  /* 0x000078002c007a0c */ /* 0x000fe40003f66070 */
[----:B------:R-:W-:Y:S02]  /*15c0*/  @P1 IADD3.X R27, R24, c[0x0][0x17c], RZ, P4, !PT ;  /* 0x00005f00181b1a10 */ /* 0x000fe400027fe4ff */
[----:B------:R-:W-:Y:S02]  /*15d0*/  SHF.R.S32.HI R35, RZ, 0x1f, R44 ;  /* 0x0000001fff237819 */ /* 0x000fe4000001142c */
[----:B------:R-:W-:Y:S02]  /*15e0*/  ISETP.GE.U32.AND P4, PT, R43, c[0x0][0x1e0], PT ;  /* 0x000078002b007a0c */ /* 0x000fe40003f86070 */
[----:B------:R-:W-:Y:S02]  /*15f0*/  SHF.R.S32.HI R34, RZ, 0x1f, R43 ;  /* 0x0000001fff227819 */ /* 0x000fe4000001142b */
[----:B------:R-:W-:-:S02]  /*1600*/  @!P0 IADD3 R3, R39, R3, RZ ;  /* 0x0000000327038210 */ /* 0x000fc40007ffe0ff */
[----:B------:R-:W-:Y:S02]  /*1610*/  ISETP.GE.AND.EX P3, PT, R35, c[0x0][0x1e4], PT, P3 ;  /* 0x0000790023007a0c */ /* 0x000fe40003f66330 */
[----:B------:R-:W-:Y:S02]  /*1620*/  @!P0 SHF.L.U32 R39, R38, 0x2, RZ ;  /* 0x0000000226278819 */ /* 0x000fe400000006ff */
[----:B------:R-:W-:Y:S02]  /*1630*/  ISETP.GE.AND.EX P4, PT, R34, c[0x0][0x1e4], PT, P4 ;  /* 0x0000790022007a0c */ /* 0x000fe40003f86340 */
[----:B------:R-:W-:Y:S01]  /*1640*/  @!P0 SHF.L.U64.HI R38, R38, 0x2, R3 ;  /* 0x0000000226268819 */ /* 0x000fe20000010203 */
[----:B------:R-:W-:Y:S01]  /*1650*/  @!P6 IMAD R3, R37, c[0x0][0x1d8], RZ ;  /* 0x000076002503ea24 */ /* 0x000fe200078e02ff */
[----:B------:R-:W-:Y:S02]  /*1660*/  @!P6 MOV R24, R8 ;  /* 0x000000080018e202 */ /* 0x000fe40000000f00 */
[----:B------:R-:W-:-:S02]  /*1670*/  @!P6 MOV R25, R11 ;  /* 0x0000000b0019e202 */ /* 0x000fc40000000f00 */
[----:B------:R-:W-:Y:S01]  /*1680*/  ISETP.GT.U32.OR P3, PT, R0, 0x27f, P3 ;  /* 0x0000027f0000780c */ /* 0x000fe20001f64470 */
[----:B0-----:R-:W-:Y:S01]  /*1690*/  @!P2 IMAD R6, R36, c[0x0][0x1d8], RZ ;  /* 0x000076002406aa24 */ /* 0x001fe200078e02ff */
[----:B------:R-:W-:Y:S01]  /*16a0*/  ISETP.GT.U32.OR P4, PT, R0, 0x27f, P4 ;  /* 0x0000027f0000780c */ /* 0x000fe20002784470 */
[C---:B------:R-:W-:Y:S02]  /*16b0*/  @!P6 IMAD R42, R88.reuse, c[0x0][0x1dc], R3 ;  /* 0x00007700582aea24 */ /* 0x040fe400078e0203 */
[----:B------:R-:W-:Y:S01]  /*16c0*/  @!P6 IMAD.WIDE.U32 R24, R88, c[0x0][0x1d8], R24 ;  /* 0x000076005818ea25 */ /* 0x000fe200078e0018 */
[----:B------:R-:W-:-:S03]  /*16d0*/  @!P2 MOV R7, R11 ;  /* 0x0000000b0007a202 */ /* 0x000fc60000000f00 */
[----:B------:R-:W-:Y:S01]  /*16e0*/  @!P2 IMAD R3, R87, c[0x0][0x1dc], R6 ;  /* 0x000077005703aa24 */ /* 0x000fe200078e0206 */
[----:B------:R-:W-:Y:S02]  /*16f0*/  @!P2 MOV R6, R8 ;  /* 0x000000080006a202 */ /* 0x000fe40000000f00 */
[----:B------:R-:W-:Y:S01]  /*1700*/  @!P6 IADD3 R42, R25, R42, RZ ;  /* 0x0000002a192ae210 */ /* 0x000fe20007ffe0ff */
[----:B------:R-:W-:Y:S01]  /*1710*/  CS2R R54, SRZ ;  /* 0x0000000000367805 */ /* 0x000fe2000001ff00 */
[C---:B------:R-:W-:Y:S01]  /*1720*/  @!P6 SHF.L.U32 R74, R24.reuse, 0x2, RZ ;  /* 0x00000002184ae819 */ /* 0x040fe200000006ff */
[----:B------:R-:W-:Y:S01]  /*1730*/  @!P2 IMAD.WIDE.U32 R6, R87, c[0x0][0x1d8], R6 ;  /* 0x000076005706aa25 */ /* 0x000fe200078e0006 */
[----:B------:R-:W-:Y:S02]  /*1740*/  @!P6 SHF.L.U64.HI R75, R24, 0x2, R42 ;  /* 0x00000002184be819 */ /* 0x000fe4000001022a */
[----:B------:R-:W-:Y:S01]  /*1750*/  CS2R R24, SRZ ;  /* 0x0000000000187805 */ /* 0x000fe2000001ff00 */
[-C--:B------:R-:W-:Y:S01]  /*1760*/  @!P3 MOV R36, R8.reuse ;  /* 0x000000080024b202 */ /* 0x080fe20000000f00 */
[----:B------:R-:W-:Y:S01]  /*1770*/  @!P3 IMAD R35, R35, c[0x0][0x1d8], RZ ;  /* 0x000076002323ba24 */ /* 0x000fe200078e02ff */
[----:B------:R-:W-:Y:S01]  /*1780*/  @!P3 MOV R37, R11 ;  /* 0x0000000b0025b202 */ /* 0x000fe20000000f00 */
[----:B------:R-:W-:Y:S01]  /*1790*/  @!P4 IMAD R34, R34, c[0x0][0x1d8], RZ ;  /* 0x000076002222ca24 */ /* 0x000fe200078e02ff */
[----:B------:R-:W-:-:S02]  /*17a0*/  @!P4 MOV R40, R8 ;  /* 0x000000080028c202 */ /* 0x000fc40000000f00 */
[----:B------:R-:W-:Y:S01]  /*17b0*/  @!P4 MOV R41, R11 ;  /* 0x0000000b0029c202 */ /* 0x000fe20000000f00 */
[C---:B------:R-:W-:Y:S01]  /*17c0*/  @!P3 IMAD R35, R44.reuse, c[0x0][0x1dc], R35 ;  /* 0x000077002c23ba24 */ /* 0x040fe200078e0223 */
[----:B------:R-:W-:Y:S01]  /*17d0*/  @!P2 IADD3 R3, R7, R3, RZ ;  /* 0x000000030703a210 */ /* 0x000fe20007ffe0ff */
[----:B------:R-:W-:Y:S01]  /*17e0*/  @!P3 IMAD.WIDE.U32 R36, R44, c[0x0][0x1d8], R36 ;  /* 0x000076002c24ba25 */ /* 0x000fe200078e0024 */
[----:B------:R0:W5:Y:S01]  /*17f0*/  @!P5 LDG.E.64 R54, [R30.64] ;  /* 0x000000121e36d981 */ /* 0x000162000c1e1b00 */
[C---:B------:R-:W-:Y:S02]  /*1800*/  @!P2 SHF.L.U32 R78, R6.reuse, 0x2, RZ ;  /* 0x00000002064ea819 */ /* 0x040fe400000006ff */
[C---:B------:R-:W-:Y:S01]  /*1810*/  @!P4 IMAD R34, R43.reuse, c[0x0][0x1dc], R34 ;  /* 0x000077002b22ca24 */ /* 0x040fe200078e0222 */
[----:B------:R1:W5:Y:S01]  /*1820*/  @!P5 LDG.E.64 R24, [R28.64] ;  /* 0x000000121c18d981 */ /* 0x000362000c1e1b00 */
[----:B------:R-:W-:Y:S01]  /*1830*/  @!P4 IMAD.WIDE.U32 R40, R43, c[0x0][0x1d8], R40 ;  /* 0x000076002b28ca25 */ /* 0x000fe200078e0028 */
[----:B------:R-:W-:-:S02]  /*1840*/  @!P2 SHF.L.U64.HI R3, R6, 0x2, R3 ;  /* 0x000000020603a819 */ /* 0x000fc40000010203 */
[----:B------:R-:W-:Y:S01]  /*1850*/  CS2R R6, SRZ ;  /* 0x0000000000067805 */ /* 0x000fe2000001ff00 */
[----:B------:R-:W-:Y:S02]  /*1860*/  @!P3 IADD3 R35, R37, R35, RZ ;  /* 0x000000232523b210 */ /* 0x000fe40007ffe0ff */
[----:B-1----:R-:W-:-:S03]  /*1870*/  @!P0 IADD3 R28, P5, R39, c[0x0][0x180], RZ ;  /* 0x00006000271c8a10 */ /* 0x002fc60007fbe0ff */
[----:B------:R1:W3:Y:S01]  /*1880*/  @P1 LDG.E.64 R6, [R32.64] ;  /* 0x0000001220061981 */ /* 0x0002e2000c1e1b00 */
[----:B------:R-:W-:Y:S02]  /*1890*/  @!P4 IADD3 R37, R41, R34, RZ ;  /* 0x000000222925c210 */ /* 0x000fe40007ffe0ff */
[----:B------:R-:W-:Y:S02]  /*18a0*/  @!P0 IADD3.X R29, R38, c[0x0][0x184], RZ, P5, !PT ;  /* 0x00006100261d8a10 */ /* 0x000fe40002ffe4ff */
[----:B0-----:R-:W-:Y:S02]  /*18b0*/  @!P0 IADD3 R30, P5, R39, c[0x0][0x178], RZ ;  /* 0x00005e00271e8a10 */ /* 0x001fe40007fbe0ff */
[----:B------:R-:W-:Y:S02]  /*18c0*/  @!P3 SHF.L.U32 R34, R36, 0x2, RZ ;  /* 0x000000022422b819 */ /* 0x000fe400000006ff */
[----:B------:R-:W-:Y:S01]  /*18d0*/  @!P0 IADD3.X R31, R38, c[0x0][0x17c], RZ, P5, !PT ;  /* 0x00005f00261f8a10 */ /* 0x000fe20002ffe4ff */
[----:B------:R-:W-:Y:S01]  /*18e0*/  CS2R R52, SRZ ;  /* 0x0000000000347805 */ /* 0x000fe2000001ff00 */
[----:B------:R-:W-:Y:S01]  /*18f0*/  @!P3 SHF.L.U64.HI R35, R36, 0x2, R35 ;  /* 0x000000022423b819 */ /* 0x000fe20000010223 */
[----:B------:R-:W-:Y:S01]  /*1900*/  CS2R R44, SRZ ;  /* 0x00000000002c7805 */ /* 0x000fe2000001ff00 */
[----:B-1----:R-:W-:Y:S01]  /*1910*/  @!P3 IADD3 R32, P5, R34, c[0x0][0x180], RZ ;  /* 0x000060002220ba10 */ /* 0x002fe20007fbe0ff */
[----:B------:R-:W-:-:S02]  /*1920*/  CS2R R42, SRZ ;  /* 0x00000000002a7805 */ /* 0x000fc4000001ff00 */
[----:B------:R0:W5:Y:S01]  /*1930*/  @P1 LDG.E.64 R52, [R26.64] ;  /* 0x000000121a341981 */ /* 0x000162000c1e1b00 */
[C---:B------:R-:W-:Y:S02]  /*1940*/  @!P3 IADD3.X R33, R35.reuse, c[0x0][0x184], RZ, P5, !PT ;  /* 0x000061002321ba10 */ /* 0x040fe40002ffe4ff */
[----:B------:R-:W-:Y:S01]  /*1950*/  @!P3 IADD3 R34, P5, R34, c[0x0][0x178], RZ ;  /* 0x00005e002222ba10 */ /* 0x000fe20007fbe0ff */
[----:B------:R1:W5:Y:S01]  /*1960*/  @!P0 LDG.E.64 R44, [R28.64] ;  /* 0x000000121c2c8981 */ /* 0x000362000c1e1b00 */
[C---:B------:R-:W-:Y:S02]  /*1970*/  @!P4 SHF.L.U32 R36, R40.reuse, 0x2, RZ ;  /* 0x000000022824c819 */ /* 0x040fe400000006ff */
[----:B------:R-:W-:Y:S01]  /*1980*/  @!P3 IADD3.X R35, R35, c[0x0][0x17c], RZ, P5, !PT ;  /* 0x00005f002323ba10 */ /* 0x000fe20002ffe4ff */
[----:B------:R4:W5:Y:S01]  /*1990*/  @!P3 LDG.E.64 R42, [R32.64] ;  /* 0x00000012202ab981 */ /* 0x000962000c1e1b00 */
[----:B0-----:R-:W-:Y:S01]  /*19a0*/  CS2R R26, SRZ ;  /* 0x00000000001a7805 */ /* 0x001fe2000001ff00 */
[----:B-1----:R-:W-:Y:S01]  /*19b0*/  CS2R R28, SRZ ;  /* 0x00000000001c7805 */ /* 0x002fe2000001ff00 */
[----:B------:R-:W-:-:S04]  /*19c0*/  @!P4 SHF.L.U64.HI R37, R40, 0x2, R37 ;  /* 0x000000022825c819 */ /* 0x000fc80000010225 */
[----:B------:R0:W5:Y:S01]  /*19d0*/  @!P0 LDG.E.64 R26, [R30.64] ;  /* 0x000000121e1a8981 */ /* 0x000162000c1e1b00 */
[----:B----4-:R-:W-:-:S03]  /*19e0*/  @!P4 IADD3 R32, P0, R36, c[0x0][0x180], RZ ;  /* 0x000060002420ca10 */ /* 0x010fc60007f1e0ff */
[----:B------:R1:W5:Y:S01]  /*19f0*/  @!P3 LDG.E.64 R28, [R34.64] ;  /* 0x00000012221cb981 */ /* 0x000362000c1e1b00 */
[----:B------:R-:W-:Y:S01]  /*1a00*/  CS2R R40, SRZ ;  /* 0x0000000000287805 */ /* 0x000fe2000001ff00 */
[----:B------:R-:W-:Y:S01]  /*1a10*/  @!P4 IADD3.X R33, R37, c[0x0][0x184], RZ, P0, !PT ;  /* 0x000061002521ca10 */ /* 0x000fe200007fe4ff */
[----:B0-----:R-:W-:-:S04]  /*1a20*/  CS2R R30, SRZ ;  /* 0x00000000001e7805 */ /* 0x001fc8000001ff00 */
[----:B------:R0:W5:Y:S01]  /*1a30*/  @!P4 LDG.E.64 R40, [R32.64] ;  /* 0x000000122028c981 */ /* 0x000162000c1e1b00 */
[----:B-1----:R-:W-:-:S04]  /*1a40*/  @!P4 IADD3 R34, P3, R36, c[0x0][0x178], RZ ;  /* 0x00005e002422ca10 */ /* 0x002fc80007f7e0ff */
[----:B------:R-:W-:Y:S02]  /*1a50*/  @!P4 IADD3.X R35, R37, c[0x0][0x17c], RZ, P3, !PT ;  /* 0x00005f002523ca10 */ /* 0x000fe40001ffe4ff */
[----:B------:R-:W-:Y:S02]  /*1a60*/  @!P6 IADD3 R36, P5, R74, c[0x0][0x180], RZ ;  /* 0x000060004a24ea10 */ /* 0x000fe40007fbe0ff */
[----:B------:R-:W-:Y:S01]  /*1a70*/  @!P2 IADD3 R76, P3, R78, c[0x0][0x180], RZ ;  /* 0x000060004e4caa10 */ /* 0x000fe20007f7e0ff */
[----:B------:R1:W5:Y:S01]  /*1a80*/  @!P4 LDG.E.64 R30, [R34.64] ;  /* 0x00000012221ec981 */ /* 0x000362000c1e1b00 */
[----:B------:R-:W-:Y:S02]  /*1a90*/  @!P6 IADD3 R74, P0, R74, c[0x0][0x178], RZ ;  /* 0x00005e004a4aea10 */ /* 0x000fe40007f1e0ff */
[----:B------:R-:W-:Y:S01]  /*1aa0*/  @!P2 IADD3 R78, P4, R78, c[0x0][0x178], RZ ;  /* 0x00005e004e4eaa10 */ /* 0x000fe20007f9e0ff */
[----:B0-----:R-:W-:Y:S01]  /*1ab0*/  CS2R R32, SRZ ;  /* 0x0000000000207805 */ /* 0x001fe2000001ff00 */
[----:B------:R-:W-:-:S02]  /*1ac0*/  @!P6 IADD3.X R37, R75, c[0x0][0x184], RZ, P5, !PT ;  /* 0x000061004b25ea10 */ /* 0x000fc40002ffe4ff */
[----:B------:R-:W-:Y:S02]  /*1ad0*/  @!P6 IADD3.X R75, R75, c[0x0][0x17c], RZ, P0, !PT ;  /* 0x00005f004b4bea10 */ /* 0x000fe400007fe4ff */
[C---:B------:R-:W-:Y:S01]  /*1ae0*/  @!P2 IADD3.X R79, R3.reuse, c[0x0][0x17c], RZ, P4, !PT ;  /* 0x00005f00034faa10 */ /* 0x040fe200027fe4ff */
[----:B-1----:R-:W-:Y:S02]  /*1af0*/  CS2R R34, SRZ ;  /* 0x0000000000227805 */ /* 0x002fe4000001ff00 */
[----:B------:R0:W5:Y:S04]  /*1b00*/  @!P6 LDG.E.64 R32, [R74.64] ;  /* 0x000000124a20e981 */ /* 0x000168000c1e1b00 */
[----:B------:R0:W5:Y:S01]  /*1b10*/  @!P2 LDG.E.64 R34, [R78.64] ;  /* 0x000000124e22a981 */ /* 0x000162000c1e1b00 */
[----:B------:R-:W-:Y:S01]  /*1b20*/  @!P2 IADD3.X R77, R3, c[0x0][0x184], RZ, P3, !PT ;  /* 0x00006100034daa10 */ /* 0x000fe20001ffe4ff */
[----:B--2---:R-:W1:Y:S02]  /*1b30*/  R2UR UR6, R4 ;  /* 0x00000000040673c2 */ /* 0x004e6400000e0000 */
[----:B-1----:R-:W-:-:S05]  /*1b40*/  MOV R3, UR6 ;  /* 0x0000000600037c02 */ /* 0x002fca0008000f00 */
[----:B------:R-:W-:-:S05]  /*1b50*/  FFMA.FTZ R3, -R3, UR6, R5 ;  /* 0x0000000603037c23 */ /* 0x000fca0008010105 */
[----:B------:R-:W-:-:S13]  /*1b60*/  FSETP.GTU.FTZ.AND P0, PT, R3, RZ, PT ;  /* 0x000000ff0300720b */ /* 0x000fda0003f1c000 */
[----:B------:R-:W-:Y:S01]  /*1b70*/  VOTEU.ANY UP0, P0 ;  /* 0x00000000003f7886 */ /* 0x000fe20000000100 */
[----:B------:R-:W-:-:S13]  /*1b80*/  PLOP3.LUT P0, PT, PT, PT, UP0, 0x80, 0x0 ;  /* 0x000000000000781c */ /* 0x000fda0003f0f008 */
[----:B------:R-:W-:-:S06]  /*1b90*/  @P0 FADD.FTZ R3, R3, c[0x0][0x1a0] ;  /* 0x0000680003030621 */ /* 0x000fcc0000010000 */
[----:B------:R-:W1:Y:S01]  /*1ba0*/  @P0 MUFU.RSQ R3, R3 ;  /* 0x0000000300030308 */ /* 0x000e620000001400 */
[----:B------:R-:W-:Y:S01]  /*1bb0*/  CS2R R38, SRZ ;  /* 0x0000000000267805 */ /* 0x000fe2000001ff00 */
[----:B------:R-:W-:-:S05]  /*1bc0*/  UMOV UR23, 0x3f800000 ;  /* 0x3f80000000177882 */ /* 0x000fca0000000000 */
[----:B------:R2:W5:Y:S01]  /*1bd0*/  @!P6 LDG.E.64 R38, [R36.64] ;  /* 0x000000122426e981 */ /* 0x000562000c1e1b00 */
[----:B-1----:R1:W4:Y:S01]  /*1be0*/  @P0 R2UR UR5, R3 ;  /* 0x00000000030503c2 */ /* 0x00232200000e0000 */
[----:B------:R-:W-:Y:S01]  /*1bf0*/  ISETP.GT.U32.AND P0, PT, R0, 0x27f, PT ;  /* 0x0000027f0000780c */ /* 0x000fe20003f04070 */
[----:B--2---:R-:W-:Y:S01]  /*1c00*/  CS2R R36, SRZ ;  /* 0x0000000000247805 */ /* 0x004fe2000001ff00 */
[----:B------:R-:W-:Y:S01]  /*1c10*/  BSSY B0, `(.L_x_2510) ;  /* 0x0000019000007945 */ /* 0x000fe20003800000 */
[----:B------:R-:W-:Y:S01]  /*1c20*/  ISETP.NE.AND P5, PT, RZ, UR21, PT ;  /* 0x00000015ff007c0c */ /* 0x000fe2000bfa5270 */
[----:B------:R-:W-:-:S03]  /*1c30*/  CS2R R4, SRZ ;  /* 0x0000000000047805 */ /* 0x000fc6000001ff00 */
[----:B------:R3:W5:Y:S01]  /*1c40*/  @!P2 LDG.E.64 R36, [R76.64] ;  /* 0x000000124c24a981 */ /* 0x000762000c1e1b00 */
[----:B-1----:R-:W-:Y:S01]  /*1c50*/  HFMA2.MMA R3, -RZ, RZ, 0, 0 ;  /* 0x00000000ff037435 */ /* 0x002fe200000001ff */
[----:B----4-:R-:W-:Y:S01]  /*1c60*/  @UP0 UMOV UR23, UR5 ;  /* 0x0000000500170c82 */ /* 0x010fe20008000000 */
[----:B---3--:R-:W-:Y:S01]  /*1c70*/  FADD.FTZ R76, R6, -UR6 ;  /* 0x80000006064c7e21 */ /* 0x008fe20008010000 */
[----:B------:R-:W-:Y:S01]  /*1c80*/  MOV R6, RZ ;  /* 0x000000ff00067202 */ /* 0x000fe20000000f00 */
[----:B------:R-:W-:Y:S01]  /*1c90*/  FADD.FTZ R77, R7, -UR6 ;  /* 0x80000006074d7e21 */ /* 0x000fe20008010000 */
[----:B------:R-:W-:Y:S05]  /*1ca0*/  @P0 BRA `(.L_x_2511) ;  /* 0x000000f000000947 */ /* 0x000fea0003800000 */
[----:B0-----:R-:W-:Y:S02]  /*1cb0*/  ISETP.NE.AND P0, PT, RZ, UR21, PT ;  /* 0x00000015ff007c0c */ /* 0x001fe4000bf05270 */
[----:B------:R-:W-:Y:S02]  /*1cc0*/  IADD3 R74, R86, UR22, RZ ;  /* 0x00000016564a7c10 */ /* 0x000fe4000fffe0ff */
[----:B------:R-:W-:-:S02]  /*1cd0*/  MOV R75, 0x2 ;  /* 0x00000002004b7802 */ /* 0x000fc40000000f00 */
[----:B------:R-:W-:-:S07]  /*1ce0*/  SHF.R.S32.HI R3, RZ, 0x1f, R74 ;  /* 0x0000001fff037819 */ /* 0x000fce000001144a */
[----:B------:R-:W-:-:S04]  /*1cf0*/  @P0 LEA R6, P2, R74, c[0x0][0x190], 0x1 ;  /* 0x000064004a060a11 */ /* 0x000fc800078408ff */
[C---:B------:R-:W-:Y:S01]  /*1d00*/  @P0 LEA.HI.X R7, R74.reuse, c[0x0][0x194], R3, 0x1, P2 ;  /* 0x000065004a070a11 */ /* 0x040fe200010f0c03 */
[----:B------:R-:W-:-:S04]  /*1d10*/  IMAD.WIDE R74, R74, R75, c[0x0][0x188] ;  /* 0x000062004a4a7625 */ /* 0x000fc800078e024b */
[----:B------:R0:W2:Y:S04]  /*1d20*/  @P0 LDG.E.U16 R3, [R6.64] ;  /* 0x0000001206030981 */ /* 0x0000a8000c1e1500 */
[----:B0-----:R0:W3:Y:S04]  /*1d30*/  @P0 LDG.E.U16 R7, [R6.64+0x2] ;  /* 0x0000021206070981 */ /* 0x0010e8000c1e1500 */
[----:B0-----:R0:W4:Y:S04]  /*1d40*/  LDG.E.U16 R6, [R74.64] ;  /* 0x000000124a067981 */ /* 0x001128000c1e1500 */
[----:B0-----:R-:W4:Y:S01]  /*1d50*/  LDG.E.U16 R74, [R74.64+0x2] ;  /* 0x000002124a4a7981 */ /* 0x001f22000c1e1500 */
[----:B--2---:R-:W-:-:S02]  /*1d60*/  @P0 PRMT R4, RZ, 0x5410, R3 ;  /* 0x00005410ff040816 */ /* 0x004fc40000000003 */
[----:B---3--:R-:W-:Y:S02]  /*1d70*/  @P0 PRMT R5, RZ, 0x5410, R7 ;  /* 0x00005410ff050816 */ /* 0x008fe40000000007 */
[----:B----4-:R-:W-:Y:S02]  /*1d80*/  PRMT R3, RZ, 0x5410, R6 ;  /* 0x00005410ff037816 */ /* 0x010fe40000000006 */
[----:B------:R-:W-:Y:S02]  /*1d90*/  PRMT R6, RZ, 0x5410, R74 ;  /* 0x00005410ff067816 */ /* 0x000fe4000000004a */
.L_x_2511:
[----:B0-----:R-:W-:Y:S05]  /*1da0*/  BSYNC B0 ;  /* 0x0000000000007941 */ /* 0x001fea0003800000 */
.L_x_2510:
        /* <DEDUP_REMOVED lines=23> */
.L_x_2512:
[----:B------:R-:W-:Y:S01]  /*1f20*/  FMUL.FTZ R74, R80, R3 ;  /* 0x00000003504a7220 */ /* 0x000fe20000410000 */
[----:B------:R-:W-:Y:S01]  /*1f30*/  MOV R81, R50 ;  /* 0x0000003200517202 */ /* 0x000fe20000000f00 */
[----:B------:R-:W-:Y:S02]  /*1f40*/  FMUL.FTZ R77, R7, R6 ;  /* 0x00000006074d7220 */ /* 0x000fe40000410000 */
[----:B------:R-:W-:Y:S02]  /*1f50*/  FFMA.FTZ R78, R76, R74, RZ ;  /* 0x0000004a4c4e7223 */ /* 0x000fe400000100ff */
[----:B------:R-:W-:Y:S02]  /*1f60*/  FADD.FTZ R74, RZ, R74 ;  /* 0x0000004aff4a7221 */ /* 0x000fe40000010000 */
[----:B------:R-:W-:Y:S02]  /*1f70*/  FFMA.FTZ R78, R75, R77, R78 ;  /* 0x0000004d4b4e7223 */ /* 0x000fe4000001004e */
[----:B------:R-:W-:-:S02]  /*1f80*/  FADD.FTZ R77, R77, R74 ;  /* 0x0000004a4d4d7221 */ /* 0x000fc40000010000 */
[----:B------:R-:W-:Y:S02]  /*1f90*/  FADD.FTZ R72, R72, -UR6 ;  /* 0x8000000648487e21 */ /* 0x000fe40008010000 */
        /* <DEDUP_REMOVED lines=24> */
.L_x_2513:
[----:B------:R-:W-:Y:S02]  /*2120*/  FADD.FTZ R89, RZ, R80 ;  /* 0x00000050ff597221 */ /* 0x000fe40000010000 */
[----:B------:R-:W-:Y:S02]  /*2130*/  FMUL.FTZ R80, R81, R3 ;  /* 0x0000000351507220 */ /* 0x000fe40000410000 */
[----:B------:R-:W-:Y:S02]  /*2140*/  FFMA.FTZ R72, R79, R81, R72 ;  /* 0x000000514f487223 */ /* 0x000fe40000010048 */
[----:B------:R-:W-:Y:S02]  /*2150*/  FADD.FTZ R89, R89, R81 ;  /* 0x0000005159597221 */ /* 0x000fe40000010000 */
[----:B------:R-:W-:Y:S02]  /*2160*/  FFMA.FTZ R81, R75, R7, RZ ;  /* 0x000000074b517223 */ /* 0x000fe400000100ff */
[----:B------:R-:W-:-:S02]  /*2170*/  FADD.FTZ R82, RZ, R7 ;  /* 0x00000007ff527221 */ /* 0x000fc40000010000 */
[----:B------:R-:W-:Y:S02]  /*2180*/  FFMA.FTZ R78, R79, R80, R78 ;  /* 0x000000504f4e7223 */ /* 0x000fe4000001004e */
[----:B------:R-:W-:Y:S02]  /*2190*/  FADD.FTZ R77, R77, R80 ;  /* 0x000000504d4d7221 */ /* 0x000fe40000010000 */
[----:B------:R-:W-:Y:S02]  /*21a0*/  FMUL.FTZ R80, R73, R6 ;  /* 0x0000000649507220 */ /* 0x000fe40000410000 */
[----:B------:R-:W-:Y:S02]  /*21b0*/  FFMA.FTZ R7, R74, R73, R81 ;  /* 0x000000494a077223 */ /* 0x000fe40000010051 */
[----:B------:R-:W-:Y:S02]  /*21c0*/  FADD.FTZ R73, R82, R73 ;  /* 0x0000004952497221 */ /* 0x000fe40000010000 */
[----:B------:R-:W-:Y:S01]  /*21d0*/  FADD.FTZ R82, R70, -UR6 ;  /* 0x8000000646527e21 */ /* 0x000fe20008010000 */
[----:B------:R-:W-:Y:S01]  /*21e0*/  MOV R70, R48 ;  /* 0x0000003000467202 */ /* 0x000fe20000000f00 */
[----:B------:R-:W-:-:S02]  /*21f0*/  FADD.FTZ R71, R71, -UR6 ;  /* 0x8000000647477e21 */ /* 0x000fc40008010000 */
[----:B------:R-:W-:Y:S02]  /*2200*/  FFMA.FTZ R78, R74, R80, R78 ;  /* 0x000000504a4e7223 */ /* 0x000fe4000001004e */
[----:B------:R-:W-:Y:S01]  /*2210*/  FADD.FTZ R77, R80, R77 ;  /* 0x0000004d504d7221 */ /* 0x000fe20000010000 */
[----:B------:R-:W-:Y:S01]  /*2220*/  MOV R80, R49 ;  /* 0x0000003100507202 */ /* 0x000fe20000000f00 */
        /* <DEDUP_REMOVED lines=21> */
.L_x_2514:
        /* <DEDUP_REMOVED lines=9> */
[----:B------:R-:W-:Y:S02]  /*2410*/  FADD.FTZ R70, R73, R80 ;  /* 0x0000005049467221 */ /* 0x000fe40000010000 */
[----:B------:R-:W-:Y:S02]  /*2420*/  FFMA.FTZ R73, R81, R77, R78 ;  /* 0x0000004d51497223 */ /* 0x000fe4000001004e */
[----:B------:R-:W-:Y:S01]  /*2430*/  FADD.FTZ R71, R77, R71 ;  /* 0x000000474d477221 */ /* 0x000fe20000010000 */
[----:B------:R-:W-:Y:S01]  /*2440*/  MOV R77, R47 ;  /* 0x0000002f004d7202 */ /* 0x000fe20000000f00 */
        /* <DEDUP_REMOVED lines=22> */
.L_x_2515:
        /* <DEDUP_REMOVED lines=10> */
[C---:B------:R-:W-:Y:S02]  /*2650*/  FFMA.FTZ R70, R84.reuse, R71, R73 ;  /* 0x0000004754467223 */ /* 0x040fe40000010049 */
        /* <DEDUP_REMOVED lines=24> */
.L_x_2516:
        /* <DEDUP_REMOVED lines=35> */
.L_x_2517:
        /* <DEDUP_REMOVED lines=35> */
.L_x_2518:
        /* <DEDUP_REMOVED lines=35> */
.L_x_2519:
        /* <DEDUP_REMOVED lines=35> */
.L_x_2520:
        /* <DEDUP_REMOVED lines=35> */
.L_x_2521:
        /* <DEDUP_REMOVED lines=35> */
.L_x_2522:
[----:B------:R-:W-:Y:S02]  /*3500*/  FMUL.FTZ R54, R55, R3 ;  /* 0x0000000337367220 */ /* 0x000fe40000410000 */
[----:B------:R-:W-:Y:S02]  /*3510*/  FADD.FTZ R89, R89, R55 ;  /* 0x0000003759597221 */ /* 0x000fe40000010000 */
[C---:B------:R-:W-:Y:S02]  /*3520*/  FFMA.FTZ R72, R62.reuse, R55, R72 ;  /* 0x000000373e487223 */ /* 0x040fe40000010048 */
[----:B------:R-:W-:Y:S02]  /*3530*/  FFMA.FTZ R57, R62, R54, R57 ;  /* 0x000000363e397223 */ /* 0x000fe40000010039 */
[----:B------:R-:W-:Y:S02]  /*3540*/  FADD.FTZ R54, R59, R54 ;  /* 0x000000363b367221 */ /* 0x000fe40000010000 */
[----:B------:R-:W-:-:S02]  /*3550*/  FMUL.FTZ R55, R58, R6 ;  /* 0x000000063a377220 */ /* 0x000fc40000410000 */
[----:B------:R-:W-:Y:S01]  /*3560*/  FADD.FTZ R60, R44, -UR6 ;  /* 0x800000062c3c7e21 */ /* 0x000fe20008010000 */
[----:B------:R-:W-:Y:S01]  /*3570*/  MOV R44, R27 ;  /* 0x0000001b002c7202 */ /* 0x000fe20000000f00 */
[----:B------:R-:W-:Y:S02]  /*3580*/  FADD.FTZ R45, R45, -UR6 ;  /* 0x800000062d2d7e21 */ /* 0x000fe40008010000 */
        /* <DEDUP_REMOVED lines=26> */
.L_x_2523:
[----:B------:R-:W-:Y:S02]  /*3730*/  FMUL.FTZ R45, R55, R3 ;  /* 0x00000003372d7220 */ /* 0x000fe40000410000 */
[----:B------:R-:W-:Y:S02]  /*3740*/  FADD.FTZ R89, R89, R55 ;  /* 0x0000003759597221 */ /* 0x000fe40000010000 */
[C---:B------:R-:W-:Y:S02]  /*3750*/  FFMA.FTZ R72, R60.reuse, R55, R72 ;  /* 0x000000373c487223 */ /* 0x040fe40000010048 */
[----:B------:R-:W-:Y:S02]  /*3760*/  FFMA.FTZ R57, R60, R45, R57 ;  /* 0x0000002d3c397223 */ /* 0x000fe40000010039 */
[----:B------:R-:W-:Y:S02]  /*3770*/  FMUL.FTZ R55, R44, R6 ;  /* 0x000000062c377220 */ /* 0x000fe40000410000 */
[----:B------:R-:W-:-:S02]  /*3780*/  FADD.FTZ R54, R54, R45 ;  /* 0x0000002d36367221 */ /* 0x000fc40000010000 */
[----:B------:R-:W-:Y:S02]  /*3790*/  FADD.FTZ R45, R56, R44 ;  /* 0x0000002c382d7221 */ /* 0x000fe40000010000 */
[C---:B------:R-:W-:Y:S02]  /*37a0*/  FFMA.FTZ R44, R59.reuse, R44, R7 ;  /* 0x0000002c3b2c7223 */ /* 0x040fe40000010007 */
[----:B------:R-:W-:Y:S02]  /*37b0*/  FFMA.FTZ R7, R59, R55, R57 ;  /* 0x000000373b077223 */ /* 0x000fe40000010039 */
[----:B------:R-:W-:Y:S01]  /*37c0*/  FADD.FTZ R58, R42, -UR6 ;  /* 0x800000062a3a7e21 */ /* 0x000fe20008010000 */
[----:B------:R-:W-:Y:S01]  /*37d0*/  MOV R42, R29 ;  /* 0x0000001d002a7202 */ /* 0x000fe20000000f00 */
[----:B------:R-:W-:Y:S01]  /*37e0*/  FADD.FTZ R57, R43, -UR6 ;  /* 0x800000062b397e21 */ /* 0x000fe20008010000 */
[----:B------:R-:W-:Y:S01]  /*37f0*/  MOV R43, R28 ;  /* 0x0000001c002b7202 */ /* 0x000fe20000000f00 */
        /* <DEDUP_REMOVED lines=22> */
.L_x_2524:
        /* <DEDUP_REMOVED lines=31> */
.L_x_2525:
[----:B------:R-:W-:Y:S01]  /*3b50*/  FMUL.FTZ R54, R90, R3 ;  /* 0x000000035a367220 */ /* 0x000fe20000410000 */
[----:B------:R-:W-:Y:S01]  /*3b60*/  MOV R92, R32 ;  /* 0x00000020005c7202 */ /* 0x000fe20000000f00 */
[----:B------:R-:W-:Y:S02]  /*3b70*/  FADD.FTZ R38, R38, -UR6 ;  /* 0x8000000626267e21 */ /* 0x000fe40008010000 */
[----:B------:R-:W-:Y:S02]  /*3b80*/  FFMA.FTZ R7, R56, R54, R7 ;  /* 0x0000003638077223 */ /* 0x000fe40000010007 */
[----:B------:R-:W-:Y:S02]  /*3b90*/  FADD.FTZ R77, R40, R54 ;  /* 0x00000036284d7221 */ /* 0x000fe40000010000 */
[----:B------:R-:W-:-:S04]  /*3ba0*/  FMUL.FTZ R54, R41, R6 ;  /* 0x0000000629367220 */ /* 0x000fc80000410000 */
[----:B------:R-:W-:Y:S02]  /*3bb0*/  FFMA.FTZ R40, R55, R54, R7 ;  /* 0x0000003637287223 */ /* 0x000fe40000010007 */
[----:B------:R-:W-:Y:S02]  /*3bc0*/  FADD.FTZ R7, R39, -UR6 ;  /* 0x8000000627077e21 */ /* 0x000fe40008010000 */
        /* <DEDUP_REMOVED lines=23> */
.L_x_2526:
        /* <DEDUP_REMOVED lines=31> */
.L_x_2527:
        /* <DEDUP_REMOVED lines=20> */
[----:B------:R-:W1:Y:S01]  /*4070*/  SHFL.DOWN PT, R93, R40, 0x4, 0x1f ;  /* 0x08801f00285d7f89 */ /* 0x000e6200000e0000 */
[----:B------:R-:W-:Y:S02]  /*4080*/  FADD.FTZ R89, R89, R43 ;  /* 0x0000002b59597221 */ /* 0x000fe40000010000 */
[----:B------:R-:W-:-:S07]  /*4090*/  FFMA.FTZ R72, R58, R43, R72 ;  /* 0x0000002b3a487223 */ /* 0x000fce0000010048 */
[----:B0-----:R-:W-:Y:S02]  /*40a0*/  @!P0 FADD.FTZ R91, R91, R36 ;  /* 0x000000245b5b8221 */ /* 0x001fe40000010000 */
[----:B-1----:R-:W-:Y:S01]  /*40b0*/  @!P0 FADD.FTZ R40, R40, R93 ;  /* 0x0000005d28288221 */ /* 0x002fe20000010000 */
[----:B------:R-:W-:Y:S02]  /*40c0*/  ISETP.GT.AND P0, PT, R2, 0x17, PT ;  /* 0x000000170200780c */ /* 0x000fe40003f04270 */
[----:B------:R-:W0:Y:S04]  /*40d0*/  SHFL.DOWN PT, R36, R91, 0x8, 0x1f ;  /* 0x09001f005b247f89 */ /* 0x000e2800000e0000 */
[----:B------:R1:W5:Y:S04]  /*40e0*/  LDL.LU R2, [R1+0x4] ;  /* 0x0000040001027983 */ /* 0x0003680000300800 */
[----:B------:R-:W2:Y:S04]  /*40f0*/  LDL R43, [R1] ;  /* 0x00000000012b7983 */ /* 0x000ea80000100800 */
[----:B------:R-:W3:Y:S01]  /*4100*/  SHFL.DOWN PT, R93, R40, 0x8, 0x1f ;  /* 0x09001f00285d7f89 */ /* 0x000ee200000e0000 */
[----:B------:R-:W-:-:S02]  /*4110*/  FADD.FTZ R45, R45, R42 ;  /* 0x0000002a2d2d7221 */ /* 0x000fc40000010000 */
[----:B------:R-:W-:Y:S02]  /*4120*/  FFMA.FTZ R44, R57, R42, R44 ;  /* 0x0000002a392c7223 */ /* 0x000fe4000001002c */
[----:B------:R-:W4:Y:S01]  /*4130*/  S2R R42, SR_LANEID ;  /* 0x00000000002a7919 */ /* 0x000f220000000000 */
[----:B0-----:R-:W-:-:S05]  /*4140*/  @!P0 FADD.FTZ R91, R91, R36 ;  /* 0x000000245b5b8221 */ /* 0x001fca0000010000 */
[----:B------:R-:W0:Y:S01]  /*4150*/  SHFL.DOWN PT, R36, R91, 0x10, 0x1f ;  /* 0x0a001f005b247f89 */ /* 0x000e2200000e0000 */
[----:B---3--:R-:W-:-:S05]  /*4160*/  @!P0 FADD.FTZ R40, R40, R93 ;  /* 0x0000005d28288221 */ /* 0x008fca0000010000 */
[----:B------:R-:W3:Y:S01]  /*4170*/  SHFL.DOWN PT, R93, R40, 0x10, 0x1f ;  /* 0x0a001f00285d7f89 */ /* 0x000ee200000e0000 */
[----:B----4-:R-:W-:Y:S01]  /*4180*/  ISETP.GT.AND P2, PT, R42, 0xf, PT ;  /* 0x0000000f2a00780c */ /* 0x010fe20003f44270 */
[----:B------:R-:W-:Y:S02]  /*4190*/  FADD.FTZ R45, R45, R41 ;  /* 0x000000292d2d7221 */ /* 0x000fe40000010000 */
[----:B------:R-:W-:Y:S02]  /*41a0*/  FFMA.FTZ R44, R55, R41, R44 ;  /* 0x00000029372c7223 */ /* 0x000fe4000001002c */
[----:B------:R-:W-:Y:S02]  /*41b0*/  FADD.FTZ R45, R45, R38 ;  /* 0x000000262d2d7221 */ /* 0x000fe40000010000 */
[----:B------:R-:W-:Y:S01]  /*41c0*/  FFMA.FTZ R44, R7, R38, R44 ;  /* 0x00000026072c7223 */ /* 0x000fe2000001002c */
[----:B------:R-:W-:Y:S01]  /*41d0*/  HFMA2.MMA R38, -RZ, RZ, 0, 1.1920928955078125e-07 ;  /* 0x00000002ff267435 */ /* 0x000fe200000001ff */
[----:B------:R-:W-:-:S02]  /*41e0*/  FADD.FTZ R89, R89, R90 ;  /* 0x0000005a59597221 */ /* 0x000fc40000010000 */
[----:B------:R-:W-:Y:S01]  /*41f0*/  FFMA.FTZ R72, R56, R90, R72 ;  /* 0x0000005a38487223 */ /* 0x000fe20000010048 */
[----:B------:R-:W-:Y:S01]  /*4200*/  ISETP.NE.AND P3, PT, R42, RZ, PT ;  /* 0x000000ff2a00720c */ /* 0x000fe20003f65270 */
[----:B------:R-:W-:Y:S02]  /*4210*/  FADD.FTZ R89, R89, R92 ;  /* 0x0000005c59597221 */ /* 0x000fe40000010000 */
[----:B------:R-:W-:Y:S02]  /*4220*/  FFMA.FTZ R72, R54, R92, R72 ;  /* 0x0000005c36487223 */ /* 0x000fe40000010048 */
[----:B0-----:R-:W-:Y:S01]  /*4230*/  @!P2 FADD.FTZ R91, R91, R36 ;  /* 0x000000245b5ba221 */ /* 0x001fe20000010000 */
[----:B------:R-:W-:Y:S01]  /*4240*/  ISETP.LE.U32.AND P0, PT, R38, c[0x0][0xc], PT ;  /* 0x0000030026007a0c */ /* 0x000fe20003f03070 */
[----:B------:R-:W-:Y:S02]  /*4250*/  FFMA.FTZ R36, R78, R37, R72 ;  /* 0x000000254e247223 */ /* 0x000fe40000010048 */
[----:B---3--:R-:W-:Y:S01]  /*4260*/  @!P2 FADD.FTZ R40, R40, R93 ;  /* 0x0000005d2828a221 */ /* 0x008fe20000010000 */
[----:B------:R-:W-:Y:S01]  /*4270*/  ISETP.NE.AND P2, PT, R0, RZ, PT ;  /* 0x000000ff0000720c */ /* 0x000fe20003f45270 */
[----:B------:R-:W-:-:S02]  /*4280*/  FADD.FTZ R38, R89, R37 ;  /* 0x0000002559267221 */ /* 0x000fc40000010000 */
[----:B------:R-:W-:Y:S01]  /*4290*/  FFMA.FTZ R37, R77, R39, R44 ;  /* 0x000000274d257223 */ /* 0x000fe2000001002c */
[----:B------:R-:W-:Y:S01]  /*42a0*/  MOV R44, R91 ;  /* 0x0000005b002c7202 */ /* 0x000fe20000000f00 */
[----:B------:R-:W-:Y:S01]  /*42b0*/  FADD.FTZ R39, R45, R39 ;  /* 0x000000272d277221 */ /* 0x000fe20000010000 */
[----:B------:R-:W-:Y:S01]  /*42c0*/  MOV R45, R40 ;  /* 0x00000028002d7202 */ /* 0x000fe20000000f00 */
[----:B------:R-:W-:Y:S03]  /*42d0*/  BSSY B0, `(.L_x_2528) ;  /* 0x0000036000007945 */ /* 0x000fe60003800000 */
[----:B------:R1:W-:Y:S01]  /*42e0*/  STS.128 [R0.X16+0xd0], R36 ;  /* 0x0000d02400007388 */ /* 0x0003e2000000cc00 */
[----:B------:R-:W-:-:S03]  /*42f0*/  ISETP.GT.U32.AND P4, PT, R0, 0x27, PT ;  /* 0x000000270000780c */ /* 0x000fc60003f84070 */
        /* <DEDUP_REMOVED lines=51> */
.L_x_2529:
[----:B------:R-:W-:Y:S05]  /*4630*/  BSYNC B0 ;  /* 0x0000000000007941 */ /* 0x000fea0003800000 */
.L_x_2528:
[----:B------:R-:W-:Y:S01]  /*4640*/  BAR.SYNC.DEFER_BLOCKING 0x0 ;  /* 0x0000000000007b1d */ /* 0x000fe20000010000 */
[----:B------:R-:W-:-:S05]  /*4650*/  SHF.L.U32 R72, R0, 0x4, RZ ;  /* 0x0000000400487819 */ /* 0x000fca00000006ff */
[----:B------:R-:W-:Y:S01]  /*4660*/  UMOV UR15, 0x4 ;  /* 0x00000004000f7882 */ /* 0x000fe20000000000 */
[----:B------:R-:W-:Y:S01]  /*4670*/  BSSY B0, `(.L_x_2530) ;  /* 0x000004d000007945 */ /* 0x000fe20003800000 */
[----:B------:R-:W-:Y:S05]  /*4680*/  @P4 BRA `(.L_x_2531) ;  /* 0x000004b000004947 */ /* 0x000fea0003800000 */
[----:B-1----:R-:W0:Y:S02]  /*4690*/  LDS.128 R40, [R72+0x350] ;  /* 0x0003500048287984 */ /* 0x002e240000000c00 */
        /* <DEDUP_REMOVED lines=74> */
.L_x_2531:
[----:B------:R-:W-:Y:S05]  /*4b40*/  BSYNC B0 ;  /* 0x0000000000007941 */ /* 0x000fea0003800000 */
.L_x_2530:
        /* <DEDUP_REMOVED lines=9> */
[----:B-1----:R-:W-:-:S05]  /*4be0*/  IADD3.X R43, R41, UR11, RZ, P3, !PT ;  /* 0x0000000b292b7c10 */ /* 0x002fca0009ffe4ff */
[----:B------:R0:W-:Y:S02]  /*4bf0*/  RED.E.ADD.F32.FTZ.RN.STRONG.GPU [R42.64], R37 ;  /* 0x000000252a00798e */ /* 0x0001e4000c10e792 */
[----:B0-----:R-:W-:Y:S02]  /*4c00*/  MOV R42, c[0x0][0x1d8] ;  /* 0x00007600002a7a02 */ /* 0x001fe40000000f00 */
[----:B------:R-:W-:Y:S02]  /*4c10*/  MOV R37, UR12 ;  /* 0x0000000c00257c02 */ /* 0x000fe40008000f00 */
[----:B------:R-:W-:Y:S02]  /*4c20*/  MOV R43, c[0x0][0x1dc] ;  /* 0x00007700002b7a02 */ /* 0x000fe40000000f00 */
[-C--:B------:R-:W-:Y:S02]  /*4c30*/  LEA R36, P3, R42, R40.reuse, 0x2 ;  /* 0x000000282a247211 */ /* 0x080fe400078610ff */
[----:B------:R-:W-:-:S02]  /*4c40*/  LEA R40, P4, R37, R40, 0x2 ;  /* 0x0000002825287211 */ /* 0x000fc400078810ff */
[----:B------:R-:W-:Y:S02]  /*4c50*/  LEA.HI.X R37, R42, R41, R43, 0x2, P3 ;  /* 0x000000292a257211 */ /* 0x000fe400018f142b */
[----:B------:R-:W-:-:S03]  /*4c60*/  IADD3.X R41, R41, UR13, RZ, P4, !PT ;  /* 0x0000000d29297c10 */ /* 0x000fc6000a7fe4ff */
[----:B------:R0:W-:Y:S04]  /*4c70*/  RED.E.ADD.F32.FTZ.RN.STRONG.GPU [R36.64], R38 ;  /* 0x000000262400798e */ /* 0x0001e8000c10e792 */
[----:B------:R0:W-:Y:S02]  /*4c80*/  RED.E.ADD.F32.FTZ.RN.STRONG.GPU [R40.64], R39 ;  /* 0x000000272800798e */ /* 0x0001e4000c10e792 */
.L_x_2533:
[----:B------:R-:W-:Y:S05]  /*4c90*/  BSYNC B0 ;  /* 0x0000000000007941 */ /* 0x000fea0003800000 */
.L_x_2532:
        /* <DEDUP_REMOVED lines=39> */
.L_x_2536:
[----:B------:R-:W-:Y:S02]  /*4f10*/  MOV R36, UR16 ;  /* 0x0000001000247c02 */ /* 0x000fe40008000f00 */
[----:B------:R-:W-:-:S05]  /*4f20*/  MOV R37, UR17 ;  /* 0x0000001100257c02 */ /* 0x000fca0008000f00 */
[----:B------:R-:W2:Y:S01]  /*4f30*/  LDG.E.STRONG.GPU R36, [R36.64] ;  /* 0x0000001224247981 */ /* 0x000ea2000c1ef900 */
[----:B------:R-:W-:Y:S01]  /*4f40*/  YIELD ;  /* 0x0000000000007946 */ /* 0x000fe20003800000 */
[----:B--2---:R-:W-:Y:S01]  /*4f50*/  ISETP.NE.AND P0, PT, R36, R38, PT ;  /* 0x000000262400720c */ /* 0x004fe20003f05270 */
[----:B------:R-:W-:-:S12]  /*4f60*/  CCTL.IVALL ;  /* 0x00000000ff00798f */ /* 0x000fd80002000000 */
[----:B------:R-:W-:Y:S05]  /*4f70*/  @P0 BRA `(.L_x_2536) ;  /* 0xffffff9000000947 */ /* 0x000fea000383ffff */
.L_x_2535:
        /* <DEDUP_REMOVED lines=20> */
.L_x_2540:
[----:B------:R-:W-:Y:S01]  /*50c0*/  MOV R36, UR5 ;  /* 0x0000000500247c02 */ /* 0x000fe20008000f00 */
[----:B------:R-:W-:Y:S01]  /*50d0*/  HFMA2.MMA R38, -RZ, RZ, 0, 4.76837158203125e-07 ;  /* 0x00000008ff267435 */ /* 0x000fe200000001ff */
[----:B------:R-:W-:Y:S02]  /*50e0*/  MOV R37, c[0x0][0x10] ;  /* 0x0000040000257a02 */ /* 0x000fe40000000f00 */
[----:B------:R-:W-:-:S13]  /*50f0*/  ISETP.EQ.OR P6, PT, R36, UR20, P2 ;  /* 0x0000001424007c0c */ /* 0x000fda00097c2670 */
[----:B------:R-:W-:-:S04]  /*5100*/  @!P6 IMAD R36, R36, R37, UR22 ;  /* 0x000000162424ee24 */ /* 0x000fc8000f8e0225 */
[----:B------:R-:W-:-:S06]  /*5110*/  @!P6 IMAD.WIDE.U32 R36, R36, R38, UR6 ;  /* 0x000000062424ee25 */ /* 0x000fcc000f8e0026 */
[----:B------:R-:W2:Y:S01]  /*5120*/  @!P6 LDG.E.64 R36, [R36.64] ;  /* 0x000000122424e981 */ /* 0x000ea2000c1e1b00 */
[----:B------:R-:W-:Y:S02]  /*5130*/  MOV R38, UR5 ;  /* 0x0000000500267c02 */ /* 0x000fe40008000f00 */
[----:B------:R-:W-:Y:S02]  /*5140*/  MOV R39, UR5 ;  /* 0x0000000500277c02 */ /* 0x000fe40008000f00 */
[----:B------:R-:W-:Y:S02]  /*5150*/  IADD3 R38, R38, 0x1, RZ ;  /* 0x0000000126267810 */ /* 0x000fe40007ffe0ff */
[----:B------:R-:W-:Y:S02]  /*5160*/  IADD3 R39, R39, 0x2, RZ ;  /* 0x0000000227277810 */ /* 0x000fe40007ffe0ff */
[----:B------:R-:W-:Y:S02]  /*5170*/  ISETP.EQ.OR P3, PT, R38, UR20, P2 ;  /* 0x0000001426007c0c */ /* 0x000fe40009762670 */
[----:B------:R-:W-:-:S02]  /*5180*/  ISETP.EQ.OR P4, PT, R39, UR20, P2 ;  /* 0x0000001427007c0c */ /* 0x000fc40009782670 */
[----:B------:R-:W-:-:S09]  /*5190*/  MOV R40, c[0x0][0x10] ;  /* 0x0000040000287a02 */ /* 0x000fd20000000f00 */
[----:B------:R-:W-:Y:S01]  /*51a0*/  @!P3 IMAD R38, R38, R40, UR22 ;  /* 0x000000162626be24 */ /* 0x000fe2000f8e0228 */
[----:B------:R-:W-:-:S04]  /*51b0*/  MOV R40, UR5 ;  /* 0x0000000500287c02 */ /* 0x000fc80008000f00 */
[----:B------:R-:W-:Y:S02]  /*51c0*/  IADD3 R40, R40, 0x3, RZ ;  /* 0x0000000328287810 */ /* 0x000fe40007ffe0ff */
[----:B------:R-:W-:Y:S01]  /*51d0*/  MOV R41, c[0x0][0x10] ;  /* 0x0000040000297a02 */ /* 0x000fe20000000f00 */
[----:B--2---:R-:W-:Y:S01]  /*51e0*/  @!P6 FADD.FTZ R44, R44, R36 ;  /* 0x000000242c2ce221 */ /* 0x004fe20000010000 */
[----:B------:R-:W-:Y:S01]  /*51f0*/  MOV R36, c[0x0][0x10] ;  /* 0x0000040000247a02 */ /* 0x000fe20000000f00 */
[----:B------:R-:W-:Y:S01]  /*5200*/  @!P6 FADD.FTZ R45, R45, R37 ;  /* 0x000000252d2de221 */ /* 0x000fe20000010000 */
[----:B------:R-:W-:Y:S02]  /*5210*/  ISETP.EQ.OR P6, PT, R40, UR20, P2 ;  /* 0x0000001428007c0c */ /* 0x000fe400097c2670 */
[----:B------:R-:W-:Y:S01]  /*5220*/  MOV R37, 0x8 ;  /* 0x0000000800257802 */ /* 0x000fe20000000f00 */
[----:B------:R-:W-:Y:S01]  /*5230*/  @!P4 IMAD R36, R39, R36, UR22 ;  /* 0x000000162724ce24 */ /* 0x000fe2000f8e0224 */
[----:B------:R-:W-:-:S03]  /*5240*/  HFMA2.MMA R39, -RZ, RZ, 0, 4.76837158203125e-07 ;  /* 0x00000008ff277435 */ /* 0x000fc600000001ff */
[----:B------:R-:W-:-:S06]  /*5250*/  @!P4 IMAD.WIDE.U32 R36, R36, R37, UR6 ;  /* 0x000000062424ce25 */ /* 0x000fcc000f8e0025 */
[----:B------:R-:W2:Y:S01]  /*5260*/  @!P4 LDG.E.64 R36, [R36.64] ;  /* 0x000000122424c981 */ /* 0x000ea2000c1e1b00 */
[----:B------:R-:W-:-:S06]  /*5270*/  @!P3 IMAD.WIDE.U32 R38, R38, R39, UR6 ;  /* 0x000000062626be25 */ /* 0x000fcc000f8e0027 */
[----:B------:R-:W3:Y:S01]  /*5280*/  @!P3 LDG.E.64 R38, [R38.64] ;  /* 0x000000122626b981 */ /* 0x000ee2000c1e1b00 */
[----:B------:R-:W-:Y:S01]  /*5290*/  @!P6 IMAD R41, R40, R41, UR22 ;  /* 0x000000162829ee24 */ /* 0x000fe2000f8e0229 */
[----:B------:R-:W-:-:S10]  /*52a0*/  HFMA2.MMA R40, -RZ, RZ, 0, 4.76837158203125e-07 ;  /* 0x00000008ff287435 */ /* 0x000fd400000001ff */
[----:B------:R-:W-:-:S06]  /*52b0*/  @!P6 IMAD.WIDE.U32 R40, R41, R40, UR6 ;  /* 0x000000062928ee25 */ /* 0x000fcc000f8e0028 */
[----:B------:R-:W4:Y:S01]  /*52c0*/  @!P6 LDG.E.64 R40, [R40.64] ;  /* 0x000000122828e981 */ /* 0x000f22000c1e1b00 */
[----:B---3--:R-:W-:-:S04]  /*52d0*/  @!P3 FADD.FTZ R44, R44, R38 ;  /* 0x000000262c2cb221 */ /* 0x008fc80000010000 */
[----:B--2---:R-:W-:Y:S01]  /*52e0*/  @!P4 FADD.FTZ R44, R44, R36 ;  /* 0x000000242c2cc221 */ /* 0x004fe20000010000 */
[----:B------:R-:W-:Y:S01]  /*52f0*/  MOV R36, UR5 ;  /* 0x0000000500247c02 */ /* 0x000fe20008000f00 */
[----:B------:R-:W-:-:S03]  /*5300*/  @!P3 FADD.FTZ R45, R45, R39 ;  /* 0x000000272d2db221 */ /* 0x000fc60000010000 */
[----:B------:R-:W-:Y:S01]  /*5310*/  IADD3 R36, R36, 0x5, RZ ;  /* 0x0000000524247810 */ /* 0x000fe20007ffe0ff */
[----:B------:R-:W-:Y:S01]  /*5320*/  @!P4 FADD.FTZ R45, R45, R37 ;  /* 0x000000252d2dc221 */ /* 0x000fe20000010000 */
[----:B------:R-:W-:Y:S02]  /*5330*/  MOV R37, UR5 ;  /* 0x0000000500257c02 */ /* 0x000fe40008000f00 */
[----:B------:R-:W-:Y:S02]  /*5340*/  ISETP.EQ.OR P3, PT, R36, UR20, P2 ;  /* 0x0000001424007c0c */ /* 0x000fe40009762670 */
[----:B------:R-:W-:Y:S02]  /*5350*/  IADD3 R37, R37, 0x4, RZ ;  /* 0x0000000425257810 */ /* 0x000fe40007ffe0ff */
[----:B------:R-:W-:Y:S02]  /*5360*/  MOV R39, c[0x0][0x10] ;  /* 0x0000040000277a02 */ /* 0x000fe40000000f00 */
[----:B------:R-:W-:Y:S01]  /*5370*/  ISETP.EQ.OR P4, PT, R37, UR20, P2 ;  /* 0x0000001425007c0c */ /* 0x000fe20009782670 */
[----:B----4-:R-:W-:Y:S01]  /*5380*/  @!P6 FADD.FTZ R44, R44, R40 ;  /* 0x000000282c2ce221 */ /* 0x010fe20000010000 */
[----:B------:R-:W-:-:S02]  /*5390*/  MOV R40, UR5 ;  /* 0x0000000500287c02 */ /* 0x000fc40008000f00 */
[----:B------:R-:W-:Y:S02]  /*53a0*/  MOV R38, c[0x0][0x10] ;  /* 0x0000040000267a02 */ /* 0x000fe40000000f00 */
[----:B------:R-:W-:Y:S01]  /*53b0*/  IADD3 R40, R40, 0x6, RZ ;  /* 0x0000000628287810 */ /* 0x000fe20007ffe0ff */
[----:B------:R-:W-:Y:S01]  /*53c0*/  @!P3 IMAD R36, R36, R39, UR22 ;  /* 0x000000162424be24 */ /* 0x000fe2000f8e0227 */
[----:B------:R-:W-:Y:S01]  /*53d0*/  HFMA2.MMA R39, -RZ, RZ, 0, 4.76837158203125e-07 ;  /* 0x00000008ff277435 */ /* 0x000fe200000001ff */
[----:B------:R-:W-:Y:S01]  /*53e0*/  @!P6 FADD.FTZ R45, R45, R41 ;  /* 0x000000292d2de221 */ /* 0x000fe20000010000 */
[----:B------:R-:W-:-:S03]  /*53f0*/  ISETP.EQ.OR P6, PT, R40, UR20, P2 ;  /* 0x0000001428007c0c */ /* 0x000fc600097c2670 */
[----:B------:R-:W-:Y:S01]  /*5400*/  @!P4 IMAD R38, R37, R38, UR22 ;  /* 0x000000162526ce24 */ /* 0x000fe2000f8e0226 */
[----:B------:R-:W-:Y:S02]  /*5410*/  MOV R37, 0x8 ;  /* 0x0000000800257802 */ /* 0x000fe40000000f00 */
[----:B------:R-:W-:Y:S02]  /*5420*/  MOV R41, c[0x0][0x10] ;  /* 0x0000040000297a02 */ /* 0x000fe40000000f00 */
[----:B------:R-:W-:-:S04]  /*5430*/  @!P4 IMAD.WIDE.U32 R38, R38, R39, UR6 ;  /* 0x000000062626ce25 */ /* 0x000fc8000f8e0027 */
[----:B------:R-:W-:Y:S02]  /*5440*/  @!P3 IMAD.WIDE.U32 R36, R36, R37, UR6 ;  /* 0x000000062424be25 */ /* 0x000fe4000f8e0025 */
[----:B------:R-:W2:Y:S02]  /*5450*/  @!P4 LDG.E.64 R38, [R38.64] ;  /* 0x000000122626c981 */ /* 0x000ea4000c1e1b00 */
[----:B------:R-:W-:Y:S01]  /*5460*/  @!P6 IMAD R41, R40, R41, UR22 ;  /* 0x000000162829ee24 */ /* 0x000fe2000f8e0229 */
[----:B------:R-:W-:Y:S01]  /*5470*/  HFMA2.MMA R40, -RZ, RZ, 0, 4.76837158203125e-07 ;  /* 0x00000008ff287435 */ /* 0x000fe200000001ff */
[----:B------:R-:W3:Y:S09]  /*5480*/  @!P3 LDG.E.64 R36, [R36.64] ;  /* 0x000000122424b981 */ /* 0x000ef2000c1e1b00 */
[----:B------:R-:W-:-:S06]  /*5490*/  @!P6 IMAD.WIDE.U32 R40, R41, R40, UR6 ;  /* 0x000000062928ee25 */ /* 0x000fcc000f8e0028 */
[----:B------:R-:W4:Y:S01]  /*54a0*/  @!P6 LDG.E.64 R40, [R40.64] ;  /* 0x000000122828e981 */ /* 0x000f22000c1e1b00 */
[----:B--2---:R-:W-:Y:S02]  /*54b0*/  @!P4 FADD.FTZ R44, R44, R38 ;  /* 0x000000262c2cc221 */ /* 0x004fe40000010000 */
[----:B------:R-:W-:Y:S02]  /*54c0*/  @!P4 FADD.FTZ R45, R45, R39 ;  /* 0x000000272d2dc221 */ /* 0x000fe40000010000 */
[----:B---3--:R-:W-:Y:S01]  /*54d0*/  @!P3 FADD.FTZ R44, R44, R36 ;  /* 0x000000242c2cb221 */ /* 0x008fe20000010000 */
[----:B------:R-:W-:Y:S01]  /*54e0*/  MOV R36, UR5 ;  /* 0x0000000500247c02 */ /* 0x000fe20008000f00 */
[----:B------:R-:W-:Y:S01]  /*54f0*/  @!P3 FADD.FTZ R45, R45, R37 ;  /* 0x000000252d2db221 */ /* 0x000fe20000010000 */
[----:B------:R-:W-:Y:S02]  /*5500*/  MOV R37, UR5 ;  /* 0x0000000500257c02 */ /* 0x000fe40008000f00 */
[----:B------:R-:W-:-:S02]  /*5510*/  IADD3 R36, R36, 0x7, RZ ;  /* 0x0000000724247810 */ /* 0x000fc40007ffe0ff */
[----:B------:R-:W-:Y:S02]  /*5520*/  IADD3 R37, R37, 0x8, RZ ;  /* 0x0000000825257810 */ /* 0x000fe40007ffe0ff */
[----:B------:R-:W-:Y:S02]  /*5530*/  ISETP.EQ.OR P3, PT, R36, UR20, P2 ;  /* 0x0000001424007c0c */ /* 0x000fe40009762670 */
[----:B------:R-:W-:Y:S01]  /*5540*/  MOV R38, c[0x0][0x10] ;  /* 0x0000040000267a02 */ /* 0x000fe20000000f00 */
[----:B----4-:R-:W-:Y:S02]  /*5550*/  @!P6 FADD.FTZ R44, R44, R40 ;  /* 0x000000282c2ce221 */ /* 0x010fe40000010000 */
[----:B------:R-:W-:Y:S01]  /*5560*/  @!P6 FADD.FTZ R45, R45, R41 ;  /* 0x000000292d2de221 */ /* 0x000fe20000010000 */
[----:B------:R-:W-:Y:S02]  /*5570*/  ISETP.EQ.OR P6, PT, R37, UR20, P2 ;  /* 0x0000001425007c0c */ /* 0x000fe400097c2670 */
[----:B------:R-:W-:-:S05]  /*5580*/  MOV R40, UR5 ;  /* 0x0000000500287c02 */ /* 0x000fca0008000f00 */
[----:B------:R-:W-:Y:S01]  /*5590*/  @!P3 IMAD R38, R36, R38, UR22 ;  /* 0x000000162426be24 */ /* 0x000fe2000f8e0226 */
[----:B------:R-:W-:Y:S01]  /*55a0*/  MOV R36, c[0x0][0x10] ;  /* 0x0000040000247a02 */ /* 0x000fe20000000f00 */
[----:B------:R-:W-:Y:S01]  /*55b0*/  HFMA2.MMA R39, -RZ, RZ, 0, 4.76837158203125e-07 ;  /* 0x00000008ff277435 */ /* 0x000fe200000001ff */
[----:B------:R-:W-:-:S04]  /*55c0*/  IADD3 R40, R40, 0x9, RZ ;  /* 0x0000000928287810 */ /* 0x000fc80007ffe0ff */
[----:B------:R-:W-:Y:S01]  /*55d0*/  ISETP.EQ.OR P4, PT, R40, UR20, P2 ;  /* 0x0000001428007c0c */ /* 0x000fe20009782670 */
[----:B------:R-:W-:Y:S01]  /*55e0*/  @!P6 IMAD R36, R37, R36, UR22 ;  /* 0x000000162524ee24 */ /* 0x000fe2000f8e0224 */
[----:B------:R-:W-:Y:S01]  /*55f0*/  HFMA2.MMA R37, -RZ, RZ, 0, 4.76837158203125e-07 ;  /* 0x00000008ff257435 */ /* 0x000fe200000001ff */
[----:B------:R-:W-:Y:S02]  /*5600*/  MOV R41, c[0x0][0x10] ;  /* 0x0000040000297a02 */ /* 0x000fe40000000f00 */
[----:B------:R-:W-:-:S06]  /*5610*/  @!P3 IMAD.WIDE.U32 R38, R38, R39, UR6 ;  /* 0x000000062626be25 */ /* 0x000fcc000f8e0027 */
[----:B------:R-:W2:Y:S01]  /*5620*/  @!P3 LDG.E.64 R38, [R38.64] ;  /* 0x000000122626b981 */ /* 0x000ea2000c1e1b00 */
        /* <DEDUP_REMOVED lines=18> */
[----:B------:R-:W-:-:S03]  /*5750*/  @!P4 FADD.FTZ R45, R45, R41 ;  /* 0x000000292d2dc221 */ /* 0x000fc60000010000 */
[----:B------:R-:W-:Y:S02]  /*5760*/  IADD3 R40, R40, 0xb, RZ ;  /* 0x0000000b28287810 */ /* 0x000fe40007ffe0ff */
[----:B------:R-:W-:Y:S02]  /*5770*/  MOV R37, c[0x0][0x10] ;  /* 0x0000040000257a02 */ /* 0x000fe40000000f00 */
[----:B------:R-:W-:-:S03]  /*5780*/  ISETP.EQ.OR P4, PT, R40, UR20, P2 ;  /* 0x0000001428007c0c */ /* 0x000fc60009782670 */
[-C--:B------:R-:W-:Y:S02]  /*5790*/  @!P6 IMAD R36, R36, R37.reuse, UR22 ;  /* 0x000000162424ee24 */ /* 0x080fe4000f8e0225 */
[----:B------:R-:W-:Y:S01]  /*57a0*/  @!P3 IMAD R38, R38, R37, UR22 ;  /* 0x000000162626be24 */ /* 0x000fe2000f8e0225 */
[----:B------:R-:W-:Y:S01]  /*57b0*/  HFMA2.MMA R37, -RZ, RZ, 0, 4.76837158203125e-07 ;  /* 0x00000008ff257435 */ /* 0x000fe200000001ff */
[----:B------:R-:W-:Y:S02]  /*57c0*/  MOV R39, c[0x0][0x10] ;  /* 0x0000040000277a02 */ /* 0x000fe40000000f00 */
        /* <DEDUP_REMOVED lines=8> */
[----:B------:R-:W4:Y:S01]  /*5850*/  @!P3 LDG.E.64 R38, [R38.64] ;  /* 0x000000122626b981 */ /* 0x000f22000c1e1b00 */
[----:B--2---:R-:W-:-:S02]  /*5860*/  @!P6 FADD.FTZ R44, R44, R36 ;  /* 0x000000242c2ce221 */ /* 0x004fc40000010000 */
[----:B------:R-:W-:Y:S01]  /*5870*/  @!P6 FADD.FTZ R45, R45, R37 ;  /* 0x000000252d2de221 */ /* 0x000fe20000010000 */
[----:B------:R-:W-:Y:S01]  /*5880*/  MOV R37, UR5 ;  /* 0x0000000500257c02 */ /* 0x000fe20008000f00 */
[----:B---3--:R-:W-:-:S04]  /*5890*/  @!P4 FADD.FTZ R44, R44, R40 ;  /* 0x000000282c2cc221 */ /* 0x008fc80000010000 */
[----:B----4-:R-:W-:Y:S01]  /*58a0*/  @!P3 FADD.FTZ R44, R44, R38 ;  /* 0x000000262c2cb221 */ /* 0x010fe20000010000 */
[----:B------:R-:W-:Y:S01]  /*58b0*/  IADD3 R38, R37, 0xd, RZ ;  /* 0x0000000d25267810 */ /* 0x000fe20007ffe0ff */
[----:B------:R-:W-:-:S03]  /*58c0*/  @!P4 FADD.FTZ R45, R45, R41 ;  /* 0x000000292d2dc221 */ /* 0x000fc60000010000 */
[----:B------:R-:W-:Y:S01]  /*58d0*/  ISETP.EQ.OR P6, PT, R38, UR20, P2 ;  /* 0x0000001426007c0c */ /* 0x000fe200097c2670 */
[----:B------:R-:W-:Y:S01]  /*58e0*/  @!P3 FADD.FTZ R45, R45, R39 ;  /* 0x000000272d2db221 */ /* 0x000fe20000010000 */
[----:B------:R-:W-:Y:S02]  /*58f0*/  MOV R39, c[0x0][0x10] ;  /* 0x0000040000277a02 */ /* 0x000fe40000000f00 */
[----:B------:R-:W-:Y:S02]  /*5900*/  MOV R36, UR5 ;  /* 0x0000000500247c02 */ /* 0x000fe40008000f00 */
[----:B------:R-:W-:Y:S02]  /*5910*/  MOV R40, UR5 ;  /* 0x0000000500287c02 */ /* 0x000fe40008000f00 */
[----:B------:R-:W-:Y:S02]  /*5920*/  IADD3 R36, R36, 0xe, RZ ;  /* 0x0000000e24247810 */ /* 0x000fe40007ffe0ff */
[----:B------:R-:W-:-:S03]  /*5930*/  IADD3 R40, R40, 0xf, RZ ;  /* 0x0000000f28287810 */ /* 0x000fc60007ffe0ff */
[----:B------:R-:W-:Y:S01]  /*5940*/  @!P6 IMAD R38, R38, R39, UR22 ;  /* 0x000000162626ee24 */ /* 0x000fe2000f8e0227 */
[----:B------:R-:W-:Y:S01]  /*5950*/  HFMA2.MMA R39, -RZ, RZ, 0, 4.76837158203125e-07 ;  /* 0x00000008ff277435 */ /* 0x000fe200000001ff */
[----:B------:R-:W-:Y:S02]  /*5960*/  ISETP.EQ.OR P4, PT, R36, UR20, P2 ;  /* 0x0000001424007c0c */ /* 0x000fe40009782670 */
[----:B------:R-:W-:Y:S02]  /*5970*/  ISETP.EQ.OR P3, PT, R40, UR20, P2 ;  /* 0x0000001428007c0c */ /* 0x000fe40009762670 */
[----:B------:R-:W-:-:S05]  /*5980*/  MOV R37, c[0x0][0x10] ;  /* 0x0000040000257a02 */ /* 0x000fca0000000f00 */
[----:B------:R-:W-:Y:S01]  /*5990*/  @!P6 IMAD.WIDE.U32 R38, R38, R39, UR6 ;  /* 0x000000062626ee25 */ /* 0x000fe2000f8e0027 */
[----:B------:R-:W-:-:S03]  /*59a0*/  HFMA2.MMA R41, -RZ, RZ, 0, 4.76837158203125e-07 ;  /* 0x00000008ff297435 */ /* 0x000fc600000001ff */
[-C--:B------:R-:W-:Y:S02]  /*59b0*/  @!P4 IMAD R36, R36, R37.reuse, UR22 ;  /* 0x000000162424ce24 */ /* 0x080fe4000f8e0225 */
[----:B------:R-:W-:Y:S01]  /*59c0*/  @!P3 IMAD R40, R40, R37, UR22 ;  /* 0x000000162828be24 */ /* 0x000fe2000f8e0225 */
[----:B------:R-:W2:Y:S01]  /*59d0*/  @!P6 LDG.E.64 R38, [R38.64] ;  /* 0x000000122626e981 */ /* 0x000ea2000c1e1b00 */
[----:B------:R-:W-:-:S05]  /*59e0*/  MOV R37, 0x8 ;  /* 0x0000000800257802 */ /* 0x000fca0000000f00 */
        /* <DEDUP_REMOVED lines=15> */
.L_x_2539:
        /* <DEDUP_REMOVED lines=85> */
.L_x_2541:
[----:B01----:R-:W-:-:S13]  /*6030*/  ISETP.NE.OR P0, PT, RZ, UR14, P0 ;  /* 0x0000000eff007c0c */ /* 0x003fda0008705670 */
[----:B------:R-:W-:Y:S05]  /*6040*/  @!P0 BRA `(.L_x_2537) ;  /* 0x000002a000008947 */ /* 0x000fea0003800000 */
.L_x_2538:
        /* <DEDUP_REMOVED lines=42> */
.L_x_2537:
        /* <DEDUP_REMOVED lines=16> */
.L_x_2543:
[----:B------:R-:W-:Y:S05]  /*63f0*/  BSYNC B0 ;  /* 0x0000000000007941 */ /* 0x000fea0003800000 */
.L_x_2542:
        /* <DEDUP_REMOVED lines=24> */
.L_x_2534:
        /* <DEDUP_REMOVED lines=26> */
.L_x_2544:
[----:B------:R-:W-:Y:S01]  /*6720*/  BSSY B0, `(.L_x_2545) ;  /* 0x0000014000007945 */ /* 0x000fe20003800000 */
[----:B------:R-:W-:Y:S05]  /*6730*/  @!P1 BRA `(.L_x_2546) ;  /* 0x0000012000009947 */ /* 0x000fea0003800000 */
[----:B01----:R-:W-:Y:S02]  /*6740*/  MOV R36, UR5 ;  /* 0x0000000500247c02 */ /* 0x003fe40008000f00 */
[----:B-----5:R-:W-:Y:S02]  /*6750*/  SHF.R.S32.HI R37, RZ, 0x1f, R2 ;  /* 0x0000001fff257819 */ /* 0x020fe40000011402 */
        /* <DEDUP_REMOVED lines=8> */
[----:B------:R-:W-:-:S04]  /*67e0*/  IMAD R36, R37, c[0x0][0x1d8], RZ ;  /* 0x0000760025247a24 */ /* 0x000fc800078e02ff */
[----:B------:R-:W-:-:S05]  /*67f0*/  IMAD R36, R2, c[0x0][0x1dc], R36 ;  /* 0x0000770002247a24 */ /* 0x000fca00078e0224 */
[----:B------:R-:W-:Y:S01]  /*6800*/  IADD3 R37, R39, R36, RZ ;  /* 0x0000002427257210 */ /* 0x000fe20007ffe0ff */
[----:B------:R-:W-:Y:S01]  /*6810*/  FMUL.FTZ R39, R53, UR23 ;  /* 0x0000001735277c20 */ /* 0x000fe20008410000 */
[----:B------:R-:W-:-:S04]  /*6820*/  LEA R36, P0, R38, c[0x0][0x160], 0x2 ;  /* 0x0000580026247a11 */ /* 0x000fc800078010ff */
[----:B------:R-:W-:Y:S01]  /*6830*/  LEA.HI.X R37, R38, c[0x0][0x164], R37, 0x2, P0 ;  /* 0x0000590026257a11 */ /* 0x000fe200000f1425 */
[----:B------:R-:W-:-:S05]  /*6840*/  FMUL.FTZ R38, R52, UR23 ;  /* 0x0000001734267c20 */ /* 0x000fca0008410000 */
[----:B------:R0:W-:Y:S03]  /*6850*/  STG.E.64 [R36.64], R38 ;  /* 0x0000002624007986 */ /* 0x0001e6000c101b12 */
.L_x_2546:
[----:B------:R-:W-:Y:S05]  /*6860*/  BSYNC B0 ;  /* 0x0000000000007941 */ /* 0x000fea0003800000 */
.L_x_2545:
        /* <DEDUP_REMOVED lines=25> */
.L_x_2547:
        /* <DEDUP_REMOVED lines=19> */
.L_x_2549:
[----:B------:R-:W-:Y:S05]  /*6b30*/  BSYNC B0 ;  /* 0x0000000000007941 */ /* 0x000fea0003800000 */
.L_x_2548:
[C---:B------:R-:W-:Y:S02]  /*6b40*/  IADD3 R44, R2.reuse, 0x20, RZ ;  /* 0x00000020022c7810 */ /* 0x040fe40007ffe0ff */
[C---:B------:R-:W-:Y:S02]  /*6b50*/  IADD3 R40, R2.reuse, 0x30, RZ ;  /* 0x0000003002287810 */ /* 0x040fe40007ffe0ff */
[C---:B------:R-:W-:Y:S02]  /*6b60*/  IADD3 R41, R2.reuse, 0x40, RZ ;  /* 0x0000004002297810 */ /* 0x040fe40007ffe0ff */
[C---:B------:R-:W-:Y:S02]  /*6b70*/  IADD3 R42, R2.reuse, 0x40, RZ ;  /* 0x00000040022a7810 */ /* 0x040fe40007ffe0ff */
[C---:B------:R-:W-:Y:S02]  /*6b80*/  IADD3 R43, R2.reuse, 0x30, RZ ;  /* 0x00000030022b7810 */ /* 0x040fe40007ffe0ff */
[----:B0-----:R-:W-:-:S02]  /*6b90*/  IADD3 R38, R2, 0x20, RZ ;  /* 0x0000002002267810 */ /* 0x001fc40007ffe0ff */
        /* <DEDUP_REMOVED lines=35> */
.L_x_2550:
        /* <DEDUP_REMOVED lines=19> */
.L_x_2552:
[----:B------:R-:W-:Y:S05]  /*6f00*/  BSYNC B0 ;  /* 0x0000000000007941 */ /* 0x000fea0003800000 */
.L_x_2551:
        /* <DEDUP_REMOVED lines=19> */
.L_x_2553:
[----:B------:R-:W-:Y:S01]  /*7040*/  BSSY B0, `(.L_x_2554) ;  /* 0x0000013000007945 */ /* 0x000fe20003800000 */
[----:B------:R-:W-:Y:S05]  /*7050*/  @P0 BRA `(.L_x_2555) ;  /* 0x0000011000000947 */ /* 0x000fea0003800000 */
[----:B01----:R-:W-:Y:S02]  /*7060*/  MOV R36, UR5 ;  /* 0x0000000500247c02 */ /* 0x003fe40008000f00 */
[----:B------:R-:W-:Y:S02]  /*7070*/  MOV R38, R8 ;  /* 0x0000000800267202 */ /* 0x000fe40000000f00 */
[----:B------:R-:W-:Y:S01]  /*7080*/  MOV R39, R11 ;  /* 0x0000000b00277202 */ /* 0x000fe20000000f00 */
[----:B--2---:R-:W-:-:S04]  /*7090*/  FFMA.FTZ R36, R85, R36, UR6 ;  /* 0x0000000655247e23 */ /* 0x004fc80008010024 */
        /* <DEDUP_REMOVED lines=13> */
.L_x_2555:
[----:B------:R-:W-:Y:S05]  /*7170*/  BSYNC B0 ;  /* 0x0000000000007941 */ /* 0x000fea0003800000 */
.L_x_2554:
        /* <DEDUP_REMOVED lines=19> */
.L_x_2556:
        /* <DEDUP_REMOVED lines=9> */
[----:B------:R-:W-:Y:S02]  /*7340*/  IMAD R39, R41, c[0x0][0x1dc], R39 ;  /* 0x0000770029277a24 */ /* 0x000fe400078e0227 */
        /* <DEDUP_REMOVED lines=9> */
.L_x_2558:
[----:B------:R-:W-:Y:S05]  /*73e0*/  BSYNC B0 ;  /* 0x0000000000007941 */ /* 0x000fea0003800000 */
.L_x_2557:
        /* <DEDUP_REMOVED lines=19> */
[----:B0-----:R-:W-:Y:S02]  /*7520*/  FFMA.FTZ R12, R73, R3, R4 ;  /* 0x00000003490c7223 */ /* 0x001fe40000010004 */
        /* <DEDUP_REMOVED lines=10> */
[----:B---3--:R-:W-:Y:S02]  /*75d0*/  FMUL.FTZ R41, R15, R40 ;  /* 0x000000280f297220 */ /* 0x008fe40000410000 */
[----:B------:R-:W-:Y:S02]  /*75e0*/  FADD.FTZ R15, -R37, 1 ;  /* 0x3f800000250f7421 */ /* 0x000fe40000010100 */
[----:B------:R-:W-:Y:S02]  /*75f0*/  FADD.FTZ R40, -R40, 1 ;  /* 0x3f80000028287421 */ /* 0x000fe40000010100 */
[----:B------:R-:W-:Y:S02]  /*7600*/  FFMA.FTZ R15, R12, R15, 1 ;  /* 0x3f8000000c0f7423 */ /* 0x000fe4000001000f */
[----:B------:R-:W-:-:S02]  /*7610*/  FFMA.FTZ R40, R13, R40, 1 ;  /* 0x3f8000000d287423 */ /* 0x000fc40000010028 */
[----:B------:R-:W-:Y:S02]  /*7620*/  FMUL.FTZ R14, R14, R15 ;  /* 0x0000000f0e0e7220 */ /* 0x000fe40000410000 */
[----:B------:R-:W-:Y:S02]  /*7630*/  FMUL.FTZ R15, R41, R40 ;  /* 0x00000028290f7220 */ /* 0x000fe40000410000 */
.L_x_2559:
[----:B------:R-:W-:Y:S01]  /*7640*/  BSSY B0, `(.L_x_2560) ;  /* 0x0000012000007945 */ /* 0x000fe20003800000 */
[----:B------:R-:W-:Y:S05]  /*7650*/  @P3 BRA `(.L_x_2561) ;  /* 0x0000010000003947 */ /* 0x000fea0003800000 */
[----:B0-----:R-:W-:Y:S01]  /*7660*/  IMAD R12, R47, c[0x0][0x1d8], RZ ;  /* 0x000076002f0c7a24 */ /* 0x001fe200078e02ff */
[----:B-1----:R-:W-:Y:S02]  /*7670*/  MOV R36, UR5 ;  /* 0x0000000500247c02 */ /* 0x002fe40008000f00 */
[----:B------:R-:W-:Y:S01]  /*7680*/  MOV R13, R11 ;  /* 0x0000000b000d7202 */ /* 0x000fe20000000f00 */
[----:B------:R-:W-:Y:S01]  /*7690*/  IMAD R37, R51, c[0x0][0x1dc], R12 ;  /* 0x0000770033257a24 */ /* 0x000fe200078e020c */
[----:B------:R-:W-:Y:S01]  /*76a0*/  MOV R12, R8 ;  /* 0x00000008000c7202 */ /* 0x000fe20000000f00 */
[-C--:B--2---:R-:W-:Y:S02]  /*76b0*/  FFMA.FTZ R73, R73, R36.reuse, UR6 ;  /* 0x0000000649497e23 */ /* 0x084fe40008010024 */
[----:B------:R-:W-:-:S02]  /*76c0*/  FFMA.FTZ R71, R71, R36, UR6 ;  /* 0x0000000647477e23 */ /* 0x000fc40008010024 */
        /* <DEDUP_REMOVED lines=9> */
.L_x_2561:
[----:B------:R-:W-:Y:S05]  /*7760*/  BSYNC B0 ;  /* 0x0000000000007941 */ /* 0x000fea0003800000 */
.L_x_2560:
        /* <DEDUP_REMOVED lines=19> */
.L_x_2562:
        /* <DEDUP_REMOVED lines=19> */
.L_x_2564:
[----:B------:R-:W-:Y:S05]  /*79d0*/  BSYNC B0 ;  /* 0x0000000000007941 */ /* 0x000fea0003800000 */
.L_x_2563:
        /* <DEDUP_REMOVED lines=19> */
.L_x_2565:
        /* <DEDUP_REMOVED lines=19> */
.L_x_2567:
[----:B------:R-:W-:Y:S05]  /*7c40*/  BSYNC B0 ;  /* 0x0000000000007941 */ /* 0x000fea0003800000 */
.L_x_2566:
        /* <DEDUP_REMOVED lines=37> */
.L_x_2568:
[----:B------:R-:W-:Y:S01]  /*7ea0*/  BSSY B0, `(.L_x_2569) ;  /* 0x0000013000007945 */ /* 0x000fe20003800000 */
[----:B------:R-:W-:Y:S05]  /*7eb0*/  @P2 BRA `(.L_x_2570) ;  /* 0x0000011000002947 */ /* 0x000fea0003800000 */
[----:B------:R-:W-:Y:S01]  /*7ec0*/  MOV R12, R8 ;  /* 0x00000008000c7202 */ /* 0x000fe20000000f00 */
        /* <DEDUP_REMOVED lines=16> */
.L_x_2570:
[----:B------:R-:W-:Y:S05]  /*7fd0*/  BSYNC B0 ;  /* 0x0000000000007941 */ /* 0x000fea0003800000 */
.L_x_2569:
        /* <DEDUP_REMOVED lines=19> */
.L_x_2571:
        /* <DEDUP_REMOVED lines=19> */
.L_x_2573:
[----:B------:R-:W-:Y:S05]  /*8240*/  BSYNC B0 ;  /* 0x0000000000007941 */ /* 0x000fea0003800000 */
.L_x_2572:
        /* <DEDUP_REMOVED lines=19> */
.L_x_2574:
        /* <DEDUP_REMOVED lines=19> */
.L_x_2576:
[----:B------:R-:W-:Y:S05]  /*84b0*/  BSYNC B0 ;  /* 0x0000000000007941 */ /* 0x000fea0003800000 */
.L_x_2575:
        /* <DEDUP_REMOVED lines=23> */
[----:B0-----:R-:W-:Y:S02]  /*8630*/  FFMA.FTZ R12, R60, R3, R4 ;  /* 0x000000033c0c7223 */ /* 0x001fe40000010004 */
        /* <DEDUP_REMOVED lines=17> */
.L_x_2577:
        /* <DEDUP_REMOVED lines=19> */
.L_x_2579:
[----:B------:R-:W-:Y:S05]  /*8880*/  BSYNC B0 ;  /* 0x0000000000007941 */ /* 0x000fea0003800000 */
.L_x_2578:
        /* <DEDUP_REMOVED lines=19> */
.L_x_2580:
        /* <DEDUP_REMOVED lines=19> */
.L_x_2582:
[----:B------:R-:W-:Y:S05]  /*8af0*/  BSYNC B0 ;  /* 0x0000000000007941 */ /* 0x000fea0003800000 */
.L_x_2581:
        /* <DEDUP_REMOVED lines=19> */
.L_x_2583:
        /* <DEDUP_REMOVED lines=19> */
.L_x_2585:
[----:B------:R-:W-:Y:S05]  /*8d60*/  BSYNC B0 ;  /* 0x0000000000007941 */ /* 0x000fea0003800000 */
.L_x_2584:
        /* <DEDUP_REMOVED lines=19> */
.L_x_2586:
[----:B------:R-:W-:Y:S01]  /*8ea0*/  BSSY B0, `(.L_x_2587) ;  /* 0x0000013000007945 */ /* 0x000fe20003800000 */
[----:B------:R-:W-:Y:S05]  /*8eb0*/  @P2 BRA `(.L_x_2588) ;  /* 0x0000011000002947 */ /* 0x000fea0003800000 */
[----:B0-----:R-:W-:Y:S01]  /*8ec0*/  IMAD R15, R22, c[0x0][0x1d8], RZ ;  /* 0x00007600160f7a24 */ /* 0x001fe200078e02ff */
[----:B------:R-:W-:Y:S02]  /*8ed0*/  MOV R12, R8 ;  /* 0x00000008000c7202 */ /* 0x000fe40000000f00 */
[----:B------:R-:W-:Y:S01]  /*8ee0*/  MOV R13, R11 ;  /* 0x0000000b000d7202 */ /* 0x000fe20000000f00 */
[C---:B------:R-:W-:Y:S01]  /*8ef0*/  IMAD R17, R88.reuse, c[0x0][0x1dc], R15 ;  /* 0x0000770058117a24 */ /* 0x040fe200078e020f */
[----:B-1----:R-:W-:Y:S02]  /*8f00*/  MOV R19, UR5 ;  /* 0x0000000500137c02 */ /* 0x002fe40008000f00 */
        /* <DEDUP_REMOVED lines=12> */
.L_x_2588:
[----:B------:R-:W-:Y:S05]  /*8fd0*/  BSYNC B0 ;  /* 0x0000000000007941 */ /* 0x000fea0003800000 */
.L_x_2587:
        /* <DEDUP_REMOVED lines=19> */
.L_x_2589:
[----:B------:R-:W-:Y:S01]  /*9110*/  BSSY B0, `(.L_x_2590) ;  /* 0x0000012000007945 */ /* 0x000fe20003800000 */
[----:B------:R-:W-:Y:S05]  /*9120*/  @P3 BRA `(.L_x_2591) ;  /* 0x0000010000003947 */ /* 0x000fea0003800000 */
[----:B------:R-:W-:Y:S01]  /*9130*/  MOV R9, R11 ;  /* 0x0000000b00097202 */ /* 0x000fe20000000f00 */
[----:B------:R-:W-:Y:S01]  /*9140*/  IMAD R4, R21, c[0x0][0x1d8], RZ ;  /* 0x0000760015047a24 */ /* 0x000fe200078e02ff */
        /* <DEDUP_REMOVED lines=14> */
.L_x_2591:
[----:B------:R-:W-:Y:S05]  /*9230*/  BSYNC B0 ;  /* 0x0000000000007941 */ /* 0x000fea0003800000 */
.L_x_2590:
[----:B-1----:R-:W-:Y:S02]  /*9240*/  ULDC UR5, c[0x0][0x10] ;  /* 0x0000040000057ab9 */ /* 0x002fe40000000800 */
[----:B------:R-:W-:Y:S02]  /*9250*/  UIADD3 UR9, UR9, UR5, URZ ;  /* 0x0000000509097290 */ /* 0x000fe4000fffe03f */
[----:B------:R-:W-:Y:S02]  /*9260*/  UIADD3 UR4, UR4, 0x1, URZ ;  /* 0x0000000104047890 */ /* 0x000fe4000fffe03f */
[----:B------:R-:W-:-:S06]  /*9270*/  UISETP.GE.AND UP0, UPT, UR9, UR8, UPT ;  /* 0x000000080900728c */ /* 0x000fcc000bf06270 */
[----:B------:R-:W-:-:S13]  /*9280*/  PLOP3.LUT P0, PT, PT, PT, UP0, 0x80, 0x0 ;  /* 0x000000000000781c */ /* 0x000fda0003f0f008 */
[----:B------:R-:W-:Y:S01]  /*9290*/  @P0 CALL.REL.NOINC `(.L_x_2509) ;  /* 0x0000001000000944 */ /* 0x000fe20003c00000 */
[----:B------:R-:W-:Y:S05]  /*92a0*/  BRA `(.L_x_2592) ;  /* 0xffff70f000007947 */ /* 0x000fea000383ffff */
.L_x_2509:
        /* <DEDUP_REMOVED lines=15> */
[----:B------:R-:W3:Y:S05]  /*93a0*/  POPC R5, UR4 ;  /* 0x0000000400057d09 */ /* 0x000eea0008000000 */
[----:B-1----:R-:W-:-:S13]  /*93b0*/  ISETP.EQ.U32.AND P0, PT, R7, UR5, PT ;  /* 0x0000000507007c0c */ /* 0x002fda000bf02070 */
[----:B---3--:R1:W-:Y:S02]  /*93c0*/  @P0 RED.E.ADD.S32.STRONG.GPU [R2.64], R5 ;  /* 0x000000050200098e */ /* 0x0083e4000c10e392 */
.L_x_2594:
[----:B------:R-:W-:Y:S05]  /*93d0*/  BSYNC B0 ;  /* 0x0000000000007941 */ /* 0x000fea0003800000 */
.L_x_2593:
[----:B------:R-:W3:Y:S01]  /*93e0*/  S2UR UR4, SR_CTAID.X ;  /* 0x00000000000479c3 */ /* 0x000ee20000002500 */
[----:B-1----:R-:W-:Y:S02]  /*93f0*/  IADD3 R5, R6, -0x1, RZ ;  /* 0xffffffff06057810 */ /* 0x002fe40007ffe0ff */
[----:B------:R-:W-:-:S05]  /*9400*/  IADD3 R4, R4, -0x1, RZ ;  /* 0xffffffff04047810 */ /* 0x000fca0007ffe0ff */
[----:B------:R-:W1:Y:S01]  /*9410*/  S2UR UR5, SR_CTAID.Y ;  /* 0x00000000000579c3 */ /* 0x000e620000002600 */
[----:B---3--:R-:W-:-:S04]  /*9420*/  ISETP.NE.AND P0, PT, R5, UR4, PT ;  /* 0x0000000405007c0c */ /* 0x008fc8000bf05270 */
[----:B-1----:R-:W-:-:S13]  /*9430*/  ISETP.NE.OR P0, PT, R4, UR5, P0 ;  /* 0x0000000504007c0c */ /* 0x002fda0008705670 */
[----:B------:R-:W-:Y:S05]  /*9440*/  @P0 EXIT ;  /* 0x000000000000094d */ /* 0x000fea0003800000 */
[----:B------:R-:W-:Y:S05]  /*9450*/  @P1 BRA `(.L_x_2595) ;  /* 0x0000008000001947 */ /* 0x000fea0003800000 */
[----:B------:R-:W-:-:S05]  /*9460*/  IMAD R4, R6, c[0x0][0x10], RZ ;  /* 0x0000040006047a24 */ /* 0x000fca00078e02ff */
[----:B------:R-:W-:-:S13]  /*9470*/  ISETP.NE.AND P0, PT, R4, -0x1, PT ;  /* 0xffffffff0400780c */ /* 0x000fda0003f05270 */
[----:B------:R-:W-:Y:S05]  /*9480*/  @!P0 BRA `(.L_x_2595) ;  /* 0x0000005000008947 */ /* 0x000fea0003800000 */
.L_x_2596:
[----:B------:R-:W3:Y:S01]  /*9490*/  LDG.E.STRONG.GPU R5, [R2.64] ;  /* 0x0000001202057981 */ /* 0x000ee2000c1ef900 */
[----:B------:R-:W-:Y:S01]  /*94a0*/  YIELD ;  /* 0x0000000000007946 */ /* 0x000fe20003800000 */
[----:B---3--:R-:W-:Y:S01]  /*94b0*/  ISETP.NE.AND P0, PT, R5, R4, PT ;  /* 0x000000040500720c */ /* 0x008fe20003f05270 */
[----:B------:R-:W-:-:S12]  /*94c0*/  CCTL.IVALL ;  /* 0x00000000ff00798f */ /* 0x000fd80002000000 */
[----:B------:R-:W-:Y:S05]  /*94d0*/  @P0 BRA `(.L_x_2596) ;  /* 0xffffffb000000947 */ /* 0x000fea000383ffff */
.L_x_2595:
[----:B------:R-:W-:Y:S02]  /*94e0*/  WARPSYNC 0xffffffff ;  /* 0xffffffff00007948 */ /* 0x000fe40003800000 */
[----:B------:R-:W-:Y:S01]  /*94f0*/  MOV R19, c[0x0][0x1dc] ;  /* 0x0000770000137a02 */ /* 0x000fe20000000f00 */
[----:B------:R-:W-:Y:S03]  /*9500*/  BAR.SYNC.DEFER_BLOCKING 0x0 ;  /* 0x0000000000007b1d */ /* 0x000fe60000010000 */
[----:B------:R-:W-:-:S04]  /*9510*/  LEA.HI R2, P0, R19, c[0x0][0x1d8], RZ, 0x1 ;  /* 0x0000760013027a11 */ /* 0x000fc800078108ff */
[----:B------:R-:W-:-:S04]  /*9520*/  IADD3.X R3, RZ, c[0x0][0x1dc], RZ, P0, !PT ;  /* 0x00007700ff037a10 */ /* 0x000fc800007fe4ff */
[--C-:B------:R-:W-:Y:S02]  /*9530*/  SHF.R.S64 R25, R2, 0x1, R3.reuse ;  /* 0x0000000102197819 */ /* 0x100fe40000001003 */
[----:B------:R-:W-:Y:S02]  /*9540*/  SHF.R.S32.HI R2, RZ, 0x1f, R0 ;  /* 0x0000001fff027819 */ /* 0x000fe40000011400 */
[----:B0-----:R-:W-:Y:S02]  /*9550*/  SHF.R.S32.HI R14, RZ, 0x1, R3 ;  /* 0x00000001ff0e7819 */ /* 0x001fe40000011403 */
        /* <DEDUP_REMOVED lines=17> */
.L_x_2597:
[----:B------:R-:W-:-:S04]  /*9670*/  LEA R6, P0, R0, c[0x0][0x1b8], 0x2 ;  /* 0x00006e0000067a11 */ /* 0x000fc800078010ff */
[----:B------:R-:W-:Y:S02]  /*9680*/  LEA.HI.X R7, R0, c[0x0][0x1bc], R7, 0x2, P0 ;  /* 0x00006f0000077a11 */ /* 0x000fe400000f1407 */
[-C--:B------:R-:W-:Y:S02]  /*9690*/  LEA R8, P0, R25, R6.reuse, 0x2 ;  /* 0x0000000619087211 */ /* 0x080fe400078010ff */
[-C--:B------:R-:W-:Y:S01]  /*96a0*/  LEA R12, P2, R23, R6.reuse, 0x2 ;  /* 0x00000006170c7211 */ /* 0x080fe200078410ff */
[----:B0-----:R0:W3:Y:S01]  /*96b0*/  LDG.E R2, [R6.64] ;  /* 0x0000001206027981 */ /* 0x0010e2000c1e1900 */
[----:B------:R-:W-:Y:S02]  /*96c0*/  LEA R10, P1, R16, R6, 0x2 ;  /* 0x00000006100a7211 */ /* 0x000fe400078210ff */
[C---:B------:R-:W-:Y:S02]  /*96d0*/  IADD3.X R9, R7.reuse, R27, RZ, P0, !PT ;  /* 0x0000001b07097210 */ /* 0x040fe400007fe4ff */
[----:B------:R-:W-:-:S02]  /*96e0*/  IADD3.X R13, R7, R21, RZ, P2, !PT ;  /* 0x00000015070d7210 */ /* 0x000fc400017fe4ff */
[----:B------:R-:W-:Y:S02]  /*96f0*/  IADD3.X R11, R19, R7, RZ, P1, !PT ;  /* 0x00000007130b7210 */ /* 0x000fe40000ffe4ff */
[----:B------:R-:W3:Y:S04]  /*9700*/  LDG.E R9, [R8.64] ;  /* 0x0000001208097981 */ /* 0x000ee8000c1e1900 */
[----:B------:R-:W4:Y:S04]  /*9710*/  LDG.E R10, [R10.64] ;  /* 0x000000120a0a7981 */ /* 0x000f28000c1e1900 */
[----:B------:R-:W4:Y:S01]  /*9720*/  LDG.E R13, [R12.64] ;  /* 0x000000120c0d7981 */ /* 0x000f22000c1e1900 */
[----:B------:R-:W-:Y:S01]  /*9730*/  HFMA2.MMA R5, -RZ, RZ, 0, 1.1920928955078125e-07 ;  /* 0x00000002ff057435 */ /* 0x000fe200000001ff */
[----:B------:R-:W-:-:S02]  /*9740*/  SHF.L.U32 R4, R0, 0x1, RZ ;  /* 0x0000000100047819 */ /* 0x000fc400000006ff */
[----:B------:R-:W-:-:S04]  /*9750*/  IADD3 R0, R0, 0x280, RZ ;  /* 0x0000028000007810 */ /* 0x000fc80007ffe0ff */
[----:B------:R-:W-:Y:S02]  /*9760*/  ISETP.GT.U32.AND P0, PT, R25, R0, PT ;  /* 0x000000001900720c */ /* 0x000fe40003f04070 */
[----:B0-----:R-:W-:-:S04]  /*9770*/  SHF.R.S32.HI R7, RZ, 0x1f, R0 ;  /* 0x0000001fff077819 */ /* 0x001fc80000011400 */
[----:B------:R-:W-:Y:S02]  /*9780*/  ISETP.GT.AND.EX P0, PT, R14, R7, PT, P0 ;  /* 0x000000070e00720c */ /* 0x000fe40003f04300 */
[----:B---3--:R-:W-:Y:S01]  /*9790*/  F2FP.BF16.PACK_AB R15, R9, R2 ;  /* 0x00000002090f723e */ /* 0x008fe200000010ff */
[----:B------:R-:W-:-:S04]  /*97a0*/  IMAD.WIDE R2, R4, R5, c[0x0][0x168] ;  /* 0x00005a0004027625 */ /* 0x000fc800078e0205 */
[----:B------:R-:W-:Y:S01]  /*97b0*/  IMAD.WIDE R4, R4, R5, c[0x0][0x170] ;  /* 0x00005c0004047625 */ /* 0x000fe200078e0205 */
[----:B----4-:R-:W-:Y:S01]  /*97c0*/  F2FP.BF16.PACK_AB R17, R13, R10 ;  /* 0x0000000a0d11723e */ /* 0x010fe200000010ff */
[----:B------:R0:W-:Y:S04]  /*97d0*/  STG.E [R2.64], R15 ;  /* 0x0000000f02007986 */ /* 0x0001e8000c101912 */
[----:B------:R0:W-:Y:S01]  /*97e0*/  STG.E [R4.64], R17 ;  /* 0x0000001104007986 */ /* 0x0001e2000c101912 */
[----:B------:R-:W-:Y:S05]  /*97f0*/  @P0 BRA `(.L_x_2597) ;  /* 0xfffffe7000000947 */ /* 0x000fea000383ffff */
[----:B------:R-:W-:Y:S05]  /*9800*/  EXIT ;  /* 0x000000000000794d */ /* 0x000fea0003800000 */
.L_x_2598:
        /* <DEDUP_REMOVED lines=15> */
.L_x_5180:


//--------------------- .text._Z35group_norm_nhwc_bwd_one_pass_kernelI11Fp32IOBf16WLi512ELi80ELi640EEv26Group_norm_nhwc_bwd_params --------------------------
	.section	.text._Z35group_norm_nhwc_bwd_one_pass_kernelI11Fp32IOBf16WLi512ELi80ELi640EEv26Group_norm_nhwc_bwd_params,"ax",@progbits
	.sectioninfo	@"SHI_REGISTERS=32"
	.align	128
        .global         _Z35group_norm_nhwc_bwd_one_pass_kernelI11Fp32IOBf16WLi512ELi80ELi640EEv26Group_norm_nhwc_bwd_params
        .type           _Z35group_norm_nhwc_bwd_one_pass_kernelI11Fp32IOBf16WLi512ELi80ELi640EEv26Group_norm_nhwc_bwd_params,@function
        .size           _Z35group_norm_nhwc_bwd_one_pass_kernelI11Fp32IOBf16WLi512ELi80ELi640EEv26Group_norm_nhwc_bwd_params,(.L_x_5181 - _Z35group_norm_nhwc_bwd_one_pass_kernelI11Fp32IOBf16WLi512ELi80ELi640EEv26Group_norm_nhwc_bwd_params)
        .other          _Z35group_norm_nhwc_bwd_one_pass_kernelI11Fp32IOBf16WLi512ELi80ELi640EEv26Group_norm_nhwc_bwd_params,@"STO_CUDA_ENTRY STV_DEFAULT"
_Z35group_norm_nhwc_bwd_one_pass_kernelI11Fp32IOBf16WLi512ELi80ELi640EEv26Group_norm_nhwc_bwd_params:
.text._Z35group_norm_nhwc_bwd_one_pass_kernelI11Fp32IOBf16WLi512ELi80ELi640EEv26Group_norm_nhwc_bwd_params:
        /* <DEDUP_REMOVED lines=13> */
[--C-:B------:R-:W-:Y:S01]  /*00d0*/  SHF.R.S32.HI R5, RZ, 0x1f, R0.reuse ;  /* 0x0000001fff057819 */ /* 0x100fe20000011400 */
[----:B------:R-:W-:Y:S02]  /*00e0*/  UMOV UR13, 0x3 ;  /* 0x00000003000d7882 */ /* 0x000fe40000000000 */
[----:B------:R-:W-:Y:S01]  /*00f0*/  ULDC.64 UR6, c[0x0][0x1d8] ;  /* 0x0000760000067ab9 */ /* 0x000fe20000000a00 */
[----:B------:R-:W-:Y:S01]  /*0100*/  SHF.R.U32.HI R7, RZ, 0x5, R3 ;  /* 0x00000005ff077819 */ /* 0x000fe20000011603 */
[----:B------:R-:W-:Y:S01]  /*0110*/  UIMAD.WIDE.U32 UR4, UR13, UR6, URZ ;  /* 0x000000060d0472a5 */ /* 0x000fe2000f8e003f */
[----:B------:R-:W-:Y:S01]  /*0120*/  LEA.HI R5, R5, R0, RZ, 0x5 ;  /* 0x0000000005057211 */ /* 0x000fe200078f28ff */
[----:B------:R-:W-:Y:S02]  /*0130*/  UIMAD UR13, UR13, UR7, URZ ;  /* 0x000000070d0d72a4 */ /* 0x000fe4000f8e023f */
[----:B------:R-:W-:Y:S01]  /*0140*/  IMAD R3, R7, -0x28, R0 ;  /* 0xffffffd807037824 */ /* 0x000fe200078e0200 */
[----:B------:R-:W-:Y:S01]  /*0150*/  SHF.R.S32.HI R4, RZ, 0x5, R5 ;  /* 0x00000005ff047819 */ /* 0x000fe20000011405 */
[----:B------:R-:W-:-:S02]  /*0160*/  ULEA.HI UR10, UP0, UR7, UR6, URZ, 0x1 ;  /* 0x00000006070a7291 */ /* 0x000fc4000f81083f */
[----:B------:R-:W-:Y:S01]  /*0170*/  UIADD3 UR13, UR5, UR13, URZ ;  /* 0x0000000d050d7290 */ /* 0x000fe2000fffe03f */
[----:B------:R-:W-:Y:S01]  /*0180*/  SHF.L.U32 R3, R3, 0x1, RZ ;  /* 0x0000000103037819 */ /* 0x000fe200000006ff */
[----:B------:R-:W-:Y:S01]  /*0190*/  STL [R1+0x234], R4 ;  /* 0x0002340401007387 */ /* 0x000fe20000100800 */
[----:B------:R-:W-:Y:S02]  /*01a0*/  UIADD3.X UR11, URZ, UR7, URZ, UP0, !UPT ;  /* 0x000000073f0b7290 */ /* 0x000fe400087fe43f */
[----:B------:R-:W-:Y:S01]  /*01b0*/  ULEA.HI UR12, UP0, UR13, UR4, URZ, 0x1 ;  /* 0x000000040d0c7291 */ /* 0x000fe2000f81083f */
[----:B------:R1:W-:Y:S01]  /*01c0*/  STL [R1+0x218], R3 ;  /* 0x0002180301007387 */ /* 0x0003e20000100800 */
[----:B------:R-:W-:Y:S01]  /*01d0*/  USHF.R.S64 UR10, UR10, 0x1, UR11 ;  /* 0x000000010a0a7899 */ /* 0x000fe2000800100b */
[----:B0-----:R-:W-:Y:S01]  /*01e0*/  MOV R2, UR20 ;  /* 0x0000001400027c02 */ /* 0x001fe20008000f00 */
[----:B------:R-:W-:Y:S02]  /*01f0*/  UIADD3.X UR13, URZ, UR13, URZ, UP0, !UPT ;  /* 0x0000000d3f0d7290 */ /* 0x000fe400087fe43f */
[----:B------:R-:W-:-:S02]  /*0200*/  USHF.R.S32.HI UR11, URZ, 0x1, UR11 ;  /* 0x000000013f0b7899 */ /* 0x000fc4000801140b */
[----:B------:R-:W-:Y:S01]  /*0210*/  IMAD R2, R2, c[0x0][0x1fc], R7 ;  /* 0x00007f0002027a24 */ /* 0x000fe200078e0207 */
[----:B------:R-:W-:Y:S02]  /*0220*/  USHF.R.S64 UR12, UR12, 0x1, UR13 ;  /* 0x000000010c0c7899 */ /* 0x000fe4000800100d */
[----:B------:R-:W-:Y:S02]  /*0230*/  USHF.R.S32.HI UR13, URZ, 0x1, UR13 ;  /* 0x000000013f0d7899 */ /* 0x000fe4000801140d */
[C---:B-1----:R-:W-:Y:S01]  /*0240*/  IADD3 R3, R2.reuse, 0x20, RZ ;  /* 0x0000002002037810 */ /* 0x042fe20007ffe0ff */
[----:B------:R-:W-:Y:S01]  /*0250*/  ULDC.U8 UR21, c[0x0][0x1f4] ;  /* 0x00007d0000157ab9 */ /* 0x000fe20000000000 */
[C---:B------:R-:W-:Y:S01]  /*0260*/  IADD3 R3, R2.reuse, 0x40, RZ ;  /* 0x0000004002037810 */ /* 0x040fe20007ffe0ff */
[----:B------:R-:W-:Y:S01]  /*0270*/  USHF.L.U64.HI UR11, UR10, 0x2, UR11 ;  /* 0x000000020a0b7899 */ /* 0x000fe2000801020b */
[C---:B------:R-:W-:Y:S01]  /*0280*/  IADD3 R3, R2.reuse, 0x70, RZ ;  /* 0x0000007002037810 */ /* 0x040fe20007ffe0ff */
[----:B------:R-:W-:Y:S01]  /*0290*/  USHF.L.U64.HI UR13, UR12, 0x2, UR13 ;  /* 0x000000020c0d7899 */ /* 0x000fe2000801020d */
[C---:B------:R-:W-:Y:S01]  /*02a0*/  IADD3 R3, R2.reuse, 0xa0, RZ ;  /* 0x000000a002037810 */ /* 0x040fe20007ffe0ff */
[----:B------:R-:W-:Y:S01]  /*02b0*/  UMOV UR4, URZ ;  /* 0x0000003f00047c82 */ /* 0x000fe20008000000 */
[----:B------:R-:W-:-:S02]  /*02c0*/  ISETP.GE.U32.AND P1, PT, R2, c[0x0][0x1e0], PT ;  /* 0x0000780002007a0c */ /* 0x000fc40003f26070 */
        /* <DEDUP_REMOVED lines=8> */
[----:B------:R-:W-:Y:S02]  /*0350*/  IADD3 R3, R2, 0x190, RZ ;  /* 0x0000019002037810 */ /* 0x000fe40007ffe0ff */
        /* <DEDUP_REMOVED lines=25> */
[----:B------:R-:W-:-:S02]  /*04f0*/  ISETP.LT.U32.AND P1, PT, R0, 0x280, !P1 ;  /* 0x000002800000780c */ /* 0x000fc40004f21070 */
.L_x_2746:
[----:B0-2---:R-:W2:Y:S01]  /*0500*/  LDL R5, [R1+0x218] ;  /* 0x0002180001057983 */ /* 0x005ea20000100800 */
[----:B------:R-:W-:Y:S01]  /*0510*/  IABS R3, c[0x0][0x1f0] ;  /* 0x00007c0000037a13 */ /* 0x000fe20000000000 */
        /* <DEDUP_REMOVED lines=11> */
[----:B------:R-:W-:Y:S02]  /*05d0*/  ISETP.GE.U32.AND P6, PT, R12, c[0x0][0x1e0], PT ;  /* 0x000078000c007a0c */ /* 0x000fe40003fc6070 */
[----:B------:R-:W-:Y:S02]  /*05e0*/  SHF.R.S32.HI R11, RZ, 0x1f, R17 ;  /* 0x0000001fff0b7819 */ /* 0x000fe40000011411 */
[----:B------:R-:W-:Y:S02]  /*05f0*/  SHF.R.S32.HI R10, RZ, 0x1f, R12 ;  /* 0x0000001fff0a7819 */ /* 0x000fe4000001140c */
[----:B------:R-:W-:Y:S02]  /*0600*/  ISETP.GE.AND.EX P3, PT, R11, c[0x0][0x1e4], PT, P3 ;  /* 0x000079000b007a0c */ /* 0x000fe40003f66330 */
[----:B------:R-:W-:-:S02]  /*0610*/  ISETP.GE.AND.EX P6, PT, R10, c[0x0][0x1e4], PT, P6 ;  /* 0x000079000a007a0c */ /* 0x000fc40003fc6360 */
[C---:B------:R-:W-:Y:S02]  /*0620*/  ISETP.GT.U32.OR P3, PT, R0.reuse, 0x27f, P3 ;  /* 0x0000027f0000780c */ /* 0x040fe40001f64470 */
[----:B------:R-:W-:Y:S01]  /*0630*/  ISETP.GT.U32.OR P6, PT, R0, 0x27f, P6 ;  /* 0x0000027f0000780c */ /* 0x000fe200037c4470 */
[----:B0-----:R-:W0:Y:S01]  /*0640*/  I2F.RP R3, UR16 ;  /* 0x0000001000037d06 */ /* 0x001e220008209400 */
[C---:B------:R-:W-:Y:S02]  /*0650*/  IADD3 R22, R2.reuse, 0x40, RZ ;  /* 0x0000004002167810 */ /* 0x040fe40007ffe0ff */
[----:B------:R-:W-:-:S05]  /*0660*/  IADD3 R19, R2, 0x50, RZ ;  /* 0x0000005002137810 */ /* 0x000fca0007ffe0ff */
[----:B0-----:R-:W0:Y:S02]  /*0670*/  MUFU.RCP R3, R3 ;  /* 0x0000000300037308 */ /* 0x001e240000001000 */
        /* <DEDUP_REMOVED lines=24> */
[----:B------:R-:W-:-:S05]  /*0800*/  UIMAD UR17, UR16, 0x50, URZ ;  /* 0x00000050101178a4 */ /* 0x000fca000f8e023f */
[----:B------:R-:W-:Y:S01]  /*0810*/  @!UP2 UIADD3 UR7, -UR7, URZ, URZ ;  /* 0x0000003f0707a290 */ /* 0x000fe2000fffe13f */
[----:B------:R-:W-:-:S03]  /*0820*/  MOV R4, UR17 ;  /* 0x0000001100047c02 */ /* 0x000fc60008000f00 */
[----:B------:R-:W-:-:S03]  /*0830*/  USEL UR7, UR14, UR7, !UP0 ;  /* 0x000000070e077287 */ /* 0x000fc6000c000000 */
[----:B------:R-:W-:Y:S02]  /*0840*/  ULDC.64 UR14, c[0x0][0x1e8] ;  /* 0x00007a00000e7ab9 */ /* 0x000fe40000000a00 */
        /* <DEDUP_REMOVED lines=10> */
[----:B------:R-:W-:-:S04]  /*08f0*/  IMAD.WIDE.U32 R6, R3, c[0x0][0x1e8], R6 ;  /* 0x00007a0003067a25 */ /* 0x000fc800078e0006 */
[----:B------:R-:W-:Y:S01]  /*0900*/  @!P3 IMAD R3, R11, c[0x0][0x1d8], RZ ;  /* 0x000076000b03ba24 */ /* 0x000fe200078e02ff */
[-C--:B------:R-:W-:Y:S02]  /*0910*/  @!P3 MOV R14, R6.reuse ;  /* 0x00000006000eb202 */ /* 0x080fe40000000f00 */
[----:B------:R-:W-:Y:S01]  /*0920*/  ISETP.GE.U32.AND P5, PT, R22, c[0x0][0x1e0], PT ;  /* 0x0000780016007a0c */ /* 0x000fe20003fa6070 */
[----:B------:R-:W-:Y:S02]  /*0930*/  @!P3 IMAD R3, R17, c[0x0][0x1dc], R3 ;  /* 0x000077001103ba24 */ /* 0x000fe400078e0203 */
[----:B------:R-:W-:Y:S01]  /*0940*/  @!P2 IMAD R13, R5, c[0x0][0x1d8], RZ ;  /* 0x00007600050daa24 */ /* 0x000fe200078e02ff */
[----:B------:R-:W-:Y:S02]  /*0950*/  IADD3 R5, R7, UR5, RZ ;  /* 0x0000000507057c10 */ /* 0x000fe4000fffe0ff */
[----:B------:R-:W-:Y:S01]  /*0960*/  @!P2 MOV R4, R6 ;  /* 0x000000060004a202 */ /* 0x000fe20000000f00 */
[----:B------:R-:W-:Y:S01]  /*0970*/  @!P2 IMAD R13, R8, c[0x0][0x1dc], R13 ;  /* 0x00007700080daa24 */ /* 0x000fe200078e020d */
[----:B------:R-:W-:-:S02]  /*0980*/  @!P6 MOV R11, R5 ;  /* 0x00000005000be202 */ /* 0x000fc40000000f00 */
[----:B------:R-:W-:Y:S01]  /*0990*/  @!P3 MOV R15, R5 ;  /* 0x00000005000fb202 */ /* 0x000fe20000000f00 */
[----:B------:R-:W-:Y:S01]  /*09a0*/  @!P2 IMAD.WIDE.U32 R8, R8, c[0x0][0x1d8], R4 ;  /* 0x000076000808aa25 */ /* 0x000fe200078e0004 */
[----:B------:R-:W-:Y:S02]  /*09b0*/  SHF.R.S32.HI R18, RZ, 0x1f, R22 ;  /* 0x0000001fff127819 */ /* 0x000fe40000011416 */
[----:B------:R-:W-:Y:S01]  /*09c0*/  ISETP.GE.U32.AND P4, PT, R19, c[0x0][0x1e0], PT ;  /* 0x0000780013007a0c */ /* 0x000fe20003f86070 */
[----:B------:R-:W-:Y:S01]  /*09d0*/  @!P3 IMAD.WIDE.U32 R14, R17, c[0x0][0x1d8], R14 ;  /* 0x00007600110eba25 */ /* 0x000fe200078e000e */
[----:B------:R-:W-:Y:S02]  /*09e0*/  @!P2 IADD3 R13, R9, R13, RZ ;  /* 0x0000000d090da210 */ /* 0x000fe40007ffe0ff */
[----:B------:R-:W-:Y:S01]  /*09f0*/  @!P2 SHF.L.U32 R16, R8, 0x2, RZ ;  /* 0x000000020810a819 */ /* 0x000fe200000006ff */
[----:B------:R-:W-:Y:S01]  /*0a00*/  @!P6 IMAD R9, R10, c[0x0][0x1d8], RZ ;  /* 0x000076000a09ea24 */ /* 0x000fe200078e02ff */
[----:B------:R-:W-:-:S02]  /*0a10*/  @!P6 MOV R10, R6 ;  /* 0x00000006000ae202 */ /* 0x000fc40000000f00 */
[----:B------:R-:W-:Y:S01]  /*0a20*/  @!P2 SHF.L.U64.HI R13, R8, 0x2, R13 ;  /* 0x00000002080da819 */ /* 0x000fe2000001020d */
[----:B------:R-:W-:Y:S01]  /*0a30*/  @!P6 IMAD R9, R12, c[0x0][0x1dc], R9 ;  /* 0x000077000c09ea24 */ /* 0x000fe200078e0209 */
[----:B------:R-:W-:Y:S01]  /*0a40*/  @!P2 IADD3 R8, P0, R16, c[0x0][0x180], RZ ;  /* 0x000060001008aa10 */ /* 0x000fe20007f1e0ff */
[----:B------:R-:W-:Y:S01]  /*0a50*/  @!P6 IMAD.WIDE.U32 R10, R12, c[0x0][0x1d8], R10 ;  /* 0x000076000c0aea25 */ /* 0x000fe200078e000a */
[----:B------:R-:W-:Y:S02]  /*0a60*/  SHF.R.S32.HI R17, RZ, 0x1f, R19 ;  /* 0x0000001fff117819 */ /* 0x000fe40000011413 */
[----:B------:R-:W-:Y:S02]  /*0a70*/  ISETP.GE.AND.EX P5, PT, R18, c[0x0][0x1e4], PT, P5 ;  /* 0x0000790012007a0c */ /* 0x000fe40003fa6350 */
[----:B------:R-:W-:Y:S02]  /*0a80*/  @!P6 IADD3 R23, R11, R9, RZ ;  /* 0x000000090b17e210 */ /* 0x000fe40007ffe0ff */
[----:B------:R-:W-:-:S02]  /*0a90*/  @!P2 IADD3.X R9, R13, c[0x0][0x184], RZ, P0, !PT ;  /* 0x000061000d09aa10 */ /* 0x000fc400007fe4ff */
[----:B------:R-:W-:Y:S02]  /*0aa0*/  ISETP.GE.AND.EX P4, PT, R17, c[0x0][0x1e4], PT, P4 ;  /* 0x0000790011007a0c */ /* 0x000fe40003f86340 */
[C---:B------:R-:W-:Y:S01]  /*0ab0*/  ISETP.GT.U32.OR P5, PT, R0.reuse, 0x27f, P5 ;  /* 0x0000027f0000780c */ /* 0x040fe20002fa4470 */
[----:B------:R0:W2:Y:S01]  /*0ac0*/  @!P2 LDG.E.64 R20, [R8.64] ;  /* 0x000000120814a981 */ /* 0x0000a2000c1e1b00 */
[----:B------:R-:W-:Y:S02]  /*0ad0*/  ISETP.GT.U32.OR P4, PT, R0, 0x27f, P4 ;  /* 0x0000027f0000780c */ /* 0x000fe40002784470 */
[----:B------:R-:W-:Y:S02]  /*0ae0*/  @!P3 IADD3 R3, R15, R3, RZ ;  /* 0x000000030f03b210 */ /* 0x000fe40007ffe0ff */
[C---:B------:R-:W-:Y:S02]  /*0af0*/  @!P3 SHF.L.U32 R12, R14.reuse, 0x2, RZ ;  /* 0x000000020e0cb819 */ /* 0x040fe400000006ff */
[----:B------:R-:W-:-:S02]  /*0b00*/  @!P3 SHF.L.U64.HI R11, R14, 0x2, R3 ;  /* 0x000000020e0bb819 */ /* 0x000fc40000010203 */
[----:B------:R-:W-:Y:S02]  /*0b10*/  @!P6 SHF.L.U32 R3, R10, 0x2, RZ ;  /* 0x000000020a03e819 */ /* 0x000fe400000006ff */
[----:B0-----:R-:W-:Y:S02]  /*0b20*/  @!P2 IADD3 R8, P0, R16, c[0x0][0x178], RZ ;  /* 0x00005e001008aa10 */ /* 0x001fe40007f1e0ff */
[----:B------:R-:W-:Y:S02]  /*0b30*/  @!P6 SHF.L.U64.HI R23, R10, 0x2, R23 ;  /* 0x000000020a17e819 */ /* 0x000fe40000010217 */
[----:B------:R-:W-:Y:S02]  /*0b40*/  @!P2 IADD3.X R9, R13, c[0x0][0x17c], RZ, P0, !PT ;  /* 0x00005f000d09aa10 */ /* 0x000fe400007fe4ff */
[----:B------:R-:W-:Y:S02]  /*0b50*/  @!P5 MOV R16, R6 ;  /* 0x000000060010d202 */ /* 0x000fe40000000f00 */
[----:B------:R-:W-:-:S02]  /*0b60*/  @!P3 IADD3 R14, P0, R12, c[0x0][0x180], RZ ;  /* 0x000060000c0eba10 */ /* 0x000fc40007f1e0ff */
[----:B------:R-:W-:Y:S02]  /*0b70*/  @!P4 MOV R13, R5 ;  /* 0x00000005000dc202 */ /* 0x000fe40000000f00 */
[----:B------:R-:W-:Y:S01]  /*0b80*/  @!P3 IADD3.X R15, R11, c[0x0][0x184], RZ, P0, !PT ;  /* 0x000061000b0fba10 */ /* 0x000fe200007fe4ff */
[----:B--2---:R0:W-:Y:S02]  /*0b90*/  STL.64 [R1+0x10], R20 ;  /* 0x0000101401007387 */ /* 0x0041e40000100a00 */
[----:B0-----:R-:W-:-:S06]  /*0ba0*/  CS2R R20, SRZ ;  /* 0x0000000000147805 */ /* 0x001fcc000001ff00 */
[----:B------:R0:W2:Y:S01]  /*0bb0*/  @!P2 LDG.E.64 R20, [R8.64] ;  /* 0x000000120814a981 */ /* 0x0000a2000c1e1b00 */
[----:B------:R-:W-:Y:S02]  /*0bc0*/  @!P3 IADD3 R10, P2, R12, c[0x0][0x178], RZ ;  /* 0x00005e000c0aba10 */ /* 0x000fe40007f5e0ff */
[----:B------:R-:W-:Y:S01]  /*0bd0*/  @!P4 MOV R12, R6 ;  /* 0x00000006000cc202 */ /* 0x000fe20000000f00 */
[----:B0-----:R-:W-:Y:S02]  /*0be0*/  @!P5 IMAD R8, R18, c[0x0][0x1d8], RZ ;  /* 0x000076001208da24 */ /* 0x001fe400078e02ff */
[----:B------:R-:W-:Y:S01]  /*0bf0*/  @!P4 IMAD R18, R17, c[0x0][0x1d8], RZ ;  /* 0x000076001112ca24 */ /* 0x000fe200078e02ff */
[----:B------:R-:W-:Y:S01]  /*0c00*/  @!P5 MOV R17, R5 ;  /* 0x000000050011d202 */ /* 0x000fe20000000f00 */
[----:B------:R-:W-:-:S04]  /*0c10*/  @!P5 IMAD R8, R22, c[0x0][0x1dc], R8 ;  /* 0x000077001608da24 */ /* 0x000fc800078e0208 */
[----:B------:R-:W-:-:S04]  /*0c20*/  @!P5 IMAD.WIDE.U32 R16, R22, c[0x0][0x1d8], R16 ;  /* 0x000076001610da25 */ /* 0x000fc800078e0010 */
[C---:B------:R-:W-:Y:S02]  /*0c30*/  @!P4 IMAD R18, R19.reuse, c[0x0][0x1dc], R18 ;  /* 0x000077001312ca24 */ /* 0x040fe400078e0212 */
[----:B------:R-:W-:Y:S01]  /*0c40*/  @!P4 IMAD.WIDE.U32 R12, R19, c[0x0][0x1d8], R12 ;  /* 0x00007600130cca25 */ /* 0x000fe200078e000c */
[----:B------:R-:W-:Y:S02]  /*0c50*/  @!P5 IADD3 R19, R17, R8, RZ ;  /* 0x000000081113d210 */ /* 0x000fe40007ffe0ff */
[----:B------:R-:W-:-:S06]  /*0c60*/  CS2R R8, SRZ ;  /* 0x0000000000087805 */ /* 0x000fcc000001ff00 */
[----:B------:R-:W3:Y:S01]  /*0c70*/  @!P3 LDG.E.64 R8, [R14.64] ;  /* 0x000000120e08b981 */ /* 0x000ee2000c1e1b00 */
[----:B------:R-:W-:-:S03]  /*0c80*/  @!P3 IADD3.X R11, R11, c[0x0][0x17c], RZ, P2, !PT ;  /* 0x00005f000b0bba10 */ /* 0x000fc600017fe4ff */
[----:B--2---:R-:W-:Y:S04]  /*0c90*/  STL.64 [R1+0xc0], R20 ;  /* 0x0000c01401007387 */ /* 0x004fe80000100a00 */
[----:B---3--:R0:W-:Y:S02]  /*0ca0*/  STL.64 [R1+0x240], R8 ;  /* 0x0002400801007387 */ /* 0x0081e40000100a00 */
[----:B0-----:R-:W-:-:S06]  /*0cb0*/  CS2R R8, SRZ ;  /* 0x0000000000087805 */ /* 0x001fcc000001ff00 */
[----:B------:R0:W2:Y:S01]  /*0cc0*/  @!P3 LDG.E.64 R8, [R10.64] ;  /* 0x000000120a08b981 */ /* 0x0000a2000c1e1b00 */
[C---:B------:R-:W-:Y:S02]  /*0cd0*/  IADD3 R20, R2.reuse, 0x60, RZ ;  /* 0x0000006002147810 */ /* 0x040fe40007ffe0ff */
[----:B------:R-:W-:Y:S02]  /*0ce0*/  IADD3 R24, R2, 0x70, RZ ;  /* 0x0000007002187810 */ /* 0x000fe40007ffe0ff */
[----:B------:R-:W-:Y:S02]  /*0cf0*/  ISETP.GE.U32.AND P0, PT, R20, c[0x0][0x1e0], PT ;  /* 0x0000780014007a0c */ /* 0x000fe40003f06070 */
[----:B------:R-:W-:Y:S02]  /*0d00*/  SHF.R.S32.HI R25, RZ, 0x1f, R20 ;  /* 0x0000001fff197819 */ /* 0x000fe40000011414 */
[----:B------:R-:W-:Y:S02]  /*0d10*/  ISETP.GE.U32.AND P2, PT, R24, c[0x0][0x1e0], PT ;  /* 0x0000780018007a0c */ /* 0x000fe40003f46070 */
[----:B------:R-:W-:-:S02]  /*0d20*/  ISETP.GE.AND.EX P0, PT, R25, c[0x0][0x1e4], PT, P0 ;  /* 0x0000790019007a0c */ /* 0x000fc40003f06300 */
[----:B------:R-:W-:Y:S02]  /*0d30*/  SHF.R.S32.HI R21, RZ, 0x1f, R24 ;  /* 0x0000001fff157819 */ /* 0x000fe40000011418 */
[----:B------:R-:W-:Y:S02]  /*0d40*/  ISETP.GT.U32.OR P0, PT, R0, 0x27f, P0 ;  /* 0x0000027f0000780c */ /* 0x000fe40000704470 */
[----:B------:R-:W-:-:S04]  /*0d50*/  ISETP.GE.AND.EX P2, PT, R21, c[0x0][0x1e4], PT, P2 ;  /* 0x0000790015007a0c */ /* 0x000fc80003f46320 */
[----:B------:R-:W-:Y:S02]  /*0d60*/  ISETP.GT.U32.OR P2, PT, R0, 0x27f, P2 ;  /* 0x0000027f0000780c */ /* 0x000fe40001744470 */
[C---:B------:R-:W-:Y:S02]  /*0d70*/  @!P5 SHF.L.U32 R22, R16.reuse, 0x2, RZ ;  /* 0x000000021016d819 */ /* 0x040fe400000006ff */
[----:B------:R-:W-:-:S03]  /*0d80*/  @!P5 SHF.L.U64.HI R19, R16, 0x2, R19 ;  /* 0x000000021013d819 */ /* 0x000fc60000010213 */
[----:B------:R-:W-:Y:S01]  /*0d90*/  @!P0 MOV R14, R6 ;  /* 0x00000006000e8202 */ /* 0x000fe20000000f00 */
[----:B------:R-:W-:Y:S01]  /*0da0*/  @!P0 IMAD R16, R25, c[0x0][0x1d8], RZ ;  /* 0x0000760019108a24 */ /* 0x000fe200078e02ff */
[----:B------:R-:W-:-:S03]  /*0db0*/  @!P0 MOV R15, R5 ;  /* 0x00000005000f8202 */ /* 0x000fc60000000f00 */
[C---:B------:R-:W-:Y:S02]  /*0dc0*/  @!P0 IMAD R16, R20.reuse, c[0x0][0x1dc], R16 ;  /* 0x0000770014108a24 */ /* 0x040fe400078e0210 */
[----:B------:R-:W-:Y:S01]  /*0dd0*/  @!P2 IMAD R17, R21, c[0x0][0x1d8], RZ ;  /* 0x000076001511aa24 */ /* 0x000fe200078e02ff */
[----:B------:R-:W-:Y:S01]  /*0de0*/  @!P2 MOV R21, R5 ;  /* 0x000000050015a202 */ /* 0x000fe20000000f00 */
[----:B------:R-:W-:Y:S01]  /*0df0*/  @!P0 IMAD.WIDE.U32 R14, R20, c[0x0][0x1d8], R14 ;  /* 0x00007600140e8a25 */ /* 0x000fe200078e000e */
[----:B------:R-:W-:-:S03]  /*0e00*/  @!P2 MOV R20, R6 ;  /* 0x000000060014a202 */ /* 0x000fc60000000f00 */
[C---:B------:R-:W-:Y:S01]  /*0e10*/  @!P2 IMAD R17, R24.reuse, c[0x0][0x1dc], R17 ;  /* 0x000077001811aa24 */ /* 0x040fe200078e0211 */
[----:B0-----:R-:W-:Y:S01]  /*0e20*/  @!P0 IADD3 R11, R15, R16, RZ ;  /* 0x000000100f0b8210 */ /* 0x001fe20007ffe0ff */
[----:B------:R-:W-:Y:S01]  /*0e30*/  @!P2 IMAD.WIDE.U32 R20, R24, c[0x0][0x1d8], R20 ;  /* 0x000076001814aa25 */ /* 0x000fe200078e0014 */
[----:B------:R-:W-:-:S04]  /*0e40*/  @!P6 IADD3 R16, P3, R3, c[0x0][0x180], RZ ;  /* 0x000060000310ea10 */ /* 0x000fc80007f7e0ff */
[----:B------:R-:W-:Y:S02]  /*0e50*/  @!P2 IADD3 R15, R21, R17, RZ ;  /* 0x00000011150fa210 */ /* 0x000fe40007ffe0ff */
[----:B------:R-:W-:Y:S02]  /*0e60*/  @!P6 IADD3.X R17, R23, c[0x0][0x184], RZ, P3, !PT ;  /* 0x000061001711ea10 */ /* 0x000fe40001ffe4ff */
[C---:B------:R-:W-:Y:S02]  /*0e70*/  @!P0 SHF.L.U32 R10, R14.reuse, 0x2, RZ ;  /* 0x000000020e0a8819 */ /* 0x040fe400000006ff */
[----:B------:R-:W-:Y:S02]  /*0e80*/  @!P0 SHF.L.U64.HI R11, R14, 0x2, R11 ;  /* 0x000000020e0b8819 */ /* 0x000fe4000001020b */
[----:B------:R-:W-:Y:S02]  /*0e90*/  @!P6 IADD3 R14, P3, R3, c[0x0][0x178], RZ ;  /* 0x00005e00030eea10 */ /* 0x000fe40007f7e0ff */
[----:B------:R-:W-:-:S02]  /*0ea0*/  @!P2 SHF.L.U64.HI R3, R20, 0x2, R15 ;  /* 0x000000021403a819 */ /* 0x000fc4000001020f */
[----:B------:R-:W-:Y:S01]  /*0eb0*/  @!P6 IADD3.X R15, R23, c[0x0][0x17c], RZ, P3, !PT ;  /* 0x00005f00170fea10 */ /* 0x000fe20001ffe4ff */
[----:B------:R-:W-:Y:S01]  /*0ec0*/  CS2R R26, SRZ ;  /* 0x00000000001a7805 */ /* 0x000fe2000001ff00 */
[----:B------:R-:W-:-:S05]  /*0ed0*/  CS2R R24, SRZ ;  /* 0x0000000000187805 */ /* 0x000fca000001ff00 */
[----:B------:R0:W3:Y:S04]  /*0ee0*/  @!P6 LDG.E.64 R26, [R14.64] ;  /* 0x000000120e1ae981 */ /* 0x0000e8000c1e1b00 */
[----:B--2---:R1:W-:Y:S02]  /*0ef0*/  STL.64 [R1+0xc8], R8 ;  /* 0x0000c80801007387 */ /* 0x0043e40000100a00 */
[----:B-1----:R-:W-:-:S06]  /*0f00*/  CS2R R8, SRZ ;  /* 0x0000000000087805 */ /* 0x002fcc000001ff00 */
[----:B------:R1:W2:Y:S02]  /*0f10*/  @!P6 LDG.E.64 R8, [R16.64] ;  /* 0x000000121008e981 */ /* 0x0002a4000c1e1b00 */
[----:B-1----:R-:W-:-:S04]  /*0f20*/  @!P5 IADD3 R16, P3, R22, c[0x0][0x180], RZ ;  /* 0x000060001610da10 */ /* 0x002fc80007f7e0ff */
[----:B------:R-:W-:-:S05]  /*0f30*/  @!P5 IADD3.X R17, R19, c[0x0][0x184], RZ, P3, !PT ;  /* 0x000061001311da10 */ /* 0x000fca0001ffe4ff */
[----:B------:R1:W4:Y:S01]  /*0f40*/  @!P5 LDG.E.64 R24, [R16.64] ;  /* 0x000000121018d981 */ /* 0x000322000c1e1b00 */
[----:B------:R-:W-:Y:S02]  /*0f50*/  @!P4 IADD3 R18, R13, R18, RZ ;  /* 0x000000120d12c210 */ /* 0x000fe40007ffe0ff */
[C---:B------:R-:W-:Y:S02]  /*0f60*/  @!P4 SHF.L.U32 R13, R12.reuse, 0x2, RZ ;  /* 0x000000020c0dc819 */ /* 0x040fe400000006ff */
[----:B------:R-:W-:Y:S02]  /*0f70*/  @!P4 SHF.L.U64.HI R12, R12, 0x2, R18 ;  /* 0x000000020c0cc819 */ /* 0x000fe40000010212 */
[----:B------:R-:W-:Y:S02]  /*0f80*/  @!P2 SHF.L.U32 R18, R20, 0x2, RZ ;  /* 0x000000021412a819 */ /* 0x000fe400000006ff */
[----:B------:R-:W-:-:S04]  /*0f90*/  @!P5 IADD3 R20, P3, R22, c[0x0][0x178], RZ ;  /* 0x00005e001614da10 */ /* 0x000fc80007f7e0ff */
[----:B------:R-:W-:Y:S02]  /*0fa0*/  @!P5 IADD3.X R21, R19, c[0x0][0x17c], RZ, P3, !PT ;  /* 0x00005f001315da10 */ /* 0x000fe40001ffe4ff */
[----:B0-----:R-:W-:-:S04]  /*0fb0*/  @!P4 IADD3 R14, P3, R13, c[0x0][0x180], RZ ;  /* 0x000060000d0eca10 */ /* 0x001fc80007f7e0ff */
[----:B------:R-:W-:Y:S01]  /*0fc0*/  @!P4 IADD3.X R15, R12, c[0x0][0x184], RZ, P3, !PT ;  /* 0x000061000c0fca10 */ /* 0x000fe20001ffe4ff */
[----:B------:R-:W-:Y:S01]  /*0fd0*/  CS2R R22, SRZ ;  /* 0x0000000000167805 */ /* 0x000fe2000001ff00 */
[----:B--2---:R0:W-:Y:S02]  /*0fe0*/  STL.64 [R1+0x18], R8 ;  /* 0x0000180801007387 */ /* 0x0041e40000100a00 */
[----:B0-----:R-:W-:-:S06]  /*0ff0*/  CS2R R8, SRZ ;  /* 0x0000000000087805 */ /* 0x001fcc000001ff00 */
[----:B------:R0:W2:Y:S01]  /*1000*/  @!P5 LDG.E.64 R8, [R20.64] ;  /* 0x000000121408d981 */ /* 0x0000a2000c1e1b00 */
[----:B-1----:R-:W-:-:S03]  /*1010*/  @!P4 IADD3 R16, P5, R13, c[0x0][0x178], RZ ;  /* 0x00005e000d10ca10 */ /* 0x002fc60007fbe0ff */
[----:B---3--:R1:W-:Y:S01]  /*1020*/  STL.64 [R1+0xd0], R26 ;  /* 0x0000d01a01007387 */ /* 0x0083e20000100a00 */
[----:B------:R-:W-:-:S03]  /*1030*/  @!P4 IADD3.X R17, R12, c[0x0][0x17c], RZ, P5, !PT ;  /* 0x00005f000c11ca10 */ /* 0x000fc60002ffe4ff */
[----:B----4-:R3:W-:Y:S01]  /*1040*/  STL.64 [R1+0x20], R24 ;  /* 0x0000201801007387 */ /* 0x0107e20000100a00 */
[----:B-1----:R-:W-:Y:S01]  /*1050*/  CS2R R26, SRZ ;  /* 0x00000000001a7805 */ /* 0x002fe2000001ff00 */
[----:B---3--:R-:W-:Y:S01]  /*1060*/  CS2R R24, SRZ ;  /* 0x0000000000187805 */ /* 0x008fe2000001ff00 */
[----:B0-----:R-:W-:-:S04]  /*1070*/  @!P0 IADD3 R20, P6, R10, c[0x0][0x180], RZ ;  /* 0x000060000a148a10 */ /* 0x001fc80007fde0ff */
[----:B------:R-:W3:Y:S04]  /*1080*/  @!P4 LDG.E.64 R26, [R14.64] ;  /* 0x000000120e1ac981 */ /* 0x000ee8000c1e1b00 */
[----:B------:R0:W4:Y:S01]  /*1090*/  @!P4 LDG.E.64 R24, [R16.64] ;  /* 0x000000121018c981 */ /* 0x000122000c1e1b00 */
[----:B------:R-:W-:Y:S02]  /*10a0*/  @!P0 IADD3 R10, P4, R10, c[0x0][0x178], RZ ;  /* 0x00005e000a0a8a10 */ /* 0x000fe40007f9e0ff */
[C---:B------:R-:W-:Y:S02]  /*10b0*/  @!P0 IADD3.X R21, R11.reuse, c[0x0][0x184], RZ, P6, !PT ;  /* 0x000061000b158a10 */ /* 0x040fe400037fe4ff */
[----:B------:R-:W-:-:S03]  /*10c0*/  @!P0 IADD3.X R11, R11, c[0x0][0x17c], RZ, P4, !PT ;  /* 0x00005f000b0b8a10 */ /* 0x000fc600027fe4ff */
[----:B------:R-:W4:Y:S01]  /*10d0*/  @!P0 LDG.E.64 R22, [R20.64] ;  /* 0x0000001214168981 */ /* 0x000f22000c1e1b00 */
[----:B0-----:R-:W-:-:S06]  /*10e0*/  CS2R R16, SRZ ;  /* 0x0000000000107805 */ /* 0x001fcc000001ff00 */
[----:B------:R-:W4:Y:S04]  /*10f0*/  @!P0 LDG.E.64 R16, [R10.64] ;  /* 0x000000120a108981 */ /* 0x000f28000c1e1b00 */
[----:B--2---:R0:W-:Y:S02]  /*1100*/  STL.64 [R1+0xe0], R8 ;  /* 0x0000e00801007387 */ /* 0x0041e40000100a00 */
[----:B0-----:R-:W-:-:S04]  /*1110*/  IADD3 R9, R2, 0x80, RZ ;  /* 0x0000008002097810 */ /* 0x001fc80007ffe0ff */
[----:B------:R-:W-:Y:S02]  /*1120*/  ISETP.GE.U32.AND P3, PT, R9, c[0x0][0x1e0], PT ;  /* 0x0000780009007a0c */ /* 0x000fe40003f66070 */
[----:B------:R-:W-:-:S04]  /*1130*/  SHF.R.S32.HI R8, RZ, 0x1f, R9 ;  /* 0x0000001fff087819 */ /* 0x000fc80000011409 */
[----:B------:R-:W-:Y:S01]  /*1140*/  ISETP.GE.AND.EX P3, PT, R8, c[0x0][0x1e4], PT, P3 ;  /* 0x0000790008007a0c */ /* 0x000fe20003f66330 */
[----:B---3--:R0:W-:Y:S03]  /*1150*/  STL.64 [R1+0x30], R26 ;  /* 0x0000301a01007387 */ /* 0x0081e60000100a00 */
[----:B------:R-:W-:Y:S01]  /*1160*/  ISETP.GT.U32.OR P3, PT, R0, 0x27f, P3 ;  /* 0x0000027f0000780c */ /* 0x000fe20001f64470 */
[----:B----4-:R1:W-:Y:S01]  /*1170*/  STL.64 [R1+0xe8], R24 ;  /* 0x0000e81801007387 */ /* 0x0103e20000100a00 */
[C---:B0-----:R-:W-:Y:S02]  /*1180*/  IADD3 R26, R2.reuse, 0x90, RZ ;  /* 0x00000090021a7810 */ /* 0x041fe40007ffe0ff */
[C---:B-1----:R-:W-:Y:S02]  /*1190*/  IADD3 R25, R2.reuse, 0xa0, RZ ;  /* 0x000000a002197810 */ /* 0x042fe40007ffe0ff */
[----:B------:R-:W-:-:S02]  /*11a0*/  IADD3 R24, R2, 0xb0, RZ ;  /* 0x000000b002187810 */ /* 0x000fc40007ffe0ff */
[----:B------:R-:W-:Y:S02]  /*11b0*/  ISETP.GE.U32.AND P5, PT, R26, c[0x0][0x1e0], PT ;  /* 0x000078001a007a0c */ /* 0x000fe40003fa6070 */
[----:B------:R-:W-:Y:S02]  /*11c0*/  ISETP.GE.U32.AND P6, PT, R25, c[0x0][0x1e0], PT ;  /* 0x0000780019007a0c */ /* 0x000fe40003fc6070 */
[----:B------:R-:W-:Y:S02]  /*11d0*/  SHF.R.S32.HI R15, RZ, 0x1f, R26 ;  /* 0x0000001fff0f7819 */ /* 0x000fe4000001141a */
[----:B------:R-:W-:Y:S02]  /*11e0*/  SHF.R.S32.HI R14, RZ, 0x1f, R25 ;  /* 0x0000001fff0e7819 */ /* 0x000fe40000011419 */
[----:B------:R-:W-:Y:S02]  /*11f0*/  ISETP.GE.U32.AND P4, PT, R24, c[0x0][0x1e0], PT ;  /* 0x0000780018007a0c */ /* 0x000fe40003f86070 */
[----:B------:R-:W-:Y:S01]  /*1200*/  SHF.R.S32.HI R13, RZ, 0x1f, R24 ;  /* 0x0000001fff0d7819 */ /* 0x000fe20000011418 */
[----:B------:R0:W-:Y:S01]  /*1210*/  STL.64 [R1+0xf0], R16 ;  /* 0x0000f01001007387 */ /* 0x0001e20000100a00 */
[----:B------:R-:W-:-:S02]  /*1220*/  ISETP.GE.AND.EX P5, PT, R15, c[0x0][0x1e4], PT, P5 ;  /* 0x000079000f007a0c */ /* 0x000fc40003fa6350 */
[----:B------:R-:W-:Y:S02]  /*1230*/  ISETP.GE.AND.EX P6, PT, R14, c[0x0][0x1e4], PT, P6 ;  /* 0x000079000e007a0c */ /* 0x000fe40003fc6360 */
[----:B------:R-:W-:Y:S01]  /*1240*/  ISETP.GE.AND.EX P0, PT, R13, c[0x0][0x1e4], PT, P4 ;  /* 0x000079000d007a0c */ /* 0x000fe20003f06340 */
[----:B------:R-:W-:Y:S01]  /*1250*/  @!P3 IMAD R12, R8, c[0x0][0x1d8], RZ ;  /* 0x00007600080cba24 */ /* 0x000fe200078e02ff */
[----:B------:R-:W-:Y:S02]  /*1260*/  @!P3 MOV R10, R6 ;  /* 0x00000006000ab202 */ /* 0x000fe40000000f00 */
[----:B------:R-:W-:Y:S02]  /*1270*/  @!P3 MOV R11, R5 ;  /* 0x00000005000bb202 */ /* 0x000fe40000000f00 */
[----:B0-----:R-:W-:Y:S02]  /*1280*/  @!P2 IADD3 R16, P4, R18, c[0x0][0x180], RZ ;  /* 0x000060001210aa10 */ /* 0x001fe40007f9e0ff */
[----:B------:R-:W-:-:S02]  /*1290*/  ISETP.GT.U32.OR P5, PT, R0, 0x27f, P5 ;  /* 0x0000027f0000780c */ /* 0x000fc40002fa4470 */
[C---:B------:R-:W-:Y:S02]  /*12a0*/  ISETP.GT.U32.OR P6, PT, R0.reuse, 0x27f, P6 ;  /* 0x0000027f0000780c */ /* 0x040fe400037c4470 */
[----:B------:R-:W-:Y:S01]  /*12b0*/  ISETP.GT.U32.OR P0, PT, R0, 0x27f, P0 ;  /* 0x0000027f0000780c */ /* 0x000fe20000704470 */
[----:B------:R-:W-:Y:S01]  /*12c0*/  @!P3 IMAD R12, R9, c[0x0][0x1dc], R12 ;  /* 0x00007700090cba24 */ /* 0x000fe200078e020c */
[----:B------:R-:W-:Y:S01]  /*12d0*/  @!P2 IADD3.X R17, R3, c[0x0][0x184], RZ, P4, !PT ;  /* 0x000061000311aa10 */ /* 0x000fe200027fe4ff */
[----:B------:R-:W-:Y:S01]  /*12e0*/  @!P3 IMAD.WIDE.U32 R10, R9, c[0x0][0x1d8], R10 ;  /* 0x00007600090aba25 */ /* 0x000fe200078e000a */
[----:B------:R-:W-:-:S04]  /*12f0*/  @!P2 IADD3 R18, P4, R18, c[0x0][0x178], RZ ;  /* 0x00005e001212aa10 */ /* 0x000fc80007f9e0ff */
[----:B------:R-:W-:Y:S02]  /*1300*/  @!P2 IADD3.X R19, R3, c[0x0][0x17c], RZ, P4, !PT ;  /* 0x00005f000313aa10 */ /* 0x000fe400027fe4ff */
[----:B------:R-:W-:Y:S01]  /*1310*/  @!P3 IADD3 R3, R11, R12, RZ ;  /* 0x0000000c0b03b210 */ /* 0x000fe20007ffe0ff */
[----:B------:R0:W-:Y:S01]  /*1320*/  STL.64 [R1+0x38], R22 ;  /* 0x0000381601007387 */ /* 0x0001e20000100a00 */
[----:B------:R-:W-:Y:S02]  /*1330*/  @!P5 IMAD R11, R15, c[0x0][0x1d8], RZ ;  /* 0x000076000f0bda24 */ /* 0x000fe400078e02ff */
[----:B------:R-:W-:Y:S02]  /*1340*/  @!P3 SHF.L.U64.HI R3, R10, 0x2, R3 ;  /* 0x000000020a03b819 */ /* 0x000fe40000010203 */
[----:B------:R-:W-:Y:S02]  /*1350*/  @!P6 MOV R15, R5 ;  /* 0x00000005000fe202 */ /* 0x000fe40000000f00 */
[----:B------:R-:W-:-:S02]  /*1360*/  @!P0 MOV R20, R6 ;  /* 0x0000000600148202 */ /* 0x000fc40000000f00 */
[----:B------:R-:W-:Y:S02]  /*1370*/  @!P0 MOV R21, R5 ;  /* 0x0000000500158202 */ /* 0x000fe40000000f00 */
[----:B0-----:R-:W-:Y:S01]  /*1380*/  @!P3 SHF.L.U32 R22, R10, 0x2, RZ ;  /* 0x000000020a16b819 */ /* 0x001fe200000006ff */
[----:B------:R-:W-:Y:S01]  /*1390*/  @!P6 IMAD R10, R14, c[0x0][0x1d8], RZ ;  /* 0x000076000e0aea24 */ /* 0x000fe200078e02ff */
[----:B------:R-:W-:Y:S01]  /*13a0*/  @!P6 MOV R14, R6 ;  /* 0x00000006000ee202 */ /* 0x000fe20000000f00 */
[----:B------:R-:W-:Y:S02]  /*13b0*/  @!P0 IMAD R23, R13, c[0x0][0x1d8], RZ ;  /* 0x000076000d178a24 */ /* 0x000fe400078e02ff */
        /* <DEDUP_REMOVED lines=9> */
[----:B------:R-:W-:Y:S02]  /*1450*/  ISETP.GE.AND.EX P4, PT, R9, c[0x0][0x1e4], PT, P4 ;  /* 0x0000790009007a0c */ /* 0x000fe40003f86340 */
[----:B------:R-:W-:Y:S02]  /*1460*/  @!P5 MOV R12, R6 ;  /* 0x00000006000cd202 */ /* 0x000fe40000000f00 */
[----:B------:R-:W-:Y:S02]  /*1470*/  ISETP.GT.U32.OR P4, PT, R0, 0x27f, P4 ;  /* 0x0000027f0000780c */ /* 0x000fe40002784470 */
[----:B------:R-:W-:Y:S01]  /*1480*/  @!P5 MOV R13, R5 ;  /* 0x00000005000dd202 */ /* 0x000fe20000000f00 */
[----:B------:R-:W-:-:S04]  /*1490*/  @!P5 IMAD R11, R26, c[0x0][0x1dc], R11 ;  /* 0x000077001a0bda24 */ /* 0x000fc800078e020b */
[----:B------:R-:W-:Y:S02]  /*14a0*/  @!P5 IMAD.WIDE.U32 R12, R26, c[0x0][0x1d8], R12 ;  /* 0x000076001a0cda25 */ /* 0x000fe400078e000c */
[----:B------:R-:W-:-:S03]  /*14b0*/  CS2R R26, SRZ ;  /* 0x00000000001a7805 */ /* 0x000fc6000001ff00 */
[----:B------:R-:W-:Y:S02]  /*14c0*/  @!P5 IADD3 R11, R13, R11, RZ ;  /* 0x0000000b0d0bd210 */ /* 0x000fe40007ffe0ff */
[----:B------:R-:W-:Y:S01]  /*14d0*/  @!P6 IADD3 R13, R15, R10, RZ ;  /* 0x0000000a0f0de210 */ /* 0x000fe20007ffe0ff */
[----:B------:R1:W3:Y:S01]  /*14e0*/  @!P2 LDG.E.64 R26, [R16.64] ;  /* 0x00000012101aa981 */ /* 0x0002e2000c1e1b00 */
[----:B------:R-:W-:Y:S01]  /*14f0*/  @!P0 IADD3 R15, R21, R23, RZ ;  /* 0x00000017150f8210 */ /* 0x000fe20007ffe0ff */
[----:B------:R-:W-:Y:S01]  /*1500*/  @!P4 IMAD R21, R9, c[0x0][0x1d8], RZ ;  /* 0x000076000915ca24 */ /* 0x000fe200078e02ff */
[----:B0-----:R-:W-:Y:S02]  /*1510*/  @!P4 MOV R18, R6 ;  /* 0x000000060012c202 */ /* 0x001fe40000000f00 */
[----:B------:R-:W-:Y:S01]  /*1520*/  @!P4 MOV R19, R5 ;  /* 0x000000050013c202 */ /* 0x000fe20000000f00 */
[----:B------:R-:W-:Y:S01]  /*1530*/  @!P4 IMAD R21, R8, c[0x0][0x1dc], R21 ;  /* 0x000077000815ca24 */ /* 0x000fe200078e0215 */
[----:B------:R-:W-:-:S02]  /*1540*/  @!P5 SHF.L.U32 R10, R12, 0x2, RZ ;  /* 0x000000020c0ad819 */ /* 0x000fc400000006ff */
[----:B-1----:R-:W-:Y:S01]  /*1550*/  @!P3 IADD3 R16, P2, R22, c[0x0][0x180], RZ ;  /* 0x000060001610ba10 */ /* 0x002fe20007f5e0ff */
[----:B------:R-:W-:Y:S01]  /*1560*/  @!P4 IMAD.WIDE.U32 R18, R8, c[0x0][0x1d8], R18 ;  /* 0x000076000812ca25 */ /* 0x000fe200078e0012 */
[----:B------:R-:W-:Y:S02]  /*1570*/  @!P5 SHF.L.U64.HI R11, R12, 0x2, R11 ;  /* 0x000000020c0bd819 */ /* 0x000fe4000001020b */
[C---:B------:R-:W-:Y:S02]  /*1580*/  @!P6 SHF.L.U32 R12, R14.reuse, 0x2, RZ ;  /* 0x000000020e0ce819 */ /* 0x040fe400000006ff */
[----:B------:R-:W-:Y:S02]  /*1590*/  @!P6 SHF.L.U64.HI R13, R14, 0x2, R13 ;  /* 0x000000020e0de819 */ /* 0x000fe4000001020d */
[C---:B------:R-:W-:Y:S02]  /*15a0*/  @!P0 SHF.L.U32 R14, R20.reuse, 0x2, RZ ;  /* 0x00000002140e8819 */ /* 0x040fe400000006ff */
[----:B------:R-:W-:-:S02]  /*15b0*/  @!P0 SHF.L.U64.HI R15, R20, 0x2, R15 ;  /* 0x00000002140f8819 */ /* 0x000fc4000001020f */
[----:B------:R-:W-:Y:S02]  /*15c0*/  @!P3 IADD3.X R17, R3, c[0x0][0x184], RZ, P2, !PT ;  /* 0x000061000311ba10 */ /* 0x000fe400017fe4ff */
[----:B------:R-:W-:Y:S01]  /*15d0*/  @!P3 IADD3 R20, P2, R22, c[0x0][0x178], RZ ;  /* 0x00005e001614ba10 */ /* 0x000fe20007f5e0ff */
[----:B------:R-:W-:Y:S01]  /*15e0*/  CS2R R8, SRZ ;  /* 0x0000000000087805 */ /* 0x000fe2000001ff00 */
[----:B------:R-:W-:Y:S02]  /*15f0*/  @!P4 IADD3 R22, R19, R21, RZ ;  /* 0x000000151316c210 */ /* 0x000fe40007ffe0ff */
[----:B------:R-:W-:-:S05]  /*1600*/  @!P3 IADD3.X R21, R3, c[0x0][0x17c], RZ, P2, !PT ;  /* 0x00005f000315ba10 */ /* 0x000fca00017fe4ff */
[----:B------:R-:W4:Y:S04]  /*1610*/  @!P3 LDG.E.64 R8, [R20.64] ;  /* 0x000000121408b981 */ /* 0x000f28000c1e1b00 */
[----:B--2---:R0:W-:Y:S02]  /*1620*/  STL.64 [R1+0xf8], R24 ;  /* 0x0000f81801007387 */ /* 0x0041e40000100a00 */
[----:B0-----:R-:W-:-:S06]  /*1630*/  CS2R R24, SRZ ;  /* 0x0000000000187805 */ /* 0x001fcc000001ff00 */
[----:B------:R0:W2:Y:S01]  /*1640*/  @!P3 LDG.E.64 R24, [R16.64] ;  /* 0x000000121018b981 */ /* 0x0000a2000c1e1b00 */
[C---:B------:R-:W-:Y:S02]  /*1650*/  @!P4 SHF.L.U32 R3, R18.reuse, 0x2, RZ ;  /* 0x000000021203c819 */ /* 0x040fe400000006ff */
[----:B------:R-:W-:Y:S02]  /*1660*/  @!P4 SHF.L.U64.HI R22, R18, 0x2, R22 ;  /* 0x000000021216c819 */ /* 0x000fe40000010216 */
[----:B0-----:R-:W-:-:S04]  /*1670*/  @!P5 IADD3 R16, P3, R10, c[0x0][0x180], RZ ;  /* 0x000060000a10da10 */ /* 0x001fc80007f7e0ff */
[----:B------:R-:W-:Y:S02]  /*1680*/  @!P5 IADD3.X R17, R11, c[0x0][0x184], RZ, P3, !PT ;  /* 0x000061000b11da10 */ /* 0x000fe40001ffe4ff */
[----:B------:R-:W-:-:S04]  /*1690*/  @!P6 IADD3 R18, P3, R12, c[0x0][0x180], RZ ;  /* 0x000060000c12ea10 */ /* 0x000fc80007f7e0ff */
[----:B------:R-:W-:Y:S01]  /*16a0*/  @!P6 IADD3.X R19, R13, c[0x0][0x184], RZ, P3, !PT ;  /* 0x000061000d13ea10 */ /* 0x000fe20001ffe4ff */
[----:B--2---:R0:W-:Y:S04]  /*16b0*/  STL.64 [R1+0x48], R24 ;  /* 0x0000481801007387 */ /* 0x0041e80000100a00 */
[----:B---3--:R-:W-:Y:S04]  /*16c0*/  STL.64 [R1+0x40], R26 ;  /* 0x0000401a01007387 */ /* 0x008fe80000100a00 */
[----:B----4-:R1:W-:Y:S01]  /*16d0*/  STL.64 [R1+0x110], R8 ;  /* 0x0001100801007387 */ /* 0x0103e20000100a00 */
[----:B0-----:R-:W-:-:S06]  /*16e0*/  CS2R R24, SRZ ;  /* 0x0000000000187805 */ /* 0x001fcc000001ff00 */
[----:B------:R-:W2:Y:S01]  /*16f0*/  @!P5 LDG.E.64 R24, [R16.64] ;  /* 0x000000121018d981 */ /* 0x000ea2000c1e1b00 */
[----:B-1----:R-:W-:-:S06]  /*1700*/  CS2R R8, SRZ ;  /* 0x0000000000087805 */ /* 0x002fcc000001ff00 */
[----:B------:R-:W3:Y:S01]  /*1710*/  @!P6 LDG.E.64 R8, [R18.64] ;  /* 0x000000121208e981 */ /* 0x000ee2000c1e1b00 */
[----:B------:R-:W-:Y:S01]  /*1720*/  @!P5 IADD3 R10, P2, R10, c[0x0][0x178], RZ ;  /* 0x00005e000a0ada10 */ /* 0x000fe20007f5e0ff */
[----:B------:R-:W-:-:S03]  /*1730*/  CS2R R26, SRZ ;  /* 0x00000000001a7805 */ /* 0x000fc6000001ff00 */
[----:B------:R-:W-:-:S05]  /*1740*/  @!P5 IADD3.X R11, R11, c[0x0][0x17c], RZ, P2, !PT ;  /* 0x00005f000b0bda10 */ /* 0x000fca00017fe4ff */
[----:B------:R0:W4:Y:S01]  /*1750*/  @!P5 LDG.E.64 R26, [R10.64] ;  /* 0x000000120a1ad981 */ /* 0x000122000c1e1b00 */
[----:B------:R-:W-:-:S04]  /*1760*/  @!P6 IADD3 R12, P5, R12, c[0x0][0x178], RZ ;  /* 0x00005e000c0cea10 */ /* 0x000fc80007fbe0ff */
[----:B------:R-:W-:Y:S01]  /*1770*/  @!P6 IADD3.X R13, R13, c[0x0][0x17c], RZ, P5, !PT ;  /* 0x00005f000d0dea10 */ /* 0x000fe20002ffe4ff */
[----:B--2---:R-:W-:Y:S04]  /*1780*/  STL.64 [R1+0x50], R24 ;  /* 0x0000501801007387 */ /* 0x004fe80000100a00 */
[----:B---3--:R1:W-:Y:S02]  /*1790*/  STL.64 [R1+0x58], R8 ;  /* 0x0000580801007387 */ /* 0x0083e40000100a00 */
[----:B-1----:R-:W-:-:S06]  /*17a0*/  CS2R R8, SRZ ;  /* 0x0000000000087805 */ /* 0x002fcc000001ff00 */
[----:B------:R1:W2:Y:S01]  /*17b0*/  @!P6 LDG.E.64 R8, [R12.64] ;  /* 0x000000120c08e981 */ /* 0x0002a2000c1e1b00 */
[----:B------:R-:W-:Y:S02]  /*17c0*/  IADD3 R23, R2, 0xe0, RZ ;  /* 0x000000e002177810 */ /* 0x000fe40007ffe0ff */
[----:B------:R-:W-:Y:S02]  /*17d0*/  @!P0 IADD3 R16, P5, R14, c[0x0][0x180], RZ ;  /* 0x000060000e108a10 */ /* 0x000fe40007fbe0ff */
[----:B------:R-:W-:Y:S02]  /*17e0*/  ISETP.GE.U32.AND P2, PT, R23, c[0x0][0x1e0], PT ;  /* 0x0000780017007a0c */ /* 0x000fe40003f46070 */
[----:B0-----:R-:W-:Y:S02]  /*17f0*/  SHF.R.S32.HI R10, RZ, 0x1f, R23 ;  /* 0x0000001fff0a7819 */ /* 0x001fe40000011417 */
[----:B------:R-:W-:Y:S02]  /*1800*/  @!P0 IADD3.X R17, R15, c[0x0][0x184], RZ, P5, !PT ;  /* 0x000061000f118a10 */ /* 0x000fe40002ffe4ff */
[----:B------:R-:W-:-:S04]  /*1810*/  ISETP.GE.AND.EX P2, PT, R10, c[0x0][0x1e4], PT, P2 ;  /* 0x000079000a007a0c */ /* 0x000fc80003f46320 */
[----:B------:R-:W-:Y:S02]  /*1820*/  ISETP.GT.U32.OR P2, PT, R0, 0x27f, P2 ;  /* 0x0000027f0000780c */ /* 0x000fe40001744470 */
[----:B------:R-:W-:-:S11]  /*1830*/  @!P0 IADD3 R14, P6, R14, c[0x0][0x178], RZ ;  /* 0x00005e000e0e8a10 */ /* 0x000fd60007fde0ff */
[----:B-1----:R-:W-:Y:S01]  /*1840*/  @!P2 MOV R12, R6 ;  /* 0x00000006000ca202 */ /* 0x002fe20000000f00 */
[----:B------:R-:W-:Y:S01]  /*1850*/  @!P2 IMAD R19, R10, c[0x0][0x1d8], RZ ;  /* 0x000076000a13aa24 */ /* 0x000fe200078e02ff */
[----:B------:R-:W-:-:S03]  /*1860*/  @!P2 MOV R13, R5 ;  /* 0x00000005000da202 */ /* 0x000fc60000000f00 */
[C---:B------:R-:W-:Y:S02]  /*1870*/  @!P2 IMAD R19, R23.reuse, c[0x0][0x1dc], R19 ;  /* 0x000077001713aa24 */ /* 0x040fe400078e0213 */
[----:B------:R-:W-:Y:S01]  /*1880*/  @!P2 IMAD.WIDE.U32 R12, R23, c[0x0][0x1d8], R12 ;  /* 0x00007600170caa25 */ /* 0x000fe200078e000c */
[----:B------:R-:W-:Y:S01]  /*1890*/  @!P0 IADD3.X R15, R15, c[0x0][0x17c], RZ, P6, !PT ;  /* 0x00005f000f0f8a10 */ /* 0x000fe200037fe4ff */
[----:B--2---:R0:W-:Y:S02]  /*18a0*/  STL.64 [R1+0x128], R8 ;  /* 0x0001280801007387 */ /* 0x0041e40000100a00 */
[----:B0-----:R-:W-:-:S04]  /*18b0*/  IADD3 R9, R2, 0xf0, RZ ;  /* 0x000000f002097810 */ /* 0x001fc80007ffe0ff */
[----:B------:R-:W-:Y:S02]  /*18c0*/  ISETP.GE.U32.AND P5, PT, R9, c[0x0][0x1e0], PT ;  /* 0x0000780009007a0c */ /* 0x000fe40003fa6070 */
[----:B------:R-:W-:-:S04]  /*18d0*/  SHF.R.S32.HI R20, RZ, 0x1f, R9 ;  /* 0x0000001fff147819 */ /* 0x000fc80000011409 */
[----:B------:R-:W-:-:S04]  /*18e0*/  ISETP.GE.AND.EX P5, PT, R20, c[0x0][0x1e4], PT, P5 ;  /* 0x0000790014007a0c */ /* 0x000fc80003fa6350 */
[----:B------:R-:W-:Y:S01]  /*18f0*/  ISETP.GT.U32.OR P5, PT, R0, 0x27f, P5 ;  /* 0x0000027f0000780c */ /* 0x000fe20002fa4470 */
[----:B----4-:R0:W-:-:S12]  /*1900*/  STL.64 [R1+0x118], R26 ;  /* 0x0001181a01007387 */ /* 0x0101d80000100a00 */
[----:B------:R-:W-:Y:S02]  /*1910*/  @!P5 IMAD R23, R20, c[0x0][0x1d8], RZ ;  /* 0x000076001417da24 */ /* 0x000fe400078e02ff */
[----:B------:R-:W-:Y:S01]  /*1920*/  CS2R R20, SRZ ;  /* 0x0000000000147805 */ /* 0x000fe2000001ff00 */
[----:B0-----:R-:W-:-:S05]  /*1930*/  CS2R R26, SRZ ;  /* 0x00000000001a7805 */ /* 0x001fca000001ff00 */
[----:B------:R0:W2:Y:S04]  /*1940*/  @!P0 LDG.E.64 R20, [R14.64] ;  /* 0x000000120e148981 */ /* 0x0000a8000c1e1b00 */
[----:B------:R1:W3:Y:S01]  /*1950*/  @!P0 LDG.E.64 R26, [R16.64] ;  /* 0x00000012101a8981 */ /* 0x0002e2000c1e1b00 */
[----:B------:R-:W-:-:S04]  /*1960*/  IADD3 R25, R2, 0xd0, RZ ;  /* 0x000000d002197810 */ /* 0x000fc80007ffe0ff */
[----:B------:R-:W-:Y:S02]  /*1970*/  ISETP.GE.U32.AND P3, PT, R25, c[0x0][0x1e0], PT ;  /* 0x0000780019007a0c */ /* 0x000fe40003f66070 */
[----:B------:R-:W-:-:S04]  /*1980*/  SHF.R.S32.HI R11, RZ, 0x1f, R25 ;  /* 0x0000001fff0b7819 */ /* 0x000fc80000011419 */
[----:B------:R-:W-:Y:S02]  /*1990*/  ISETP.GE.AND.EX P3, PT, R11, c[0x0][0x1e4], PT, P3 ;  /* 0x000079000b007a0c */ /* 0x000fe40003f66330 */
[----:B------:R-:W-:Y:S02]  /*19a0*/  IADD3 R8, R2, 0x100, RZ ;  /* 0x0000010002087810 */ /* 0x000fe40007ffe0ff */
[----:B------:R-:W-:Y:S02]  /*19b0*/  ISETP.GT.U32.OR P3, PT, R0, 0x27f, P3 ;  /* 0x0000027f0000780c */ /* 0x000fe40001f64470 */
[----:B------:R-:W-:Y:S02]  /*19c0*/  ISETP.GE.U32.AND P6, PT, R8, c[0x0][0x1e0], PT ;  /* 0x0000780008007a0c */ /* 0x000fe40003fc6070 */
[----:B------:R-:W-:-:S04]  /*19d0*/  SHF.R.S32.HI R24, RZ, 0x1f, R8 ;  /* 0x0000001fff187819 */ /* 0x000fc80000011408 */
[----:B------:R-:W-:-:S04]  /*19e0*/  ISETP.GE.AND.EX P6, PT, R24, c[0x0][0x1e4], PT, P6 ;  /* 0x0000790018007a0c */ /* 0x000fc80003fc6360 */
[----:B------:R-:W-:Y:S01]  /*19f0*/  ISETP.GT.U32.OR P6, PT, R0, 0x27f, P6 ;  /* 0x0000027f0000780c */ /* 0x000fe200037c4470 */
[----:B------:R-:W-:Y:S01]  /*1a00*/  @!P3 IMAD R18, R11, c[0x0][0x1d8], RZ ;  /* 0x000076000b12ba24 */ /* 0x000fe200078e02ff */
[----:B------:R-:W-:Y:S02]  /*1a10*/  @!P3 MOV R10, R6 ;  /* 0x00000006000ab202 */ /* 0x000fe40000000f00 */
[----:B------:R-:W-:Y:S01]  /*1a20*/  @!P3 MOV R11, R5 ;  /* 0x00000005000bb202 */ /* 0x000fe20000000f00 */
[----:B------:R-:W-:Y:S01]  /*1a30*/  @!P3 IMAD R18, R25, c[0x0][0x1dc], R18 ;  /* 0x000077001912ba24 */ /* 0x000fe200078e0212 */
[----:B------:R-:W-:-:S03]  /*1a40*/  @!P2 IADD3 R19, R13, R19, RZ ;  /* 0x000000130d13a210 */ /* 0x000fc60007ffe0ff */
[----:B------:R-:W-:-:S05]  /*1a50*/  @!P3 IMAD.WIDE.U32 R10, R25, c[0x0][0x1d8], R10 ;  /* 0x00007600190aba25 */ /* 0x000fca00078e000a */
[----:B------:R-:W-:Y:S02]  /*1a60*/  @!P3 IADD3 R18, R11, R18, RZ ;  /* 0x000000120b12b210 */ /* 0x000fe40007ffe0ff */
[C---:B------:R-:W-:Y:S02]  /*1a70*/  @!P2 SHF.L.U32 R11, R12.reuse, 0x2, RZ ;  /* 0x000000020c0ba819 */ /* 0x040fe400000006ff */
[----:B------:R-:W-:Y:S01]  /*1a80*/  @!P2 SHF.L.U64.HI R12, R12, 0x2, R19 ;  /* 0x000000020c0ca819 */ /* 0x000fe20000010213 */
[----:B------:R-:W-:Y:S01]  /*1a90*/  @!P6 IMAD R19, R24, c[0x0][0x1d8], RZ ;  /* 0x000076001813ea24 */ /* 0x000fe200078e02ff */
[-C--:B0-----:R-:W-:Y:S02]  /*1aa0*/  @!P6 MOV R14, R6.reuse ;  /* 0x00000006000ee202 */ /* 0x081fe40000000f00 */
[----:B------:R-:W-:Y:S01]  /*1ab0*/  @!P6 MOV R15, R5 ;  /* 0x00000005000fe202 */ /* 0x000fe20000000f00 */
[----:B------:R-:W-:Y:S01]  /*1ac0*/  @!P6 IMAD R19, R8, c[0x0][0x1dc], R19 ;  /* 0x000077000813ea24 */ /* 0x000fe200078e0213 */
[----:B-1----:R-:W-:-:S02]  /*1ad0*/  @!P5 MOV R16, R6 ;  /* 0x000000060010d202 */ /* 0x002fc40000000f00 */
[----:B------:R-:W-:Y:S01]  /*1ae0*/  @!P5 MOV R17, R5 ;  /* 0x000000050011d202 */ /* 0x000fe20000000f00 */
[----:B------:R-:W-:Y:S01]  /*1af0*/  @!P6 IMAD.WIDE.U32 R14, R8, c[0x0][0x1d8], R14 ;  /* 0x00007600080eea25 */ /* 0x000fe200078e000e */
[C---:B------:R-:W-:Y:S02]  /*1b00*/  @!P3 SHF.L.U32 R13, R10.reuse, 0x2, RZ ;  /* 0x000000020a0db819 */ /* 0x040fe400000006ff */
[----:B------:R-:W-:Y:S02]  /*1b10*/  @!P3 SHF.L.U64.HI R10, R10, 0x2, R18 ;  /* 0x000000020a0ab819 */ /* 0x000fe40000010212 */
[----:B------:R-:W-:Y:S01]  /*1b20*/  @!P4 IADD3 R18, P0, R3, c[0x0][0x180], RZ ;  /* 0x000060000312ca10 */ /* 0x000fe20007f1e0ff */
[----:B------:R-:W-:Y:S01]  /*1b30*/  @!P5 IMAD R23, R9, c[0x0][0x1dc], R23 ;  /* 0x000077000917da24 */ /* 0x000fe200078e0217 */
[----:B------:R-:W-:Y:S01]  /*1b40*/  @!P6 IADD3 R15, R15, R19, RZ ;  /* 0x000000130f0fe210 */ /* 0x000fe20007ffe0ff */
[----:B------:R-:W-:Y:S01]  /*1b50*/  @!P5 IMAD.WIDE.U32 R16, R9, c[0x0][0x1d8], R16 ;  /* 0x000076000910da25 */ /* 0x000fe200078e0010 */
[----:B------:R-:W-:Y:S01]  /*1b60*/  @!P4 IADD3.X R19, R22, c[0x0][0x184], RZ, P0, !PT ;  /* 0x000061001613ca10 */ /* 0x000fe200007fe4ff */
[----:B------:R-:W-:-:S03]  /*1b70*/  CS2R R8, SRZ ;  /* 0x0000000000087805 */ /* 0x000fc6000001ff00 */
[----:B------:R-:W-:-:S03]  /*1b80*/  @!P5 IADD3 R23, R17, R23, RZ ;  /* 0x000000171117d210 */ /* 0x000fc60007ffe0ff */
[----:B------:R0:W4:Y:S01]  /*1b90*/  @!P4 LDG.E.64 R8, [R18.64] ;  /* 0x000000121208c981 */ /* 0x000122000c1e1b00 */
[C---:B------:R-:W-:Y:S02]  /*1ba0*/  @!P5 SHF.L.U32 R17, R16.reuse, 0x2, RZ ;  /* 0x000000021011d819 */ /* 0x040fe400000006ff */
[----:B------:R-:W-:Y:S02]  /*1bb0*/  @!P5 SHF.L.U64.HI R23, R16, 0x2, R23 ;  /* 0x000000021017d819 */ /* 0x000fe40000010217 */
[----:B------:R-:W-:Y:S01]  /*1bc0*/  @!P6 SHF.L.U32 R16, R14, 0x2, RZ ;  /* 0x000000020e10e819 */ /* 0x000fe200000006ff */
[----:B------:R-:W-:Y:S01]  /*1bd0*/  CS2R R24, SRZ ;  /* 0x0000000000187805 */ /* 0x000fe2000001ff00 */
[----:B--2---:R1:W-:Y:S04]  /*1be0*/  STL.64 [R1+0x130], R20 ;  /* 0x0001301401007387 */ /* 0x0043e80000100a00 */
[----:B---3--:R2:W-:Y:S01]  /*1bf0*/  STL.64 [R1+0x60], R26 ;  /* 0x0000601a01007387 */ /* 0x0085e20000100a00 */
[----:B-1----:R-:W-:-:S02]  /*1c00*/  @!P4 IADD3 R20, P0, R3, c[0x0][0x178], RZ ;  /* 0x00005e000314ca10 */ /* 0x002fc40007f1e0ff */
[----:B------:R-:W-:Y:S02]  /*1c10*/  @!P6 SHF.L.U64.HI R3, R14, 0x2, R15 ;  /* 0x000000020e03e819 */ /* 0x000fe4000001020f */
[----:B------:R-:W-:Y:S02]  /*1c20*/  @!P4 IADD3.X R21, R22, c[0x0][0x17c], RZ, P0, !PT ;  /* 0x00005f001615ca10 */ /* 0x000fe400007fe4ff */
[----:B------:R-:W-:Y:S01]  /*1c30*/  @!P3 IADD3 R14, P0, R13, c[0x0][0x180], RZ ;  /* 0x000060000d0eba10 */ /* 0x000fe20007f1e0ff */
[----:B--2---:R-:W-:-:S03]  /*1c40*/  CS2R R26, SRZ ;  /* 0x00000000001a7805 */ /* 0x004fc6000001ff00 */
[----:B------:R-:W-:-:S03]  /*1c50*/  @!P3 IADD3.X R15, R10, c[0x0][0x184], RZ, P0, !PT ;  /* 0x000061000a0fba10 */ /* 0x000fc600007fe4ff */
[----:B------:R1:W2:Y:S04]  /*1c60*/  @!P4 LDG.E.64 R26, [R20.64] ;  /* 0x00000012141ac981 */ /* 0x0002a8000c1e1b00 */
[----:B------:R3:W2:Y:S01]  /*1c70*/  @!P3 LDG.E.64 R24, [R14.64] ;  /* 0x000000120e18b981 */ /* 0x0006a2000c1e1b00 */
[----:B0-----:R-:W-:-:S04]  /*1c80*/  @!P3 IADD3 R18, P0, R13, c[0x0][0x178], RZ ;  /* 0x00005e000d12ba10 */ /* 0x001fc80007f1e0ff */
[----:B------:R-:W-:Y:S02]  /*1c90*/  @!P3 IADD3.X R19, R10, c[0x0][0x17c], RZ, P0, !PT ;  /* 0x00005f000a13ba10 */ /* 0x000fe400007fe4ff */
[----:B------:R-:W-:Y:S01]  /*1ca0*/  @!P2 IADD3 R10, P0, R11, c[0x0][0x180], RZ ;  /* 0x000060000b0aaa10 */ /* 0x000fe20007f1e0ff */
[----:B-1----:R-:W-:Y:S01]  /*1cb0*/  CS2R R20, SRZ ;  /* 0x0000000000147805 */ /* 0x002fe2000001ff00 */
[----:B----4-:R0:W-:Y:S02]  /*1cc0*/  STL.64 [R1+0x68], R8 ;  /* 0x0000680801007387 */ /* 0x0101e40000100a00 */
[----:B0-----:R-:W-:-:S06]  /*1cd0*/  CS2R R8, SRZ ;  /* 0x0000000000087805 */ /* 0x001fcc000001ff00 */
[----:B------:R0:W4:Y:S01]  /*1ce0*/  @!P3 LDG.E.64 R8, [R18.64] ;  /* 0x000000121208b981 */ /* 0x000122000c1e1b00 */
[----:B---3--:R-:W-:Y:S02]  /*1cf0*/  @!P2 IADD3 R14, P3, R11, c[0x0][0x178], RZ ;  /* 0x00005e000b0eaa10 */ /* 0x008fe40007f7e0ff */
[C---:B------:R-:W-:Y:S02]  /*1d00*/  @!P2 IADD3.X R11, R12.reuse, c[0x0][0x184], RZ, P0, !PT ;  /* 0x000061000c0baa10 */ /* 0x040fe400007fe4ff */
[----:B------:R-:W-:Y:S02]  /*1d10*/  @!P2 IADD3.X R15, R12, c[0x0][0x17c], RZ, P3, !PT ;  /* 0x00005f000c0faa10 */ /* 0x000fe40001ffe4ff */
[----:B0-----:R-:W-:-:S04]  /*1d20*/  @!P5 IADD3 R18, P4, R17, c[0x0][0x180], RZ ;  /* 0x000060001112da10 */ /* 0x001fc80007f9e0ff */
[----:B------:R-:W-:-:S05]  /*1d30*/  @!P5 IADD3.X R19, R23, c[0x0][0x184], RZ, P4, !PT ;  /* 0x000061001713da10 */ /* 0x000fca00027fe4ff */
[----:B------:R-:W3:Y:S04]  /*1d40*/  @!P5 LDG.E.64 R20, [R18.64] ;  /* 0x000000121214d981 */ /* 0x000ee8000c1e1b00 */
[----:B--2---:R0:W-:Y:S04]  /*1d50*/  STL.64 [R1+0x138], R26 ;  /* 0x0001381a01007387 */ /* 0x0041e80000100a00 */
[----:B------:R1:W-:Y:S01]  /*1d60*/  STL.64 [R1+0x78], R24 ;  /* 0x0000781801007387 */ /* 0x0003e20000100a00 */
[----:B0-----:R-:W-:Y:S01]  /*1d70*/  CS2R R26, SRZ ;  /* 0x00000000001a7805 */ /* 0x001fe2000001ff00 */
[----:B-1----:R-:W-:-:S05]  /*1d80*/  CS2R R24, SRZ ;  /* 0x0000000000187805 */ /* 0x002fca000001ff00 */
[----:B------:R0:W2:Y:S04]  /*1d90*/  @!P2 LDG.E.64 R26, [R10.64] ;  /* 0x000000120a1aa981 */ /* 0x0000a8000c1e1b00 */
[----:B------:R1:W2:Y:S01]  /*1da0*/  @!P2 LDG.E.64 R24, [R14.64] ;  /* 0x000000120e18a981 */ /* 0x0002a2000c1e1b00 */
[----:B0-----:R-:W-:Y:S01]  /*1db0*/  @!P5 IADD3 R10, P0, R17, c[0x0][0x178], RZ ;  /* 0x00005e00110ada10 */ /* 0x001fe20007f1e0ff */
[----:B-1----:R-:W-:-:S03]  /*1dc0*/  CS2R R14, SRZ ;  /* 0x00000000000e7805 */ /* 0x002fc6000001ff00 */
[----:B------:R-:W-:-:S05]  /*1dd0*/  @!P5 IADD3.X R11, R23, c[0x0][0x17c], RZ, P0, !PT ;  /* 0x00005f00170bda10 */ /* 0x000fca00007fe4ff */
[----:B------:R0:W3:Y:S01]  /*1de0*/  @!P5 LDG.E.64 R14, [R10.64] ;  /* 0x000000120a0ed981 */ /* 0x0000e2000c1e1b00 */
[----:B------:R-:W-:-:S04]  /*1df0*/  IADD3 R13, R2, 0x120, RZ ;  /* 0x00000120020d7810 */ /* 0x000fc80007ffe0ff */
[----:B------:R-:W-:Y:S02]  /*1e00*/  ISETP.GE.U32.AND P3, PT, R13, c[0x0][0x1e0], PT ;  /* 0x000078000d007a0c */ /* 0x000fe40003f66070 */
[----:B------:R-:W-:Y:S01]  /*1e10*/  SHF.R.S32.HI R22, RZ, 0x1f, R13 ;  /* 0x0000001fff167819 */ /* 0x000fe2000001140d */
[----:B----4-:R1:W-:Y:S02]  /*1e20*/  STL.64 [R1+0x148], R8 ;  /* 0x0001480801007387 */ /* 0x0103e40000100a00 */
[----:B-1----:R-:W-:-:S04]  /*1e30*/  IADD3 R9, R2, 0x110, RZ ;  /* 0x0000011002097810 */ /* 0x002fc80007ffe0ff */
[----:B------:R-:W-:Y:S02]  /*1e40*/  ISETP.GE.U32.AND P2, PT, R9, c[0x0][0x1e0], PT ;  /* 0x0000780009007a0c */ /* 0x000fe40003f46070 */
[----:B------:R-:W-:-:S04]  /*1e50*/  SHF.R.S32.HI R8, RZ, 0x1f, R9 ;  /* 0x0000001fff087819 */ /* 0x000fc80000011409 */
[----:B------:R-:W-:-:S04]  /*1e60*/  ISETP.GE.AND.EX P2, PT, R8, c[0x0][0x1e4], PT, P2 ;  /* 0x0000790008007a0c */ /* 0x000fc80003f46320 */
[----:B------:R-:W-:Y:S02]  /*1e70*/  ISETP.GT.U32.OR P2, PT, R0, 0x27f, P2 ;  /* 0x0000027f0000780c */ /* 0x000fe40001744470 */
[----:B------:R-:W-:-:S04]  /*1e80*/  ISETP.GE.AND.EX P3, PT, R22, c[0x0][0x1e4], PT, P3 ;  /* 0x0000790016007a0c */ /* 0x000fc80003f66330 */
[----:B------:R-:W-:-:S07]  /*1e90*/  ISETP.GT.U32.OR P3, PT, R0, 0x27f, P3 ;  /* 0x0000027f0000780c */ /* 0x000fce0001f64470 */
[----:B0-----:R-:W-:Y:S01]  /*1ea0*/  @!P2 MOV R10, R6 ;  /* 0x00000006000aa202 */ /* 0x001fe20000000f00 */
[----:B------:R-:W-:Y:S01]  /*1eb0*/  @!P2 IMAD R12, R8, c[0x0][0x1d8], RZ ;  /* 0x00007600080caa24 */ /* 0x000fe200078e02ff */
[----:B------:R-:W-:-:S03]  /*1ec0*/  @!P2 MOV R11, R5 ;  /* 0x00000005000ba202 */ /* 0x000fc60000000f00 */
[C---:B------:R-:W-:Y:S02]  /*1ed0*/  @!P2 IMAD R12, R9.reuse, c[0x0][0x1dc], R12 ;  /* 0x00007700090caa24 */ /* 0x040fe400078e020c */
[----:B------:R-:W-:-:S05]  /*1ee0*/  @!P2 IMAD.WIDE.U32 R10, R9, c[0x0][0x1d8], R10 ;  /* 0x00007600090aaa25 */ /* 0x000fca00078e000a */
[----:B------:R-:W-:Y:S01]  /*1ef0*/  @!P2 SHF.L.U32 R23, R10, 0x2, RZ ;  /* 0x000000020a17a819 */ /* 0x000fe200000006ff */
[----:B------:R-:W-:-:S04]  /*1f00*/  @!P3 IMAD R22, R22, c[0x0][0x1d8], RZ ;  /* 0x000076001616ba24 */ /* 0x000fc800078e02ff */
[----:B------:R-:W-:Y:S01]  /*1f10*/  @!P3 IMAD R22, R13, c[0x0][0x1dc], R22 ;  /* 0x000077000d16ba24 */ /* 0x000fe200078e0216 */
[----:B--2---:R0:W-:Y:S04]  /*1f20*/  STL.64 [R1+0x150], R24 ;  /* 0x0001501801007387 */ /* 0x0041e80000100a00 */
[----:B---3--:R1:W-:Y:S01]  /*1f30*/  STL.64 [R1+0x90], R20 ;  /* 0x0000901401007387 */ /* 0x0083e20000100a00 */
[C---:B0-----:R-:W-:Y:S02]  /*1f40*/  IADD3 R24, R2.reuse, 0x140, RZ ;  /* 0x0000014002187810 */ /* 0x041fe40007ffe0ff */
[----:B------:R-:W-:Y:S02]  /*1f50*/  IADD3 R25, R2, 0x130, RZ ;  /* 0x0000013002197810 */ /* 0x000fe40007ffe0ff */
[----:B------:R-:W-:-:S02]  /*1f60*/  ISETP.GE.U32.AND P0, PT, R24, c[0x0][0x1e0], PT ;  /* 0x0000780018007a0c */ /* 0x000fc40003f06070 */
[----:B-1----:R-:W-:Y:S01]  /*1f70*/  SHF.R.S32.HI R20, RZ, 0x1f, R24 ;  /* 0x0000001fff147819 */ /* 0x002fe20000011418 */
[----:B------:R0:W-:Y:S01]  /*1f80*/  STL.64 [R1+0x160], R14 ;  /* 0x0001600e01007387 */ /* 0x0001e20000100a00 */
[----:B------:R-:W-:Y:S02]  /*1f90*/  ISETP.GE.U32.AND P4, PT, R25, c[0x0][0x1e0], PT ;  /* 0x0000780019007a0c */ /* 0x000fe40003f86070 */
[----:B------:R-:W-:Y:S02]  /*1fa0*/  ISETP.GE.AND.EX P5, PT, R20, c[0x0][0x1e4], PT, P0 ;  /* 0x0000790014007a0c */ /* 0x000fe40003fa6300 */
[----:B------:R-:W-:Y:S02]  /*1fb0*/  SHF.R.S32.HI R21, RZ, 0x1f, R25 ;  /* 0x0000001fff157819 */ /* 0x000fe40000011419 */
[----:B0-----:R-:W-:Y:S02]  /*1fc0*/  @!P6 IADD3 R14, P0, R16, c[0x0][0x180], RZ ;  /* 0x00006000100eea10 */ /* 0x001fe40007f1e0ff */
[----:B------:R-:W-:-:S02]  /*1fd0*/  ISETP.GE.AND.EX P4, PT, R21, c[0x0][0x1e4], PT, P4 ;  /* 0x0000790015007a0c */ /* 0x000fc40003f86340 */
[C---:B------:R-:W-:Y:S02]  /*1fe0*/  @!P6 IADD3.X R15, R3.reuse, c[0x0][0x184], RZ, P0, !PT ;  /* 0x00006100030fea10 */ /* 0x040fe400007fe4ff */
[----:B------:R-:W-:Y:S02]  /*1ff0*/  @!P6 IADD3 R18, P0, R16, c[0x0][0x178], RZ ;  /* 0x00005e001012ea10 */ /* 0x000fe40007f1e0ff */
[C---:B------:R-:W-:Y:S02]  /*2000*/  ISETP.GT.U32.OR P4, PT, R0.reuse, 0x27f, P4 ;  /* 0x0000027f0000780c */ /* 0x040fe40002784470 */
[----:B------:R-:W-:Y:S02]  /*2010*/  ISETP.GT.U32.OR P5, PT, R0, 0x27f, P5 ;  /* 0x0000027f0000780c */ /* 0x000fe40002fa4470 */
[----:B------:R-:W-:Y:S02]  /*2020*/  @!P6 IADD3.X R19, R3, c[0x0][0x17c], RZ, P0, !PT ;  /* 0x00005f000313ea10 */ /* 0x000fe400007fe4ff */
[----:B------:R-:W-:-:S02]  /*2030*/  @!P2 IADD3 R3, R11, R12, RZ ;  /* 0x0000000c0b03a210 */ /* 0x000fc40007ffe0ff */
[-C--:B------:R-:W-:Y:S02]  /*2040*/  @!P3 MOV R11, R5.reuse ;  /* 0x00000005000bb202 */ /* 0x080fe40000000f00 */
[----:B------:R-:W-:Y:S02]  /*2050*/  @!P2 SHF.L.U64.HI R3, R10, 0x2, R3 ;  /* 0x000000020a03a819 */ /* 0x000fe40000010203 */
[-C--:B------:R-:W-:Y:S01]  /*2060*/  @!P3 MOV R10, R6.reuse ;  /* 0x00000006000ab202 */ /* 0x080fe20000000f00 */
[----:B------:R-:W-:Y:S01]  /*2070*/  @!P4 IMAD R21, R21, c[0x0][0x1d8], RZ ;  /* 0x000076001515ca24 */ /* 0x000fe200078e02ff */
[-C--:B------:R-:W-:Y:S01]  /*2080*/  @!P4 MOV R12, R6.reuse ;  /* 0x00000006000cc202 */ /* 0x080fe20000000f00 */
[----:B------:R-:W-:Y:S01]  /*2090*/  @!P5 IMAD R20, R20, c[0x0][0x1d8], RZ ;  /* 0x000076001414da24 */ /* 0x000fe200078e02ff */
[----:B------:R-:W-:Y:S01]  /*20a0*/  @!P5 MOV R16, R6 ;  /* 0x000000060010d202 */ /* 0x000fe20000000f00 */
[----:B------:R-:W-:Y:S01]  /*20b0*/  @!P3 IMAD.WIDE.U32 R10, R13, c[0x0][0x1d8], R10 ;  /* 0x000076000d0aba25 */ /* 0x000fe200078e000a */
[----:B------:R-:W-:-:S02]  /*20c0*/  @!P4 MOV R13, R5 ;  /* 0x00000005000dc202 */ /* 0x000fc40000000f00 */
        /* <DEDUP_REMOVED lines=11> */
[----:B------:R1:W-:Y:S03]  /*2180*/  STL.64 [R1+0x80], R26 ;  /* 0x0000801a01007387 */ /* 0x0003e60000100a00 */
[----:B------:R-:W-:Y:S02]  /*2190*/  ISETP.GT.U32.OR P0, PT, R0, 0x27f, P0 ;  /* 0x0000027f0000780c */ /* 0x000fe40000704470 */
[----:B------:R-:W-:Y:S02]  /*21a0*/  @!P3 IADD3 R11, R11, R22, RZ ;  /* 0x000000160b0bb210 */ /* 0x000fe40007ffe0ff */
[----:B------:R-:W-:Y:S01]  /*21b0*/  @!P4 IADD3 R13, R13, R21, RZ ;  /* 0x000000150d0dc210 */ /* 0x000fe20007ffe0ff */
[----:B-1----:R-:W-:Y:S01]  /*21c0*/  CS2R R26, SRZ ;  /* 0x00000000001a7805 */ /* 0x002fe2000001ff00 */
[----:B------:R-:W-:-:S02]  /*21d0*/  @!P3 SHF.L.U32 R22, R10, 0x2, RZ ;  /* 0x000000020a16b819 */ /* 0x000fc400000006ff */
[----:B------:R-:W-:Y:S02]  /*21e0*/  @!P5 IADD3 R17, R17, R20, RZ ;  /* 0x000000141111d210 */ /* 0x000fe40007ffe0ff */
[----:B------:R-:W-:Y:S01]  /*21f0*/  @!P3 SHF.L.U64.HI R10, R10, 0x2, R11 ;  /* 0x000000020a0ab819 */ /* 0x000fe2000001020b */
[----:B------:R1:W3:Y:S01]  /*2200*/  @!P6 LDG.E.64 R26, [R14.64] ;  /* 0x000000120e1ae981 */ /* 0x0002e2000c1e1b00 */
[C---:B------:R-:W-:Y:S02]  /*2210*/  @!P4 SHF.L.U32 R11, R12.reuse, 0x2, RZ ;  /* 0x000000020c0bc819 */ /* 0x040fe400000006ff */
[----:B------:R-:W-:Y:S02]  /*2220*/  @!P4 SHF.L.U64.HI R12, R12, 0x2, R13 ;  /* 0x000000020c0cc819 */ /* 0x000fe4000001020d */
[C---:B------:R-:W-:Y:S02]  /*2230*/  @!P5 SHF.L.U32 R13, R16.reuse, 0x2, RZ ;  /* 0x00000002100dd819 */ /* 0x040fe400000006ff */
[----:B------:R-:W-:-:S02]  /*2240*/  @!P5 SHF.L.U64.HI R17, R16, 0x2, R17 ;  /* 0x000000021011d819 */ /* 0x000fc40000010211 */
[----:B-1----:R-:W-:Y:S01]  /*2250*/  @!P2 IADD3 R14, P6, R23, c[0x0][0x180], RZ ;  /* 0x00006000170eaa10 */ /* 0x002fe20007fde0ff */
[----:B------:R-:W-:Y:S01]  /*2260*/  @!P0 IMAD R16, R9, c[0x0][0x1d8], RZ ;  /* 0x0000760009108a24 */ /* 0x000fe200078e02ff */
[----:B------:R-:W-:Y:S02]  /*2270*/  @!P0 MOV R20, R6 ;  /* 0x0000000600148202 */ /* 0x000fe40000000f00 */
[----:B------:R-:W-:Y:S02]  /*2280*/  @!P0 MOV R21, R5 ;  /* 0x0000000500158202 */ /* 0x000fe40000000f00 */
[----:B------:R-:W-:Y:S02]  /*2290*/  @!P2 IADD3.X R15, R3, c[0x0][0x184], RZ, P6, !PT ;  /* 0x00006100030faa10 */ /* 0x000fe400037fe4ff */
        /* <DEDUP_REMOVED lines=9> */
[----:B------:R-:W-:Y:S02]  /*2330*/  @!P0 IADD3 R21, R21, R16, RZ ;  /* 0x0000001015158210 */ /* 0x000fe40007ffe0ff */
[----:B0-----:R-:W-:Y:S02]  /*2340*/  @!P3 IADD3 R18, P2, R22, c[0x0][0x178], RZ ;  /* 0x00005e001612ba10 */ /* 0x001fe40007f5e0ff */
[----:B------:R-:W-:Y:S02]  /*2350*/  @!P0 SHF.L.U32 R16, R20, 0x2, RZ ;  /* 0x0000000214108819 */ /* 0x000fe400000006ff */
[----:B-1----:R-:W-:Y:S01]  /*2360*/  @!P3 IADD3 R14, P6, R22, c[0x0][0x180], RZ ;  /* 0x00006000160eba10 */ /* 0x002fe20007fde0ff */
[----:B---3--:R-:W-:Y:S01]  /*2370*/  STL.64 [R1+0x98], R26 ;  /* 0x0000981a01007387 */ /* 0x008fe20000100a00 */
[----:B------:R-:W-:Y:S02]  /*2380*/  @!P0 SHF.L.U64.HI R3, R20, 0x2, R21 ;  /* 0x0000000214038819 */ /* 0x000fe40000010215 */
[----:B------:R-:W-:-:S02]  /*2390*/  @!P3 IADD3.X R15, R10, c[0x0][0x184], RZ, P6, !PT ;  /* 0x000061000a0fba10 */ /* 0x000fc400037fe4ff */
[----:B------:R-:W-:Y:S02]  /*23a0*/  @!P4 IADD3 R20, P6, R11, c[0x0][0x180], RZ ;  /* 0x000060000b14ca10 */ /* 0x000fe40007fde0ff */
[----:B------:R-:W-:Y:S02]  /*23b0*/  @!P3 IADD3.X R19, R10, c[0x0][0x17c], RZ, P2, !PT ;  /* 0x00005f000a13ba10 */ /* 0x000fe400017fe4ff */
[----:B------:R-:W-:Y:S01]  /*23c0*/  @!P4 IADD3.X R21, R12, c[0x0][0x184], RZ, P6, !PT ;  /* 0x000061000c15ca10 */ /* 0x000fe200037fe4ff */
[----:B--2---:R0:W-:Y:S04]  /*23d0*/  STL.64 [R1+0xa0], R24 ;  /* 0x0000a01801007387 */ /* 0x0041e80000100a00 */
[----:B----4-:R1:W-:Y:S01]  /*23e0*/  STL.64 [R1+0x170], R8 ;  /* 0x0001700801007387 */ /* 0x0103e20000100a00 */
[----:B0-----:R-:W-:Y:S01]  /*23f0*/  CS2R R24, SRZ ;  /* 0x0000000000187805 */ /* 0x001fe2000001ff00 */
[----:B-1----:R-:W-:-:S05]  /*2400*/  CS2R R8, SRZ ;  /* 0x0000000000087805 */ /* 0x002fca000001ff00 */
[----:B------:R0:W2:Y:S04]  /*2410*/  @!P3 LDG.E.64 R24, [R18.64] ;  /* 0x000000121218b981 */ /* 0x0000a8000c1e1b00 */
[----:B------:R-:W3:Y:S01]  /*2420*/  @!P4 LDG.E.64 R8, [R20.64] ;  /* 0x000000121408c981 */ /* 0x000ee2000c1e1b00 */
[----:B------:R-:W-:Y:S01]  /*2430*/  CS2R R26, SRZ ;  /* 0x00000000001a7805 */ /* 0x000fe2000001ff00 */
[----:B------:R-:W-:-:S05]  /*2440*/  CS2R R22, SRZ ;  /* 0x0000000000167805 */ /* 0x000fca000001ff00 */
[----:B------:R1:W4:Y:S01]  /*2450*/  @!P3 LDG.E.64 R26, [R14.64] ;  /* 0x000000120e1ab981 */ /* 0x000322000c1e1b00 */
[C---:B------:R-:W-:Y:S02]  /*2460*/  @!P5 IADD3 R10, P3, R13.reuse, c[0x0][0x180], RZ ;  /* 0x000060000d0ada10 */ /* 0x040fe40007f7e0ff */
[----:B0-----:R-:W-:Y:S02]  /*2470*/  @!P5 IADD3 R18, P6, R13, c[0x0][0x178], RZ ;  /* 0x00005e000d12da10 */ /* 0x001fe40007fde0ff */
[----:B-1----:R-:W-:Y:S02]  /*2480*/  @!P4 IADD3 R14, P2, R11, c[0x0][0x178], RZ ;  /* 0x00005e000b0eca10 */ /* 0x002fe40007f5e0ff */
[----:B------:R-:W-:Y:S02]  /*2490*/  @!P5 IADD3.X R11, R17, c[0x0][0x184], RZ, P3, !PT ;  /* 0x00006100110bda10 */ /* 0x000fe40001ffe4ff */
[----:B------:R-:W-:-:S03]  /*24a0*/  @!P4 IADD3.X R15, R12, c[0x0][0x17c], RZ, P2, !PT ;  /* 0x00005f000c0fca10 */ /* 0x000fc600017fe4ff */
[----:B------:R-:W4:Y:S01]  /*24b0*/  @!P5 LDG.E.64 R22, [R10.64] ;  /* 0x000000120a16d981 */ /* 0x000f22000c1e1b00 */
[----:B------:R-:W-:-:S03]  /*24c0*/  @!P5 IADD3.X R19, R17, c[0x0][0x17c], RZ, P6, !PT ;  /* 0x00005f001113da10 */ /* 0x000fc600037fe4ff */
[----:B--2---:R0:W-:Y:S04]  /*24d0*/  STL.64 [R1+0x178], R24 ;  /* 0x0001781801007387 */ /* 0x0041e80000100a00 */
[----:B---3--:R1:W-:Y:S01]  /*24e0*/  STL.64 [R1+0xd8], R8 ;  /* 0x0000d80801007387 */ /* 0x0083e20000100a00 */
[----:B0-----:R-:W-:Y:S01]  /*24f0*/  CS2R R24, SRZ ;  /* 0x0000000000187805 */ /* 0x001fe2000001ff00 */
[----:B-1----:R-:W-:-:S05]  /*2500*/  CS2R R8, SRZ ;  /* 0x0000000000087805 */ /* 0x002fca000001ff00 */
[----:B------:R0:W2:Y:S04]  /*2510*/  @!P4 LDG.E.64 R24, [R14.64] ;  /* 0x000000120e18c981 */ /* 0x0000a8000c1e1b00 */
[----:B------:R-:W3:Y:S01]  /*2520*/  @!P5 LDG.E.64 R8, [R18.64] ;  /* 0x000000121208d981 */ /* 0x000ee2000c1e1b00 */
[----:B------:R-:W-:-:S03]  /*2530*/  IADD3 R28, R2, 0x160, RZ ;  /* 0x00000160021c7810 */ /* 0x000fc60007ffe0ff */
[----:B----4-:R1:W-:Y:S01]  /*2540*/  STL.64 [R1+0x100], R22 ;  /* 0x0001001601007387 */ /* 0x0103e20000100a00 */
[----:B0-----:R-:W-:Y:S02]  /*2550*/  @!P0 IADD3 R14, P5, R16, c[0x0][0x180], RZ ;  /* 0x00006000100e8a10 */ /* 0x001fe40007fbe0ff */
[----:B------:R-:W-:Y:S02]  /*2560*/  ISETP.GE.U32.AND P4, PT, R28, c[0x0][0x1e0], PT ;  /* 0x000078001c007a0c */ /* 0x000fe40003f86070 */
[----:B------:R-:W-:Y:S02]  /*2570*/  SHF.R.S32.HI R11, RZ, 0x1f, R28 ;  /* 0x0000001fff0b7819 */ /* 0x000fe4000001141c */
[----:B-1----:R-:W-:-:S04]  /*2580*/  IADD3 R23, R2, 0x170, RZ ;  /* 0x0000017002177810 */ /* 0x002fc80007ffe0ff */
[----:B------:R-:W-:Y:S02]  /*2590*/  ISETP.GE.U32.AND P3, PT, R23, c[0x0][0x1e0], PT ;  /* 0x0000780017007a0c */ /* 0x000fe40003f66070 */
[----:B------:R-:W-:Y:S02]  /*25a0*/  SHF.R.S32.HI R13, RZ, 0x1f, R23 ;  /* 0x0000001fff0d7819 */ /* 0x000fe40000011417 */
[----:B------:R-:W-:Y:S02]  /*25b0*/  @!P0 IADD3.X R15, R3, c[0x0][0x184], RZ, P5, !PT ;  /* 0x00006100030f8a10 */ /* 0x000fe40002ffe4ff */
[----:B------:R-:W-:Y:S02]  /*25c0*/  ISETP.GE.AND.EX P3, PT, R13, c[0x0][0x1e4], PT, P3 ;  /* 0x000079000d007a0c */ /* 0x000fe40003f66330 */
[----:B------:R-:W-:Y:S02]  /*25d0*/  @!P0 IADD3 R16, P5, R16, c[0x0][0x178], RZ ;  /* 0x00005e0010108a10 */ /* 0x000fe40007fbe0ff */
[----:B------:R-:W-:-:S02]  /*25e0*/  IADD3 R12, R2, 0x1a0, RZ ;  /* 0x000001a0020c7810 */ /* 0x000fc40007ffe0ff */
[----:B------:R-:W-:Y:S02]  /*25f0*/  ISETP.GE.AND.EX P4, PT, R11, c[0x0][0x1e4], PT, P4 ;  /* 0x000079000b007a0c */ /* 0x000fe40003f86340 */
[----:B------:R-:W-:Y:S02]  /*2600*/  ISETP.GT.U32.OR P3, PT, R0, 0x27f, P3 ;  /* 0x0000027f0000780c */ /* 0x000fe40001f64470 */
[----:B------:R-:W-:Y:S02]  /*2610*/  @!P0 IADD3.X R17, R3, c[0x0][0x17c], RZ, P5, !PT ;  /* 0x00005f0003118a10 */ /* 0x000fe40002ffe4ff */
[----:B------:R-:W-:Y:S02]  /*2620*/  ISETP.GE.U32.AND P5, PT, R12, c[0x0][0x1e0], PT ;  /* 0x000078000c007a0c */ /* 0x000fe40003fa6070 */
[----:B------:R-:W-:-:S07]  /*2630*/  ISETP.GT.U32.OR P4, PT, R0, 0x27f, P4 ;  /* 0x0000027f0000780c */ /* 0x000fce0002784470 */
[----:B------:R-:W-:Y:S01]  /*2640*/  @!P3 IMAD R3, R13, c[0x0][0x1d8], RZ ;  /* 0x000076000d03ba24 */ /* 0x000fe200078e02ff */
[----:B------:R-:W-:-:S05]  /*2650*/  @!P3 MOV R13, R5 ;  /* 0x00000005000db202 */ /* 0x000fca0000000f00 */
[----:B------:R-:W-:Y:S01]  /*2660*/  @!P4 MOV R20, R6 ;  /* 0x000000060014c202 */ /* 0x000fe20000000f00 */
[----:B------:R-:W-:Y:S01]  /*2670*/  @!P4 IMAD R11, R11, c[0x0][0x1d8], RZ ;  /* 0x000076000b0bca24 */ /* 0x000fe200078e02ff */
[----:B------:R-:W-:Y:S01]  /*2680*/  @!P4 MOV R21, R5 ;  /* 0x000000050015c202 */ /* 0x000fe20000000f00 */
[----:B------:R-:W-:Y:S02]  /*2690*/  @!P3 IMAD R3, R23, c[0x0][0x1dc], R3 ;  /* 0x000077001703ba24 */ /* 0x000fe400078e0203 */
[C---:B------:R-:W-:Y:S02]  /*26a0*/  @!P4 IMAD R11, R28.reuse, c[0x0][0x1dc], R11 ;  /* 0x000077001c0bca24 */ /* 0x040fe400078e020b */
[----:B------:R-:W-:Y:S02]  /*26b0*/  @!P4 IMAD.WIDE.U32 R20, R28, c[0x0][0x1d8], R20 ;  /* 0x000076001c14ca25 */ /* 0x000fe400078e0014 */
[----:B------:R-:W-:-:S06]  /*26c0*/  CS2R R28, SRZ ;  /* 0x00000000001c7805 */ /* 0x000fcc000001ff00 */
[----:B------:R0:W4:Y:S04]  /*26d0*/  @!P0 LDG.E.64 R28, [R14.64] ;  /* 0x000000120e1c8981 */ /* 0x000128000c1e1b00 */
[----:B--2---:R1:W-:Y:S04]  /*26e0*/  STL.64 [R1+0x188], R24 ;  /* 0x0001881801007387 */ /* 0x0043e80000100a00 */
[----:B------:R-:W-:Y:S04]  /*26f0*/  STL.64 [R1+0xb8], R26 ;  /* 0x0000b81a01007387 */ /* 0x000fe80000100a00 */
[----:B---3--:R2:W-:Y:S01]  /*2700*/  STL.64 [R1+0x1a0], R8 ;  /* 0x0001a00801007387 */ /* 0x0085e20000100a00 */
[----:B-1----:R-:W-:-:S02]  /*2710*/  IADD3 R25, R2, 0x180, RZ ;  /* 0x0000018002197810 */ /* 0x002fc40007ffe0ff */
[----:B------:R-:W-:Y:S02]  /*2720*/  IADD3 R24, R2, 0x190, RZ ;  /* 0x0000019002187810 */ /* 0x000fe40007ffe0ff */
[----:B------:R-:W-:Y:S02]  /*2730*/  ISETP.GE.U32.AND P2, PT, R25, c[0x0][0x1e0], PT ;  /* 0x0000780019007a0c */ /* 0x000fe40003f46070 */
[----:B------:R-:W-:Y:S02]  /*2740*/  SHF.R.S32.HI R10, RZ, 0x1f, R25 ;  /* 0x0000001fff0a7819 */ /* 0x000fe40000011419 */
[----:B--2---:R-:W-:Y:S02]  /*2750*/  SHF.R.S32.HI R8, RZ, 0x1f, R2 ;  /* 0x0000001fff087819 */ /* 0x004fe40000011402 */
[----:B------:R-:W-:Y:S02]  /*2760*/  ISETP.GE.AND.EX P2, PT, R10, c[0x0][0x1e4], PT, P2 ;  /* 0x000079000a007a0c */ /* 0x000fe40003f46320 */
[----:B------:R-:W-:Y:S01]  /*2770*/  ISETP.GE.U32.AND P6, PT, R24, c[0x0][0x1e0], PT ;  /* 0x0000780018007a0c */ /* 0x000fe20003fc6070 */
[----:B------:R-:W-:Y:S01]  /*2780*/  @P1 IMAD R22, R8, c[0x0][0x1d8], RZ ;  /* 0x0000760008161a24 */ /* 0x000fe200078e02ff */
[----:B------:R-:W-:-:S02]  /*2790*/  SHF.R.S32.HI R9, RZ, 0x1f, R24 ;  /* 0x0000001fff097819 */ /* 0x000fc40000011418 */
[----:B------:R-:W-:Y:S02]  /*27a0*/  SHF.R.S32.HI R8, RZ, 0x1f, R12 ;  /* 0x0000001fff087819 */ /* 0x000fe4000001140c */
[----:B------:R-:W-:Y:S02]  /*27b0*/  ISETP.GT.U32.OR P2, PT, R0, 0x27f, P2 ;  /* 0x0000027f0000780c */ /* 0x000fe40001744470 */
[----:B------:R-:W-:Y:S02]  /*27c0*/  ISETP.GE.AND.EX P6, PT, R9, c[0x0][0x1e4], PT, P6 ;  /* 0x0000790009007a0c */ /* 0x000fe40003fc6360 */
[----:B------:R-:W-:Y:S02]  /*27d0*/  ISETP.GE.AND.EX P5, PT, R8, c[0x0][0x1e4], PT, P5 ;  /* 0x0000790008007a0c */ /* 0x000fe40003fa6350 */
[----:B------:R-:W-:Y:S02]  /*27e0*/  @P1 MOV R26, R6 ;  /* 0x00000006001a1202 */ /* 0x000fe40000000f00 */
[----:B------:R-:W-:-:S02]  /*27f0*/  @P1 MOV R27, R5 ;  /* 0x00000005001b1202 */ /* 0x000fc40000000f00 */
[C---:B------:R-:W-:Y:S02]  /*2800*/  ISETP.GT.U32.OR P6, PT, R0.reuse, 0x27f, P6 ;  /* 0x0000027f0000780c */ /* 0x040fe400037c4470 */
[----:B------:R-:W-:Y:S01]  /*2810*/  ISETP.GT.U32.OR P5, PT, R0, 0x27f, P5 ;  /* 0x0000027f0000780c */ /* 0x000fe20002fa4470 */
[C---:B------:R-:W-:Y:S01]  /*2820*/  @P1 IMAD R22, R2.reuse, c[0x0][0x1dc], R22 ;  /* 0x0000770002161a24 */ /* 0x040fe200078e0216 */
[----:B------:R1:W-:Y:S01]  /*2830*/  STL [R1+0x250], R2 ;  /* 0x0002500201007387 */ /* 0x0003e20000100800 */
[----:B------:R-:W-:Y:S01]  /*2840*/  @P1 IMAD.WIDE.U32 R26, R2, c[0x0][0x1d8], R26 ;  /* 0x00007600021a1a25 */ /* 0x000fe200078e001a */
[----:B------:R-:W-:Y:S02]  /*2850*/  @!P2 MOV R18, R6 ;  /* 0x000000060012a202 */ /* 0x000fe40000000f00 */
[----:B------:R-:W-:Y:S01]  /*2860*/  @!P2 MOV R19, R5 ;  /* 0x000000050013a202 */ /* 0x000fe20000000f00 */
[----:B------:R-:W-:Y:S01]  /*2870*/  @!P2 IMAD R10, R10, c[0x0][0x1d8], RZ ;  /* 0x000076000a0aaa24 */ /* 0x000fe200078e02ff */
[----:B-1----:R-:W-:-:S02]  /*2880*/  MOV R2, R12 ;  /* 0x0000000c00027202 */ /* 0x002fc40000000f00 */
[----:B------:R-:W-:Y:S01]  /*2890*/  @!P3 MOV R12, R6 ;  /* 0x00000006000cb202 */ /* 0x000fe20000000f00 */
[C---:B------:R-:W-:Y:S02]  /*28a0*/  @!P2 IMAD R10, R25.reuse, c[0x0][0x1dc], R10 ;  /* 0x00007700190aaa24 */ /* 0x040fe400078e020a */
[----:B------:R-:W-:-:S04]  /*28b0*/  @!P2 IMAD.WIDE.U32 R18, R25, c[0x0][0x1d8], R18 ;  /* 0x000076001912aa25 */ /* 0x000fc800078e0012 */
[----:B------:R-:W-:Y:S01]  /*28c0*/  @!P3 IMAD.WIDE.U32 R12, R23, c[0x0][0x1d8], R12 ;  /* 0x00007600170cba25 */ /* 0x000fe200078e000c */
[----:B------:R-:W-:Y:S02]  /*28d0*/  @P1 IADD3 R23, R27, R22, RZ ;  /* 0x000000161b171210 */ /* 0x000fe40007ffe0ff */
[----:B------:R-:W-:Y:S01]  /*28e0*/  MOV R27, R24 ;  /* 0x00000018001b7202 */ /* 0x000fe20000000f00 */
[----:B------:R-:W-:Y:S02]  /*28f0*/  @!P6 IMAD R24, R9, c[0x0][0x1d8], RZ ;  /* 0x000076000918ea24 */ /* 0x000fe400078e02ff */
[----:B------:R-:W-:Y:S02]  /*2900*/  @!P5 IMAD R25, R8, c[0x0][0x1d8], RZ ;  /* 0x000076000819da24 */ /* 0x000fe400078e02ff */
[----:B------:R-:W-:-:S06]  /*2910*/  CS2R R8, SRZ ;  /* 0x0000000000087805 */ /* 0x000fcc000001ff00 */
[----:B------:R1:W2:Y:S01]  /*2920*/  @!P0 LDG.E.64 R8, [R16.64] ;  /* 0x0000001210088981 */ /* 0x0002a2000c1e1b00 */
[----:B------:R-:W-:Y:S02]  /*2930*/  @!P4 IADD3 R11, R21, R11, RZ ;  /* 0x0000000b150bc210 */ /* 0x000fe40007ffe0ff */
[C---:B------:R-:W-:Y:S02]  /*2940*/  @P1 SHF.L.U32 R22, R26.reuse, 0x2, RZ ;  /* 0x000000021a161819 */ /* 0x040fe400000006ff */
[----:B------:R-:W-:Y:S02]  /*2950*/  @P1 SHF.L.U64.HI R26, R26, 0x2, R23 ;  /* 0x000000021a1a1819 */ /* 0x000fe40000010217 */
[----:B------:R-:W-:Y:S02]  /*2960*/  @!P3 IADD3 R21, R13, R3, RZ ;  /* 0x000000030d15b210 */ /* 0x000fe40007ffe0ff */
[----:B------:R-:W-:Y:S02]  /*2970*/  @!P2 IADD3 R23, R19, R10, RZ ;  /* 0x0000000a1317a210 */ /* 0x000fe40007ffe0ff */
[----:B------:R-:W-:-:S02]  /*2980*/  @!P4 SHF.L.U64.HI R3, R20, 0x2, R11 ;  /* 0x000000021403c819 */ /* 0x000fc4000001020b */
[C---:B------:R-:W-:Y:S02]  /*2990*/  @!P3 SHF.L.U32 R10, R12.reuse, 0x2, RZ ;  /* 0x000000020c0ab819 */ /* 0x040fe400000006ff */
[----:B------:R-:W-:Y:S02]  /*29a0*/  @!P3 SHF.L.U64.HI R11, R12, 0x2, R21 ;  /* 0x000000020c0bb819 */ /* 0x000fe40000010215 */
[C---:B------:R-:W-:Y:S02]  /*29b0*/  @!P2 SHF.L.U32 R12, R18.reuse, 0x2, RZ ;  /* 0x00000002120ca819 */ /* 0x040fe400000006ff */
[----:B------:R-:W-:Y:S02]  /*29c0*/  @!P2 SHF.L.U64.HI R23, R18, 0x2, R23 ;  /* 0x000000021217a819 */ /* 0x000fe40000010217 */
[----:B------:R-:W-:Y:S02]  /*29d0*/  @!P5 MOV R18, R6 ;  /* 0x000000060012d202 */ /* 0x000fe40000000f00 */
[----:B------:R-:W-:Y:S01]  /*29e0*/  @!P5 MOV R19, R5 ;  /* 0x000000050013d202 */ /* 0x000fe20000000f00 */
[----:B------:R-:W-:Y:S01]  /*29f0*/  @!P5 IMAD R25, R2, c[0x0][0x1dc], R25 ;  /* 0x000077000219da24 */ /* 0x000fe200078e0219 */
[----:B------:R-:W-:-:S03]  /*2a00*/  @!P4 SHF.L.U32 R13, R20, 0x2, RZ ;  /* 0x00000002140dc819 */ /* 0x000fc600000006ff */
[----:B------:R-:W-:Y:S01]  /*2a10*/  @!P5 IMAD.WIDE.U32 R18, R2, c[0x0][0x1d8], R18 ;  /* 0x000076000212da25 */ /* 0x000fe200078e0012 */
[----:B0-----:R-:W-:-:S04]  /*2a20*/  @!P4 IADD3 R14, P0, R13, c[0x0][0x180], RZ ;  /* 0x000060000d0eca10 */ /* 0x001fc80007f1e0ff */
[----:B-1----:R-:W-:Y:S02]  /*2a30*/  @!P5 IADD3 R17, R19, R25, RZ ;  /* 0x000000191311d210 */ /* 0x002fe40007ffe0ff */
[C---:B------:R-:W-:Y:S02]  /*2a40*/  @!P5 SHF.L.U32 R16, R18.reuse, 0x2, RZ ;  /* 0x000000021210d819 */ /* 0x040fe400000006ff */
[----:B------:R-:W-:Y:S02]  /*2a50*/  @!P5 SHF.L.U64.HI R17, R18, 0x2, R17 ;  /* 0x000000021211d819 */ /* 0x000fe40000010211 */
[----:B------:R-:W-:Y:S01]  /*2a60*/  @!P4 IADD3.X R15, R3, c[0x0][0x184], RZ, P0, !PT ;  /* 0x00006100030fca10 */ /* 0x000fe200007fe4ff */
[----:B----4-:R-:W-:Y:S01]  /*2a70*/  STL.64 [R1+0x108], R28 ;  /* 0x0001081c01007387 */ /* 0x010fe20000100a00 */
[----:B------:R-:W-:-:S04]  /*2a80*/  @!P4 IADD3 R18, P0, R13, c[0x0][0x178], RZ ;  /* 0x00005e000d12ca10 */ /* 0x000fc80007f1e0ff */
[----:B------:R-:W-:Y:S01]  /*2a90*/  @!P4 IADD3.X R19, R3, c[0x0][0x17c], RZ, P0, !PT ;  /* 0x00005f000313ca10 */ /* 0x000fe200007fe4ff */
[----:B--2---:R0:W-:Y:S02]  /*2aa0*/  STL.64 [R1+0xb0], R8 ;  /* 0x0000b00801007387 */ /* 0x0041e40000100a00 */
[----:B0-----:R-:W-:-:S06]  /*2ab0*/  CS2R R8, SRZ ;  /* 0x0000000000087805 */ /* 0x001fcc000001ff00 */
[----:B------:R-:W2:Y:S01]  /*2ac0*/  @!P4 LDG.E.64 R8, [R18.64] ;  /* 0x000000121208c981 */ /* 0x000ea2000c1e1b00 */
[----:B------:R-:W-:Y:S01]  /*2ad0*/  CS2R R28, SRZ ;  /* 0x00000000001c7805 */ /* 0x000fe2000001ff00 */
[----:B------:R-:W-:-:S05]  /*2ae0*/  CS2R R2, SRZ ;  /* 0x0000000000027805 */ /* 0x000fca000001ff00 */
[----:B------:R0:W3:Y:S02]  /*2af0*/  @!P4 LDG.E.64 R28, [R14.64] ;  /* 0x000000120e1cc981 */ /* 0x0000e4000c1e1b00 */
[C---:B0-----:R-:W-:Y:S02]  /*2b00*/  @!P3 IADD3 R14, P0, R10.reuse, c[0x0][0x180], RZ ;  /* 0x000060000a0eba10 */ /* 0x041fe40007f1e0ff */
[----:B------:R-:W-:Y:S02]  /*2b10*/  @!P3 IADD3 R10, P4, R10, c[0x0][0x178], RZ ;  /* 0x00005e000a0aba10 */ /* 0x000fe40007f9e0ff */
[C---:B------:R-:W-:Y:S02]  /*2b20*/  @!P3 IADD3.X R15, R11.reuse, c[0x0][0x184], RZ, P0, !PT ;  /* 0x000061000b0fba10 */ /* 0x040fe400007fe4ff */
[----:B------:R-:W-:-:S05]  /*2b30*/  @!P3 IADD3.X R11, R11, c[0x0][0x17c], RZ, P4, !PT ;  /* 0x00005f000b0bba10 */ /* 0x000fca00027fe4ff */
[----:B------:R-:W4:Y:S04]  /*2b40*/  @!P3 LDG.E.64 R2, [R10.64] ;  /* 0x000000120a02b981 */ /* 0x000f28000c1e1b00 */
[----:B--2---:R0:W-:Y:S02]  /*2b50*/  STL.64 [R1+0xa8], R8 ;  /* 0x0000a80801007387 */ /* 0x0041e40000100a00 */
[----:B0-----:R-:W-:-:S06]  /*2b60*/  CS2R R8, SRZ ;  /* 0x0000000000087805 */ /* 0x001fcc000001ff00 */
[----:B------:R0:W2:Y:S02]  /*2b70*/  @!P3 LDG.E.64 R8, [R14.64] ;  /* 0x000000120e08b981 */ /* 0x0000a4000c1e1b00 */
[C---:B0-----:R-:W-:Y:S02]  /*2b80*/  @!P2 IADD3 R14, P0, R12.reuse, c[0x0][0x180], RZ ;  /* 0x000060000c0eaa10 */ /* 0x041fe40007f1e0ff */
[----:B----4-:R0:W-:Y:S02]  /*2b90*/  STL.64 [R1+0x198], R2 ;  /* 0x0001980201007387 */ /* 0x0101e40000100a00 */
[----:B------:R-:W-:Y:S02]  /*2ba0*/  @!P2 IADD3.X R15, R23, c[0x0][0x184], RZ, P0, !PT ;  /* 0x00006100170faa10 */ /* 0x000fe400007fe4ff */
[----:B------:R-:W-:Y:S01]  /*2bb0*/  @!P2 IADD3 R12, P3, R12, c[0x0][0x178], RZ ;  /* 0x00005e000c0caa10 */ /* 0x000fe20007f7e0ff */
[----:B0-----:R-:W-:-:S03]  /*2bc0*/  CS2R R2, SRZ ;  /* 0x0000000000027805 */ /* 0x001fc6000001ff00 */
[----:B------:R-:W-:-:S03]  /*2bd0*/  @!P2 IADD3.X R13, R23, c[0x0][0x17c], RZ, P3, !PT ;  /* 0x00005f00170daa10 */ /* 0x000fc60001ffe4ff */
[----:B------:R-:W4:Y:S04]  /*2be0*/  @!P2 LDG.E.64 R2, [R14.64] ;  /* 0x000000120e02a981 */ /* 0x000f28000c1e1b00 */
[----:B--2---:R0:W-:Y:S02]  /*2bf0*/  STL.64 [R1+0x140], R8 ;  /* 0x0001400801007387 */ /* 0x0041e40000100a00 */
[----:B0-----:R-:W-:-:S06]  /*2c00*/  CS2R R8, SRZ ;  /* 0x0000000000087805 */ /* 0x001fcc000001ff00 */
[----:B------:R0:W2:Y:S01]  /*2c10*/  @!P2 LDG.E.64 R8, [R12.64] ;  /* 0x000000120c08a981 */ /* 0x0000a2000c1e1b00 */
[----:B------:R-:W-:Y:S02]  /*2c20*/  @!P6 MOV R20, R6 ;  /* 0x000000060014e202 */ /* 0x000fe40000000f00 */
[----:B------:R-:W-:Y:S01]  /*2c30*/  @!P6 MOV R21, R5 ;  /* 0x000000050015e202 */ /* 0x000fe20000000f00 */
[----:B------:R-:W-:-:S04]  /*2c40*/  @!P6 IMAD R24, R27, c[0x0][0x1dc], R24 ;  /* 0x000077001b18ea24 */ /* 0x000fc800078e0218 */
[----:B------:R-:W-:-:S05]  /*2c50*/  @!P6 IMAD.WIDE.U32 R20, R27, c[0x0][0x1d8], R20 ;  /* 0x000076001b14ea25 */ /* 0x000fca00078e0014 */
[----:B------:R-:W-:Y:S02]  /*2c60*/  @!P6 IADD3 R24, R21, R24, RZ ;  /* 0x000000181518e210 */ /* 0x000fe40007ffe0ff */
[C---:B------:R-:W-:Y:S01]  /*2c70*/  @!P6 SHF.L.U32 R21, R20.reuse, 0x2, RZ ;  /* 0x000000021415e819 */ /* 0x040fe200000006ff */
[----:B----4-:R1:W-:Y:S01]  /*2c80*/  STL.64 [R1+0x168], R2 ;  /* 0x0001680201007387 */ /* 0x0103e20000100a00 */
[----:B------:R-:W-:Y:S02]  /*2c90*/  @!P6 SHF.L.U64.HI R20, R20, 0x2, R24 ;  /* 0x000000021414e819 */ /* 0x000fe40000010218 */
[C---:B------:R-:W-:Y:S01]  /*2ca0*/  @!P6 IADD3 R10, P0, R21.reuse, c[0x0][0x180], RZ ;  /* 0x00006000150aea10 */ /* 0x040fe20007f1e0ff */
[----:B------:R-:W-:Y:S01]  /*2cb0*/  CS2R R18, SRZ ;  /* 0x0000000000127805 */ /* 0x000fe2000001ff00 */
[----:B0-----:R-:W-:Y:S01]  /*2cc0*/  @!P6 IADD3 R12, P2, R21, c[0x0][0x178], RZ ;  /* 0x00005e00150cea10 */ /* 0x001fe20007f5e0ff */
[----:B------:R-:W4:Y:S01]  /*2cd0*/  LDL R15, [R1+0x228] ;  /* 0x00022800010f7983 */ /* 0x000f220000100800 */
[----:B------:R-:W-:-:S03]  /*2ce0*/  @!P6 IADD3.X R11, R20, c[0x0][0x184], RZ, P0, !PT ;  /* 0x00006100140bea10 */ /* 0x000fc600007fe4ff */
[----:B-1----:R-:W4:Y:S01]  /*2cf0*/  LDL R2, [R1+0x22c] ;  /* 0x00022c0001027983 */ /* 0x002f220000100800 */
[----:B------:R-:W-:Y:S02]  /*2d00*/  @!P6 IADD3.X R13, R20, c[0x0][0x17c], RZ, P2, !PT ;  /* 0x00005f00140dea10 */ /* 0x000fe400017fe4ff */
[----:B------:R-:W-:Y:S01]  /*2d10*/  @P1 IADD3 R20, P0, R22, c[0x0][0x180], RZ ;  /* 0x0000600016141a10 */ /* 0x000fe20007f1e0ff */
[----:B---3--:R-:W-:Y:S03]  /*2d20*/  STL.64 [R1+0x120], R28 ;  /* 0x0001201c01007387 */ /* 0x008fe60000100a00 */
[----:B------:R-:W-:Y:S01]  /*2d30*/  @P1 IADD3.X R21, R26, c[0x0][0x184], RZ, P0, !PT ;  /* 0x000061001a151a10 */ /* 0x000fe200007fe4ff */
[----:B------:R-:W3:Y:S01]  /*2d40*/  @!P6 LDG.E.64 R18, [R10.64] ;  /* 0x000000120a12e981 */ /* 0x000ee2000c1e1b00 */
[----:B------:R-:W-:Y:S02]  /*2d50*/  UMOV UR5, 0x8 ;  /* 0x0000000800057882 */ /* 0x000fe40000000000 */
[----:B------:R-:W-:-:S02]  /*2d60*/  ULDC.64 UR6, c[0x0][0x198] ;  /* 0x0000660000067ab9 */ /* 0x000fc40000000a00 */
[----:B------:R-:W-:Y:S01]  /*2d70*/  UIMAD.WIDE UR6, UR9, UR5, UR6 ;  /* 0x00000005090672a5 */ /* 0x000fe2000f8e0206 */
[----:B--2---:R0:W-:Y:S04]  /*2d80*/  STL.64 [R1+0x1a8], R8 ;  /* 0x0001a80801007387 */ /* 0x0041e80000100a00 */
[----:B------:R-:W2:Y:S04]  /*2d90*/  LDL R14, [R1+0x224] ;  /* 0x00022400010e7983 */ /* 0x000ea80000100800 */
[----:B------:R1:W-:Y:S01]  /*2da0*/  STL [R1+0x258], R20 ;  /* 0x0002581401007387 */ /* 0x0003e20000100800 */
[----:B0-----:R-:W-:-:S03]  /*2db0*/  CS2R R8, SRZ ;  /* 0x0000000000087805 */ /* 0x001fc6000001ff00 */
[----:B-1----:R-:W2:Y:S04]  /*2dc0*/  LDL R20, [R1+0x220] ;  /* 0x0002200001147983 */ /* 0x002ea80000100800 */
[----:B------:R0:W2:Y:S04]  /*2dd0*/  @!P6 LDG.E.64 R8, [R12.64] ;  /* 0x000000120c08e981 */ /* 0x0000a8000c1e1b00 */
[----:B------:R1:W-:Y:S04]  /*2de0*/  STL [R1+0x254], R21 ;  /* 0x0002541501007387 */ /* 0x0003e80000100800 */
[----:B-1----:R-:W2:Y:S01]  /*2df0*/  LDL R21, [R1+0x21c] ;  /* 0x00021c0001157983 */ /* 0x002ea20000100800 */
[----:B0-----:R-:W-:-:S02]  /*2e00*/  MOV R12, UR6 ;  /* 0x00000006000c7c02 */ /* 0x001fc40008000f00 */
[----:B------:R-:W-:-:S06]  /*2e10*/  MOV R13, UR7 ;  /* 0x00000007000d7c02 */ /* 0x000fcc0008000f00 */
[----:B------:R-:W2:Y:S01]  /*2e20*/  LDG.E.64 R12, [R12.64] ;  /* 0x000000120c0c7981 */ /* 0x000ea2000c1e1b00 */
[----:B----4-:R-:W-:Y:S02]  /*2e30*/  ISETP.GE.U32.AND P3, PT, R2, c[0x0][0x1e0], PT ;  /* 0x0000780002007a0c */ /* 0x010fe40003f66070 */
[----:B------:R-:W-:-:S04]  /*2e40*/  SHF.R.S32.HI R3, RZ, 0x1f, R2 ;  /* 0x0000001fff037819 */ /* 0x000fc80000011402 */
[----:B------:R-:W-:Y:S01]  /*2e50*/  ISETP.GE.AND.EX P3, PT, R3, c[0x0][0x1e4], PT, P3 ;  /* 0x0000790003007a0c */ /* 0x000fe20003f66330 */
[----:B---3--:R0:W-:Y:S01]  /*2e60*/  STL.64 [R1+0x190], R18 ;  /* 0x0001901201007387 */ /* 0x0081e20000100a00 */
[----:B------:R-:W-:Y:S02]  /*2e70*/  @P1 IADD3 R22, P2, R22, c[0x0][0x178], RZ ;  /* 0x00005e0016161a10 */ /* 0x000fe40007f5e0ff */
[----:B------:R-:W-:Y:S02]  /*2e80*/  ISETP.GT.U32.OR P3, PT, R0, 0x27f, P3 ;  /* 0x0000027f0000780c */ /* 0x000fe40001f64470 */
[----:B------:R-:W-:Y:S02]  /*2e90*/  @P1 IADD3.X R23, R26, c[0x0][0x17c], RZ, P2, !PT ;  /* 0x00005f001a171a10 */ /* 0x000fe400017fe4ff */
[----:B------:R-:W-:Y:S02]  /*2ea0*/  ISETP.GE.U32.AND P4, PT, R15, c[0x0][0x1e0], PT ;  /* 0x000078000f007a0c */ /* 0x000fe40003f86070 */
[----:B0-----:R-:W-:-:S02]  /*2eb0*/  @!P5 IADD3 R18, P0, R16, c[0x0][0x180], RZ ;  /* 0x000060001012da10 */ /* 0x001fc40007f1e0ff */
[----:B------:R-:W-:Y:S02]  /*2ec0*/  @!P5 IADD3 R16, P6, R16, c[0x0][0x178], RZ ;  /* 0x00005e001010da10 */ /* 0x000fe40007fde0ff */
[C---:B------:R-:W-:Y:S02]  /*2ed0*/  @!P5 IADD3.X R19, R17.reuse, c[0x0][0x184], RZ, P0, !PT ;  /* 0x000061001113da10 */ /* 0x040fe400007fe4ff */
[----:B------:R-:W-:Y:S02]  /*2ee0*/  @!P5 IADD3.X R17, R17, c[0x0][0x17c], RZ, P6, !PT ;  /* 0x00005f001111da10 */ /* 0x000fe400037fe4ff */
[----:B------:R-:W-:Y:S01]  /*2ef0*/  SHF.R.S32.HI R25, RZ, 0x1f, R15 ;  /* 0x0000001fff197819 */ /* 0x000fe2000001140f */
[----:B------:R-:W-:Y:S01]  /*2f00*/  @!P3 IMAD R3, R3, c[0x0][0x1d8], RZ ;  /* 0x000076000303ba24 */ /* 0x000fe200078e02ff */
[----:B------:R-:W-:Y:S02]  /*2f10*/  @!P3 MOV R10, R6 ;  /* 0x00000006000ab202 */ /* 0x000fe40000000f00 */
[----:B------:R-:W-:-:S02]  /*2f20*/  ISETP.GE.AND.EX P4, PT, R25, c[0x0][0x1e4], PT, P4 ;  /* 0x0000790019007a0c */ /* 0x000fc40003f86340 */
[----:B------:R-:W-:Y:S02]  /*2f30*/  @!P3 MOV R11, R5 ;  /* 0x00000005000bb202 */ /* 0x000fe40000000f00 */
[----:B------:R-:W-:Y:S01]  /*2f40*/  ISETP.GT.U32.OR P4, PT, R0, 0x27f, P4 ;  /* 0x0000027f0000780c */ /* 0x000fe20002784470 */
[C---:B------:R-:W-:Y:S02]  /*2f50*/  @!P3 IMAD R3, R2.reuse, c[0x0][0x1dc], R3 ;  /* 0x000077000203ba24 */ /* 0x040fe400078e0203 */
[----:B------:R-:W-:-:S05]  /*2f60*/  @!P3 IMAD.WIDE.U32 R10, R2, c[0x0][0x1d8], R10 ;  /* 0x00007600020aba25 */ /* 0x000fca00078e000a */
[----:B------:R-:W-:Y:S02]  /*2f70*/  @!P3 IADD3 R3, R11, R3, RZ ;  /* 0x000000030b03b210 */ /* 0x000fe40007ffe0ff */
[C---:B------:R-:W-:Y:S02]  /*2f80*/  @!P3 SHF.L.U32 R28, R10.reuse, 0x2, RZ ;  /* 0x000000020a1cb819 */ /* 0x040fe400000006ff */
[----:B------:R-:W-:Y:S01]  /*2f90*/  @!P3 SHF.L.U64.HI R2, R10, 0x2, R3 ;  /* 0x000000020a02b819 */ /* 0x000fe20000010203 */
[----:B------:R-:W-:-:S04]  /*2fa0*/  @!P4 IMAD R3, R25, c[0x0][0x1d8], RZ ;  /* 0x000076001903ca24 */ /* 0x000fc800078e02ff */
[----:B------:R-:W-:Y:S01]  /*2fb0*/  @!P4 IMAD R3, R15, c[0x0][0x1dc], R3 ;  /* 0x000077000f03ca24 */ /* 0x000fe200078e0203 */
[----:B--2---:R-:W-:Y:S02]  /*2fc0*/  ISETP.GE.U32.AND P2, PT, R14, c[0x0][0x1e0], PT ;  /* 0x000078000e007a0c */ /* 0x004fe40003f46070 */
[----:B------:R-:W-:-:S04]  /*2fd0*/  SHF.R.S32.HI R24, RZ, 0x1f, R14 ;  /* 0x0000001fff187819 */ /* 0x000fc8000001140e */
[----:B------:R-:W-:Y:S02]  /*2fe0*/  ISETP.GE.AND.EX P2, PT, R24, c[0x0][0x1e4], PT, P2 ;  /* 0x0000790018007a0c */ /* 0x000fe40003f46320 */
[----:B------:R-:W-:Y:S01]  /*2ff0*/  ISETP.GE.U32.AND P0, PT, R20, c[0x0][0x1e0], PT ;  /* 0x0000780014007a0c */ /* 0x000fe20003f06070 */
[----:B------:R0:W-:Y:S01]  /*3000*/  STL.64 [R1+0x1b8], R8 ;  /* 0x0001b80801007387 */ /* 0x0001e20000100a00 */
[----:B------:R-:W-:Y:S02]  /*3010*/  ISETP.GT.U32.OR P2, PT, R0, 0x27f, P2 ;  /* 0x0000027f0000780c */ /* 0x000fe40001744470 */
[----:B0-----:R-:W-:Y:S02]  /*3020*/  SHF.R.S32.HI R9, RZ, 0x1f, R20 ;  /* 0x0000001fff097819 */ /* 0x001fe40000011414 */
[----:B------:R-:W-:Y:S02]  /*3030*/  ISETP.GE.U32.AND P6, PT, R21, c[0x0][0x1e0], PT ;  /* 0x0000780015007a0c */ /* 0x000fe40003fc6070 */
[----:B------:R-:W-:-:S02]  /*3040*/  SHF.R.S32.HI R8, RZ, 0x1f, R21 ;  /* 0x0000001fff087819 */ /* 0x000fc40000011415 */
[----:B------:R-:W-:Y:S02]  /*3050*/  ISETP.GE.AND.EX P0, PT, R9, c[0x0][0x1e4], PT, P0 ;  /* 0x0000790009007a0c */ /* 0x000fe40003f06300 */
[----:B------:R-:W-:Y:S02]  /*3060*/  ISETP.GE.AND.EX P6, PT, R8, c[0x0][0x1e4], PT, P6 ;  /* 0x0000790008007a0c */ /* 0x000fe40003fc6360 */
[C---:B------:R-:W-:Y:S02]  /*3070*/  ISETP.GT.U32.OR P0, PT, R0.reuse, 0x27f, P0 ;  /* 0x0000027f0000780c */ /* 0x040fe40000704470 */
[----:B------:R-:W-:Y:S01]  /*3080*/  ISETP.GT.U32.OR P6, PT, R0, 0x27f, P6 ;  /* 0x0000027f0000780c */ /* 0x000fe200037c4470 */
[----:B------:R0:W-:Y:S01]  /*3090*/  STL [R1+0x230], R25 ;  /* 0x0002301901007387 */ /* 0x0001e20000100800 */
[----:B------:R-:W-:Y:S01]  /*30a0*/  @!P2 IMAD R29, R24, c[0x0][0x1d8], RZ ;  /* 0x00007600181daa24 */ /* 0x000fe200078e02ff */
[-C--:B------:R-:W-:Y:S02]  /*30b0*/  @!P4 MOV R24, R6.reuse ;  /* 0x000000060018c202 */ /* 0x080fe40000000f00 */
[----:B------:R-:W-:-:S02]  /*30c0*/  @!P2 MOV R26, R6 ;  /* 0x00000006001aa202 */ /* 0x000fc40000000f00 */
[----:B------:R-:W-:-:S04]  /*30d0*/  @!P2 MOV R27, R5 ;  /* 0x00000005001ba202 */ /* 0x000fc80000000f00 */
[----:B------:R-:W-:Y:S01]  /*30e0*/  @!P0 IMAD R11, R9, c[0x0][0x1d8], RZ ;  /* 0x00007600090b8a24 */ /* 0x000fe200078e02ff */
[-C--:B0-----:R-:W-:Y:S01]  /*30f0*/  @!P4 MOV R25, R5.reuse ;  /* 0x000000050019c202 */ /* 0x081fe20000000f00 */
[----:B------:R-:W-:Y:S02]  /*3100*/  @!P6 IMAD R10, R8, c[0x0][0x1d8], RZ ;  /* 0x00007600080aea24 */ /* 0x000fe400078e02ff */
[----:B------:R-:W-:Y:S01]  /*3110*/  @!P0 IMAD R9, R20, c[0x0][0x1dc], R11 ;  /* 0x0000770014098a24 */ /* 0x000fe200078e020b */
[-C--:B------:R-:W-:Y:S01]  /*3120*/  @!P0 MOV R11, R5.reuse ;  /* 0x00000005000b8202 */ /* 0x080fe20000000f00 */
[----:B------:R-:W-:Y:S01]  /*3130*/  @!P6 IMAD R8, R21, c[0x0][0x1dc], R10 ;  /* 0x000077001508ea24 */ /* 0x000fe200078e020a */
[----:B------:R-:W-:Y:S01]  /*3140*/  @!P0 MOV R10, R6 ;  /* 0x00000006000a8202 */ /* 0x000fe20000000f00 */
[----:B------:R-:W-:Y:S01]  /*3150*/  @!P4 IMAD.WIDE.U32 R24, R15, c[0x0][0x1d8], R24 ;  /* 0x000076000f18ca25 */ /* 0x000fe200078e0018 */
[----:B------:R-:W-:-:S03]  /*3160*/  @!P6 MOV R15, R5 ;  /* 0x00000005000fe202 */ /* 0x000fc60000000f00 */
[C---:B------:R-:W-:Y:S02]  /*3170*/  @!P2 IMAD R29, R14.reuse, c[0x0][0x1dc], R29 ;  /* 0x000077000e1daa24 */ /* 0x040fe400078e021d */
[----:B------:R-:W-:Y:S01]  /*3180*/  @!P2 IMAD.WIDE.U32 R26, R14, c[0x0][0x1d8], R26 ;  /* 0x000076000e1aaa25 */ /* 0x000fe200078e001a */
[----:B------:R-:W-:Y:S01]  /*3190*/  @!P6 MOV R14, R6 ;  /* 0x00000006000ee202 */ /* 0x000fe20000000f00 */
[----:B------:R0:W-:Y:S01]  /*31a0*/  STL.64 [R1+0x248], R12 ;  /* 0x0002480c01007387 */ /* 0x0001e20000100a00 */
[----:B------:R-:W-:Y:S01]  /*31b0*/  @!P4 IADD3 R3, R25, R3, RZ ;  /* 0x000000031903c210 */ /* 0x000fe20007ffe0ff */
[----:B------:R-:W-:Y:S01]  /*31c0*/  @!P0 IMAD.WIDE.U32 R10, R20, c[0x0][0x1d8], R10 ;  /* 0x00007600140a8a25 */ /* 0x000fe200078e000a */
[----:B------:R-:W-:Y:S01]  /*31d0*/  @!P2 IADD3 R27, R27, R29, RZ ;  /* 0x0000001d1b1ba210 */ /* 0x000fe20007ffe0ff */
[----:B------:R-:W2:Y:S01]  /*31e0*/  LDL.LU R20, [R1+0x258] ;  /* 0x0002580001147983 */ /* 0x000ea20000300800 */
[C---:B------:R-:W-:Y:S01]  /*31f0*/  @!P4 SHF.L.U32 R25, R24.reuse, 0x2, RZ ;  /* 0x000000021819c819 */ /* 0x040fe200000006ff */
[----:B------:R-:W-:Y:S01]  /*3200*/  @!P6 IMAD.WIDE.U32 R14, R21, c[0x0][0x1d8], R14 ;  /* 0x00007600150eea25 */ /* 0x000fe200078e000e */
[----:B------:R-:W-:Y:S01]  /*3210*/  @!P4 SHF.L.U64.HI R24, R24, 0x2, R3 ;  /* 0x000000021818c819 */ /* 0x000fe20000010203 */
[----:B------:R-:W2:Y:S01]  /*3220*/  LDL.LU R21, [R1+0x254] ;  /* 0x0002540001157983 */ /* 0x000ea20000300800 */
[----:B0-----:R-:W-:Y:S01]  /*3230*/  CS2R R12, SRZ ;  /* 0x00000000000c7805 */ /* 0x001fe2000001ff00 */
[----:B------:R-:W-:-:S02]  /*3240*/  @!P0 IADD3 R3, R11, R9, RZ ;  /* 0x000000090b038210 */ /* 0x000fc40007ffe0ff */
[C---:B------:R-:W-:Y:S02]  /*3250*/  @!P2 SHF.L.U32 R29, R26.reuse, 0x2, RZ ;  /* 0x000000021a1da819 */ /* 0x040fe400000006ff */
[----:B------:R-:W-:Y:S01]  /*3260*/  @!P2 SHF.L.U64.HI R9, R26, 0x2, R27 ;  /* 0x000000021a09a819 */ /* 0x000fe2000001021b */
[----:B------:R0:W3:Y:S01]  /*3270*/  @!P5 LDG.E.64 R12, [R16.64] ;  /* 0x00000012100cd981 */ /* 0x0000e2000c1e1b00 */
[----:B------:R-:W-:-:S06]  /*3280*/  CS2R R26, SRZ ;  /* 0x00000000001a7805 */ /* 0x000fcc000001ff00 */
[----:B------:R1:W4:Y:S01]  /*3290*/  @!P5 LDG.E.64 R26, [R18.64] ;  /* 0x00000012121ad981 */ /* 0x000322000c1e1b00 */
[----:B------:R-:W-:Y:S02]  /*32a0*/  @!P6 IADD3 R15, R15, R8, RZ ;  /* 0x000000080f0fe210 */ /* 0x000fe40007ffe0ff */
[C---:B------:R-:W-:Y:S02]  /*32b0*/  @!P0 SHF.L.U32 R11, R10.reuse, 0x2, RZ ;  /* 0x000000020a0b8819 */ /* 0x040fe400000006ff */
[----:B------:R-:W-:Y:S02]  /*32c0*/  @!P0 SHF.L.U64.HI R10, R10, 0x2, R3 ;  /* 0x000000020a0a8819 */ /* 0x000fe40000010203 */
[C---:B------:R-:W-:Y:S02]  /*32d0*/  @!P6 SHF.L.U32 R8, R14.reuse, 0x2, RZ ;  /* 0x000000020e08e819 */ /* 0x040fe400000006ff */
[----:B------:R-:W-:Y:S02]  /*32e0*/  @!P6 SHF.L.U64.HI R3, R14, 0x2, R15 ;  /* 0x000000020e03e819 */ /* 0x000fe4000001020f */
[----:B------:R-:W-:Y:S01]  /*32f0*/  CS2R R14, SRZ ;  /* 0x00000000000e7805 */ /* 0x000fe2000001ff00 */
[----:B0-----:R-:W-:-:S04]  /*3300*/  @!P3 IADD3 R16, P5, R28, c[0x0][0x180], RZ ;  /* 0x000060001c10ba10 */ /* 0x001fc80007fbe0ff */
[----:B------:R-:W-:Y:S02]  /*3310*/  @!P3 IADD3.X R17, R2, c[0x0][0x184], RZ, P5, !PT ;  /* 0x000061000211ba10 */ /* 0x000fe40002ffe4ff */
[----:B-1----:R-:W-:-:S04]  /*3320*/  @!P3 IADD3 R18, P5, R28, c[0x0][0x178], RZ ;  /* 0x00005e001c12ba10 */ /* 0x002fc80007fbe0ff */
[----:B------:R-:W-:Y:S01]  /*3330*/  @!P3 IADD3.X R19, R2, c[0x0][0x17c], RZ, P5, !PT ;  /* 0x00005f000213ba10 */ /* 0x000fe20002ffe4ff */
[----:B--2---:R0:W2:Y:S02]  /*3340*/  @P1 LDG.E.64 R14, [R20.64] ;  /* 0x00000012140e1981 */ /* 0x0040a4000c1e1b00 */
[----:B0-----:R-:W-:Y:S01]  /*3350*/  MOV R21, R9 ;  /* 0x0000000900157202 */ /* 0x001fe20000000f00 */
[----:B------:R-:W-:Y:S01]  /*3360*/  HFMA2.MMA R9, -RZ, RZ, 0, 0 ;  /* 0x00000000ff097435 */ /* 0x000fe200000001ff */
[----:B---3--:R0:W-:Y:S01]  /*3370*/  STL.64 [R1+0x88], R12 ;  /* 0x0000880c01007387 */ /* 0x0081e20000100a00 */
[----:B------:R-:W-:-:S05]  /*3380*/  MOV R20, RZ ;  /* 0x000000ff00147202 */ /* 0x000fca0000000f00 */
[----:B------:R-:W-:Y:S01]  /*3390*/  STL [R1+0x1b4], R9 ;  /* 0x0001b40901007387 */ /* 0x000fe20000100800 */
[----:B0-----:R-:W-:-:S03]  /*33a0*/  CS2R R12, SRZ ;  /* 0x00000000000c7805 */ /* 0x001fc6000001ff00 */
[----:B----4-:R0:W-:Y:S04]  /*33b0*/  STL.64 [R1+0x180], R26 ;  /* 0x0001801a01007387 */ /* 0x0101e80000100a00 */
[----:B------:R1:W3:Y:S01]  /*33c0*/  @P1 LDG.E.64 R12, [R22.64] ;  /* 0x00000012160c1981 */ /* 0x0002e2000c1e1b00 */
[----:B0-----:R-:W-:Y:S01]  /*33d0*/  CS2R R26, SRZ ;  /* 0x00000000001a7805 */ /* 0x001fe2000001ff00 */
[----:B-1----:R-:W-:Y:S02]  /*33e0*/  MOV R22, R20 ;  /* 0x0000001400167202 */ /* 0x002fe40000000f00 */
[----:B------:R-:W-:-:S03]  /*33f0*/  MOV R23, R9 ;  /* 0x0000000900177202 */ /* 0x000fc60000000f00 */
[----:B------:R-:W4:Y:S04]  /*3400*/  @!P3 LDG.E.64 R26, [R18.64] ;  /* 0x00000012121ab981 */ /* 0x000f28000c1e1b00 */
[----:B------:R0:W2:Y:S01]  /*3410*/  @!P3 LDG.E.64 R22, [R16.64] ;  /* 0x000000121016b981 */ /* 0x0000a2000c1e1b00 */
[----:B------:R-:W-:-:S03]  /*3420*/  MOV R28, R8 ;  /* 0x00000008001c7202 */ /* 0x000fc60000000f00 */
[----:B------:R1:W-:Y:S01]  /*3430*/  STL [R1+0x1b0], R20 ;  /* 0x0001b01401007387 */ /* 0x0003e20000100800 */
[----:B------:R-:W-:-:S03]  /*3440*/  HFMA2.MMA R8, -RZ, RZ, 0, 0 ;  /* 0x00000000ff087435 */ /* 0x000fc600000001ff */
[----:B------:R1:W5:Y:S01]  /*3450*/  LDL.LU R2, [R1+0x250] ;  /* 0x0002500001027983 */ /* 0x0003620000300800 */
[----:B0-----:R-:W-:-:S04]  /*3460*/  @!P4 IADD3 R16, P5, R25, c[0x0][0x180], RZ ;  /* 0x000060001910ca10 */ /* 0x001fc80007fbe0ff */
[----:B------:R-:W-:Y:S02]  /*3470*/  @!P4 IADD3.X R17, R24, c[0x0][0x184], RZ, P5, !PT ;  /* 0x000061001811ca10 */ /* 0x000fe40002ffe4ff */
[----:B-1----:R-:W-:-:S03]  /*3480*/  @!P2 IADD3 R20, P5, R29, c[0x0][0x180], RZ ;  /* 0x000060001d14aa10 */ /* 0x002fc60007fbe0ff */
[----:B------:R0:W2:Y:S04]  /*3490*/  @!P4 LDG.E.64 R8, [R16.64] ;  /* 0x000000121008c981 */ /* 0x0000a8000c1e1b00 */
[----:B---3--:R1:W-:Y:S04]  /*34a0*/  STL.64 [R1+0x28], R12 ;  /* 0x0000280c01007387 */ /* 0x0083e80000100a00 */
[----:B-1----:R-:W3:Y:S04]  /*34b0*/  LDL.LU.64 R12, [R1+0x248] ;  /* 0x00024800010c7983 */ /* 0x002ee80000300a00 */
[----:B----4-:R1:W-:Y:S04]  /*34c0*/  STL.64 [R1+0x70], R26 ;  /* 0x0000701a01007387 */ /* 0x0103e80000100a00 */
[----:B--2---:R2:W-:Y:S01]  /*34d0*/  @!P3 STL.64 [R1+0x1b0], R22 ;  /* 0x0001b0160100b387 */ /* 0x0045e20000100a00 */
[----:B------:R-:W-:-:S02]  /*34e0*/  @!P4 IADD3 R18, P3, R25, c[0x0][0x178], RZ ;  /* 0x00005e001912ca10 */ /* 0x000fc40007f7e0ff */
[----:B------:R-:W-:Y:S02]  /*34f0*/  MOV R25, R21 ;  /* 0x0000001500197202 */ /* 0x000fe40000000f00 */
[----:B------:R-:W-:Y:S01]  /*3500*/  @!P4 IADD3.X R19, R24, c[0x0][0x17c], RZ, P3, !PT ;  /* 0x00005f001813ca10 */ /* 0x000fe20001ffe4ff */
[----:B-1----:R-:W-:Y:S01]  /*3510*/  CS2R R26, SRZ ;  /* 0x00000000001a7805 */ /* 0x002fe2000001ff00 */
[----:B------:R-:W-:Y:S01]  /*3520*/  @!P2 IADD3.X R21, R25, c[0x0][0x184], RZ, P5, !PT ;  /* 0x000061001915aa10 */ /* 0x000fe20002ffe4ff */
[----:B--2---:R-:W-:-:S04]  /*3530*/  CS2R R22, SRZ ;  /* 0x0000000000167805 */ /* 0x004fc8000001ff00 */
[----:B------:R-:W2:Y:S04]  /*3540*/  @!P4 LDG.E.64 R26, [R18.64] ;  /* 0x00000012121ac981 */ /* 0x000ea8000c1e1b00 */
[----:B------:R-:W4:Y:S01]  /*3550*/  @!P2 LDG.E.64 R22, [R20.64] ;  /* 0x000000121416a981 */ /* 0x000f22000c1e1b00 */
[----:B0-----:R-:W-:-:S03]  /*3560*/  @!P0 IADD3 R16, P4, R11, c[0x0][0x180], RZ ;  /* 0x000060000b108a10 */ /* 0x001fc60007f9e0ff */
[----:B------:R0:W-:Y:S01]  /*3570*/  STL.64 [R1+0x1c0], R8 ;  /* 0x0001c00801007387 */ /* 0x0001e20000100a00 */
[----:B------:R-:W-:-:S03]  /*3580*/  @!P0 IADD3.X R17, R10, c[0x0][0x184], RZ, P4, !PT ;  /* 0x000061000a118a10 */ /* 0x000fc600027fe4ff */
[----:B0-----:R0:W5:Y:S04]  /*3590*/  LDL.LU.64 R8, [R1+0x240] ;  /* 0x0002400001087983 */ /* 0x0011680000300a00 */
[----:B--2---:R-:W-:Y:S04]  /*35a0*/  STL.64 [R1+0x8], R26 ;  /* 0x0000081a01007387 */ /* 0x004fe80000100a00 */
[----:B----4-:R1:W-:Y:S02]  /*35b0*/  STL.64 [R1+0x1c8], R22 ;  /* 0x0001c81601007387 */ /* 0x0103e40000100a00 */
[----:B-1----:R-:W-:-:S06]  /*35c0*/  CS2R R22, SRZ ;  /* 0x0000000000167805 */ /* 0x002fcc000001ff00 */
[----:B------:R1:W2:Y:S01]  /*35d0*/  @!P0 LDG.E.64 R22, [R16.64] ;  /* 0x0000001210168981 */ /* 0x0002a2000c1e1b00 */
[----:B------:R-:W-:Y:S02]  /*35e0*/  @!P2 IADD3 R18, P3, R29, c[0x0][0x178], RZ ;  /* 0x00005e001d12aa10 */ /* 0x000fe40007f7e0ff */
[----:B------:R-:W-:Y:S02]  /*35f0*/  @!P0 IADD3 R20, P5, R11, c[0x0][0x178], RZ ;  /* 0x00005e000b148a10 */ /* 0x000fe40007fbe0ff */
[----:B------:R-:W-:Y:S02]  /*3600*/  @!P2 IADD3.X R19, R25, c[0x0][0x17c], RZ, P3, !PT ;  /* 0x00005f001913aa10 */ /* 0x000fe40001ffe4ff */
[----:B------:R-:W-:Y:S01]  /*3610*/  CS2R R24, SRZ ;  /* 0x0000000000187805 */ /* 0x000fe2000001ff00 */
[----:B------:R-:W-:-:S05]  /*3620*/  @!P0 IADD3.X R21, R10, c[0x0][0x17c], RZ, P5, !PT ;  /* 0x00005f000a158a10 */ /* 0x000fca0002ffe4ff */
[----:B------:R4:W5:Y:S01]  /*3630*/  @!P0 LDG.E.64 R24, [R20.64] ;  /* 0x0000001214188981 */ /* 0x000962000c1e1b00 */
[----:B------:R-:W-:-:S04]  /*3640*/  @!P6 IADD3 R10, P0, R28, c[0x0][0x180], RZ ;  /* 0x000060001c0aea10 */ /* 0x000fc80007f1e0ff */
[----:B------:R-:W-:Y:S01]  /*3650*/  @!P6 IADD3.X R11, R3, c[0x0][0x184], RZ, P0, !PT ;  /* 0x00006100030bea10 */ /* 0x000fe200007fe4ff */
[----:B---3--:R-:W3:Y:S01]  /*3660*/  R2UR UR6, R12 ;  /* 0x000000000c0673c2 */ /* 0x008ee200000e0000 */
[----:B------:R-:W-:-:S06]  /*3670*/  CS2R R26, SRZ ;  /* 0x00000000001a7805 */ /* 0x000fcc000001ff00 */
[----:B------:R0:W5:Y:S01]  /*3680*/  @!P2 LDG.E.64 R26, [R18.64] ;  /* 0x00000012121aa981 */ /* 0x000162000c1e1b00 */
[----:B-1----:R-:W-:-:S04]  /*3690*/  @!P6 IADD3 R16, P2, R28, c[0x0][0x178], RZ ;  /* 0x00005e001c10ea10 */ /* 0x002fc80007f5e0ff */
[----:B------:R-:W-:Y:S02]  /*36a0*/  @!P6 IADD3.X R17, R3, c[0x0][0x17c], RZ, P2, !PT ;  /* 0x00005f000311ea10 */ /* 0x000fe400017fe4ff */
[----:B---3--:R-:W-:-:S05]  /*36b0*/  MOV R3, UR6 ;  /* 0x0000000600037c02 */ /* 0x008fca0008000f00 */
[----:B------:R-:W-:Y:S01]  /*36c0*/  FFMA.FTZ R3, -R3, UR6, R13 ;  /* 0x0000000603037c23 */ /* 0x000fe2000801010d */
[----:B--2---:R1:W-:Y:S02]  /*36d0*/  STL.64 [R1+0x1d0], R22 ;  /* 0x0001d01601007387 */ /* 0x0043e40000100a00 */
[----:B-1----:R-:W-:-:S06]  /*36e0*/  CS2R R22, SRZ ;  /* 0x0000000000167805 */ /* 0x002fcc000001ff00 */
[----:B------:R-:W2:Y:S01]  /*36f0*/  @!P6 LDG.E.64 R22, [R10.64] ;  /* 0x000000120a16e981 */ /* 0x000ea2000c1e1b00 */
[----:B------:R-:W-:-:S13]  /*3700*/  FSETP.GTU.FTZ.AND P0, PT, R3, RZ, PT ;  /* 0x000000ff0300720b */ /* 0x000fda0003f1c000 */
[----:B------:R-:W-:Y:S01]  /*3710*/  VOTEU.ANY UP0, P0 ;  /* 0x00000000003f7886 */ /* 0x000fe20000000100 */
[----:B------:R-:W-:-:S13]  /*3720*/  PLOP3.LUT P0, PT, PT, PT, UP0, 0x80, 0x0 ;  /* 0x000000000000781c */ /* 0x000fda0003f0f008 */
[----:B------:R-:W-:-:S06]  /*3730*/  @P0 FADD.FTZ R3, R3, c[0x0][0x1a0] ;  /* 0x0000680003030621 */ /* 0x000fcc0000010000 */
[----:B------:R-:W1:Y:S02]  /*3740*/  @P0 MUFU.RSQ R3, R3 ;  /* 0x0000000300030308 */ /* 0x000e640000001400 */
[----:B-1----:R1:W3:Y:S01]  /*3750*/  @P0 R2UR UR5, R3 ;  /* 0x00000000030503c2 */ /* 0x0022e200000e0000 */
[----:B------:R-:W-:Y:S01]  /*3760*/  ISETP.GT.U32.AND P0, PT, R0, 0x27f, PT ;  /* 0x0000027f0000780c */ /* 0x000fe20003f04070 */
[----:B0-----:R-:W-:Y:S01]  /*3770*/  CS2R R18, SRZ ;  /* 0x0000000000127805 */ /* 0x001fe2000001ff00 */
[----:B------:R-:W-:Y:S01]  /*3780*/  UMOV UR23, 0x3f800000 ;  /* 0x3f80000000177882 */ /* 0x000fe20000000000 */
[----:B------:R-:W-:Y:S01]  /*3790*/  BSSY B0, `(.L_x_2600) ;  /* 0x000001b000007945 */ /* 0x000fe20003800000 */
[----:B----4-:R-:W-:Y:S01]  /*37a0*/  FADD.FTZ R20, R15, -UR6 ;  /* 0x800000060f147e21 */ /* 0x010fe20008010000 */
[----:B------:R-:W-:Y:S02]  /*37b0*/  ISETP.NE.AND P5, PT, RZ, UR21, PT ;  /* 0x00000015ff007c0c */ /* 0x000fe4000bfa5270 */
[----:B------:R0:W5:Y:S01]  /*37c0*/  @!P6 LDG.E.64 R18, [R16.64] ;  /* 0x000000121012e981 */ /* 0x000162000c1e1b00 */
[----:B-1----:R-:W-:Y:S01]  /*37d0*/  HFMA2.MMA R3, -RZ, RZ, 0, 0 ;  /* 0x00000000ff037435 */ /* 0x002fe200000001ff */
[----:B0-----:R-:W-:Y:S01]  /*37e0*/  FADD.FTZ R17, R14, -UR6 ;  /* 0x800000060e117e21 */ /* 0x001fe20008010000 */
[----:B------:R-:W-:Y:S01]  /*37f0*/  MOV R16, RZ ;  /* 0x000000ff00107202 */ /* 0x000fe20000000f00 */
[----:B------:R-:W-:Y:S01]  /*3800*/  CS2R R14, SRZ ;  /* 0x00000000000e7805 */ /* 0x000fe2000001ff00 */
[----:B---3--:R-:W-:Y:S01]  /*3810*/  @UP0 UMOV UR23, UR5 ;  /* 0x0000000500170c82 */ /* 0x008fe20008000000 */
[----:B--2---:R0:W-:Y:S01]  /*3820*/  STL.64 [R1+0x1d8], R22 ;  /* 0x0001d81601007387 */ /* 0x0041e20000100a00 */
[----:B------:R-:W-:Y:S05]  /*3830*/  @P0 BRA `(.L_x_2601) ;  /* 0x0000010000000947 */ /* 0x000fea0003800000 */
[----:B------:R-:W2:Y:S01]  /*3840*/  LDL R28, [R1+0x218] ;  /* 0x00021800011c7983 */ /* 0x000ea20000100800 */
[----:B------:R-:W-:-:S02]  /*3850*/  ISETP.NE.AND P0, PT, RZ, UR21, PT ;  /* 0x00000015ff007c0c */ /* 0x000fc4000bf05270 */
[----:B------:R-:W-:Y:S02]  /*3860*/  MOV R13, 0x2 ;  /* 0x00000002000d7802 */ /* 0x000fe40000000f00 */
[----:B--2---:R-:W-:-:S04]  /*3870*/  IADD3 R12, R28, UR17, RZ ;  /* 0x000000111c0c7c10 */ /* 0x004fc8000fffe0ff */
[----:B------:R-:W-:-:S05]  /*3880*/  SHF.R.S32.HI R3, RZ, 0x1f, R12 ;  /* 0x0000001fff037819 */ /* 0x000fca000001140c */
[----:B------:R-:W-:-:S04]  /*3890*/  @P0 LEA R10, P2, R12, c[0x0][0x190], 0x1 ;  /* 0x000064000c0a0a11 */ /* 0x000fc800078408ff */
[C---:B------:R-:W-:Y:S01]  /*38a0*/  @P0 LEA.HI.X R11, R12.reuse, c[0x0][0x194], R3, 0x1, P2 ;  /* 0x000065000c0b0a11 */ /* 0x040fe200010f0c03 */
[----:B------:R-:W-:-:S04]  /*38b0*/  IMAD.WIDE R12, R12, R13, c[0x0][0x188] ;  /* 0x000062000c0c7625 */ /* 0x000fc800078e020d */
[----:B------:R1:W2:Y:S04]  /*38c0*/  @P0 LDG.E.U16 R3, [R10.64] ;  /* 0x000000120a030981 */ /* 0x0002a8000c1e1500 */
[----:B-1----:R1:W3:Y:S04]  /*38d0*/  @P0 LDG.E.U16 R11, [R10.64+0x2] ;  /* 0x000002120a0b0981 */ /* 0x0022e8000c1e1500 */
[----:B-1----:R1:W4:Y:S04]  /*38e0*/  LDG.E.U16 R10, [R12.64] ;  /* 0x000000120c0a7981 */ /* 0x002328000c1e1500 */
[----:B-1----:R-:W4:Y:S01]  /*38f0*/  LDG.E.U16 R12, [R12.64+0x2] ;  /* 0x000002120c0c7981 */ /* 0x002f22000c1e1500 */
[----:B--2---:R-:W-:-:S02]  /*3900*/  @P0 PRMT R14, RZ, 0x5410, R3 ;  /* 0x00005410ff0e0816 */ /* 0x004fc40000000003 */
[----:B---3--:R-:W-:Y:S02]  /*3910*/  @P0 PRMT R15, RZ, 0x5410, R11 ;  /* 0x00005410ff0f0816 */ /* 0x008fe4000000000b */
[----:B----4-:R-:W-:Y:S02]  /*3920*/  PRMT R3, RZ, 0x5410, R10 ;  /* 0x00005410ff037816 */ /* 0x010fe4000000000a */
[----:B------:R-:W-:Y:S02]  /*3930*/  PRMT R16, RZ, 0x5410, R12 ;  /* 0x00005410ff107816 */ /* 0x000fe4000000000c */
.L_x_2601:
[----:B------:R-:W-:Y:S05]  /*3940*/  BSYNC B0 ;  /* 0x0000000000007941 */ /* 0x000fea0003800000 */
.L_x_2600:
[----:B------:R-:W2:Y:S04]  /*3950*/  LDL R13, [R1+0x28] ;  /* 0x00002800010d7983 */ /* 0x000ea80000100800 */
[----:B------:R-:W3:Y:S01]  /*3960*/  LDL R21, [R1+0x2c] ;  /* 0x00002c0001157983 */ /* 0x000ee20000100800 */
[----:B0-----:R-:W-:Y:S02]  /*3970*/  FMUL.FTZ R23, R17, UR23 ;  /* 0x0000001711177c20 */ /* 0x001fe40008410000 */
[----:B------:R-:W-:-:S03]  /*3980*/  FMUL.FTZ R29, R20, UR23 ;  /* 0x00000017141d7c20 */ /* 0x000fc60008410000 */
[----:B------:R0:W-:Y:S04]  /*3990*/  STL [R1+0x1e0], R23 ;  /* 0x0001e01701007387 */ /* 0x0001e80000100800 */
[----:B------:R0:W-:Y:S01]  /*39a0*/  STL [R1+0x1e4], R29 ;  /* 0x0001e41d01007387 */ /* 0x0001e20000100800 */
[----:B--2---:R-:W-:Y:S02]  /*39b0*/  MOV R11, R13 ;  /* 0x0000000d000b7202 */ /* 0x004fe40000000f00 */
[----:B---3--:R-:W-:Y:S01]  /*39c0*/  MOV R10, R21 ;  /* 0x00000015000a7202 */ /* 0x008fe20000000f00 */
        /* <DEDUP_REMOVED lines=19> */
.L_x_2602:
[----:B0-----:R-:W2:Y:S04]  /*3b00*/  LDL.LU R21, [R1+0x10] ;  /* 0x0000100001157983 */ /* 0x001ea80000300800 */
[----:B------:R-:W3:Y:S04]  /*3b10*/  LDL.LU R20, [R1+0x14] ;  /* 0x0000140001147983 */ /* 0x000ee80000300800 */
[----:B------:R-:W4:Y:S04]  /*3b20*/  LDL R22, [R1+0xc0] ;  /* 0x0000c00001167983 */ /* 0x000f280000100800 */
[----:B------:R-:W4:Y:S01]  /*3b30*/  LDL R28, [R1+0xc4] ;  /* 0x0000c400011c7983 */ /* 0x000f220000100800 */
[----:B------:R-:W-:-:S02]  /*3b40*/  FMUL.FTZ R13, R11, R3 ;  /* 0x000000030b0d7220 */ /* 0x000fc40000410000 */
[----:B------:R-:W-:Y:S02]  /*3b50*/  FMUL.FTZ R17, R10, R16 ;  /* 0x000000100a117220 */ /* 0x000fe40000410000 */
[----:B------:R-:W-:Y:S02]  /*3b60*/  FFMA.FTZ R12, R23, R13, RZ ;  /* 0x0000000d170c7223 */ /* 0x000fe400000100ff */
[----:B------:R-:W-:Y:S02]  /*3b70*/  FADD.FTZ R13, RZ, R13 ;  /* 0x0000000dff0d7221 */ /* 0x000fe40000010000 */
[----:B------:R-:W-:Y:S02]  /*3b80*/  FFMA.FTZ R12, R29, R17, R12 ;  /* 0x000000111d0c7223 */ /* 0x000fe4000001000c */
[----:B------:R-:W-:Y:S02]  /*3b90*/  FADD.FTZ R13, R17, R13 ;  /* 0x0000000d110d7221 */ /* 0x000fe40000010000 */
[----:B--2---:R-:W-:-:S02]  /*3ba0*/  FADD.FTZ R17, R21, -UR6 ;  /* 0x8000000615117e21 */ /* 0x004fc40008010000 */
[----:B---3--:R-:W-:Y:S02]  /*3bb0*/  FADD.FTZ R20, R20, -UR6 ;  /* 0x8000000614147e21 */ /* 0x008fe40008010000 */
[----:B------:R-:W-:Y:S02]  /*3bc0*/  FMUL.FTZ R21, R17, UR23 ;  /* 0x0000001711157c20 */ /* 0x000fe40008410000 */
[----:B------:R-:W-:Y:S01]  /*3bd0*/  FMUL.FTZ R29, R20, UR23 ;  /* 0x00000017141d7c20 */ /* 0x000fe20008410000 */
[----:B----4-:R-:W-:Y:S02]  /*3be0*/  MOV R20, R22 ;  /* 0x0000001600147202 */ /* 0x010fe40000000f00 */
[----:B------:R0:W-:Y:S01]  /*3bf0*/  STL [R1+0x1f0], R21 ;  /* 0x0001f01501007387 */ /* 0x0001e20000100800 */
[----:B------:R-:W-:-:S03]  /*3c00*/  MOV R17, R28 ;  /* 0x0000001c00117202 */ /* 0x000fc60000000f00 */
        /* <DEDUP_REMOVED lines=20> */
.L_x_2603:
[----:B------:R1:W-:Y:S01]  /*3d50*/  STL [R1+0x238], R0 ;  /* 0x0002380001007387 */ /* 0x0003e20000100800 */
[----:B0-----:R-:W-:Y:S01]  /*3d60*/  MOV R21, R23 ;  /* 0x0000001700157202 */ /* 0x001fe20000000f00 */
[----:B------:R-:W-:Y:S02]  /*3d70*/  FADD.FTZ R22, RZ, R11 ;  /* 0x0000000bff167221 */ /* 0x000fe40000010000 */
[----:B------:R-:W2:Y:S04]  /*3d80*/  LDL R28, [R1+0xc8] ;  /* 0x0000c800011c7983 */ /* 0x000ea80000100800 */
[----:B-1----:R-:W3:Y:S01]  /*3d90*/  LDL R0, [R1+0x1f0] ;  /* 0x0001f00001007983 */ /* 0x002ee20000100800 */
[----:B------:R-:W-:Y:S02]  /*3da0*/  FFMA.FTZ R21, R21, R11, RZ ;  /* 0x0000000b15157223 */ /* 0x000fe400000100ff */
[----:B------:R-:W-:Y:S01]  /*3db0*/  FMUL.FTZ R11, R20, R3 ;  /* 0x00000003140b7220 */ /* 0x000fe20000410000 */
[----:B------:R-:W4:Y:S01]  /*3dc0*/  LDL R23, [R1+0xcc] ;  /* 0x0000cc0001177983 */ /* 0x000f220000100800 */
[----:B------:R-:W-:-:S02]  /*3dd0*/  FADD.FTZ R22, R22, R20 ;  /* 0x0000001416167221 */ /* 0x000fc40000010000 */
[C---:B---3--:R-:W-:Y:S02]  /*3de0*/  FFMA.FTZ R21, R0.reuse, R20, R21 ;  /* 0x0000001400157223 */ /* 0x048fe40000010015 */
[----:B------:R-:W3:Y:S01]  /*3df0*/  LDL R20, [R1+0x1e4] ;  /* 0x0001e40001147983 */ /* 0x000ee20000100800 */
[----:B------:R-:W-:Y:S02]  /*3e00*/  FFMA.FTZ R12, R0, R11, R12 ;  /* 0x0000000b000c7223 */ /* 0x000fe4000001000c */
[----:B------:R-:W-:Y:S01]  /*3e10*/  FADD.FTZ R13, R13, R11 ;  /* 0x0000000b0d0d7221 */ /* 0x000fe20000010000 */
[----:B------:R0:W5:Y:S02]  /*3e20*/  LDL.LU R0, [R1+0x238] ;  /* 0x0002380001007983 */ /* 0x0001640000300800 */
[----:B-----5:R-:W-:Y:S02]  /*3e30*/  FADD.FTZ R8, R8, -UR6 ;  /* 0x8000000608087e21 */ /* 0x020fe40008010000 */
[----:B------:R-:W-:-:S02]  /*3e40*/  FADD.FTZ R9, R9, -UR6 ;  /* 0x8000000609097e21 */ /* 0x000fc40008010000 */
[----:B---3--:R-:W-:Y:S02]  /*3e50*/  FFMA.FTZ R11, R20, R10, RZ ;  /* 0x0000000a140b7223 */ /* 0x008fe400000100ff */
[----:B------:R-:W-:Y:S02]  /*3e60*/  FADD.FTZ R20, RZ, R10 ;  /* 0x0000000aff147221 */ /* 0x000fe40000010000 */
[----:B------:R-:W-:Y:S02]  /*3e70*/  FMUL.FTZ R10, R17, R16 ;  /* 0x00000010110a7220 */ /* 0x000fe40000410000 */
[C---:B------:R-:W-:Y:S02]  /*3e80*/  FFMA.FTZ R11, R29.reuse, R17, R11 ;  /* 0x000000111d0b7223 */ /* 0x040fe4000001000b */
[----:B------:R-:W-:Y:S02]  /*3e90*/  FFMA.FTZ R12, R29, R10, R12 ;  /* 0x0000000a1d0c7223 */ /* 0x000fe4000001000c */
[----:B------:R-:W-:-:S02]  /*3ea0*/  FADD.FTZ R20, R20, R17 ;  /* 0x0000001114147221 */ /* 0x000fc40000010000 */
[----:B------:R-:W-:Y:S02]  /*3eb0*/  FMUL.FTZ R29, R8, UR23 ;  /* 0x00000017081d7c20 */ /* 0x000fe40008410000 */
[----:B------:R-:W-:-:S03]  /*3ec0*/  FMUL.FTZ R17, R9, UR23 ;  /* 0x0000001709117c20 */ /* 0x000fc60008410000 */
[----:B------:R0:W-:Y:S04]  /*3ed0*/  STL [R1+0x1e8], R29 ;  /* 0x0001e81d01007387 */ /* 0x0001e80000100800 */
[----:B------:R0:W-:Y:S01]  /*3ee0*/  STL [R1+0x1f8], R17 ;  /* 0x0001f81101007387 */ /* 0x0001e20000100800 */
[----:B------:R-:W-:Y:S01]  /*3ef0*/  FADD.FTZ R13, R10, R13 ;  /* 0x0000000d0a0d7221 */ /* 0x000fe20000010000 */
[----:B--2---:R-:W-:Y:S02]  /*3f00*/  MOV R8, R28 ;  /* 0x0000001c00087202 */ /* 0x004fe40000000f00 */
[----:B----4-:R-:W-:Y:S01]  /*3f10*/  MOV R9, R23 ;  /* 0x0000001700097202 */ /* 0x010fe20000000f00 */
        /* <DEDUP_REMOVED lines=8> */
[----:B------:R-:W-:Y:S02]  /*3fa0*/  FFMA.FTZ R10, R9, R10, 1 ;  /* 0x3f800000090a7423 */ /* 0x000fe4000001000a */
[----:B------:R-:W-:Y:S02]  /*3fb0*/  FFMA.FTZ R9, R17, R16, R15 ;  /* 0x0000001011097223 */ /* 0x000fe4000001000f */
[----:B------:R-:W-:-:S02]  /*3fc0*/  FMUL.FTZ R8, R8, R10 ;  /* 0x0000000a08087220 */ /* 0x000fc40000410000 */
        /* <DEDUP_REMOVED lines=8> */
.L_x_2604:
[----:B------:R1:W-:Y:S04]  /*4050*/  STL [R1+0x238], R0 ;  /* 0x0002380001007387 */ /* 0x0003e80000100800 */
[----:B-1----:R-:W2:Y:S01]  /*4060*/  LDL R0, [R1+0x1e8] ;  /* 0x0001e80001007983 */ /* 0x002ea20000100800 */
[----:B------:R-:W-:-:S03]  /*4070*/  FMUL.FTZ R10, R8, R3 ;  /* 0x00000003080a7220 */ /* 0x000fc60000410000 */
[----:B0-----:R-:W3:Y:S01]  /*4080*/  LDL.LU R29, [R1+0x18] ;  /* 0x00001800011d7983 */ /* 0x001ee20000300800 */
[----:B------:R-:W-:-:S03]  /*4090*/  FADD.FTZ R22, R22, R8 ;  /* 0x0000000816167221 */ /* 0x000fc60000010000 */
[----:B------:R-:W4:Y:S04]  /*40a0*/  LDL.LU R17, [R1+0x1c] ;  /* 0x00001c0001117983 */ /* 0x000f280000300800 */
[----:B------:R-:W3:Y:S04]  /*40b0*/  LDL R28, [R1+0xd0] ;  /* 0x0000d000011c7983 */ /* 0x000ee80000100800 */
[----:B------:R-:W3:Y:S01]  /*40c0*/  LDL R23, [R1+0xd4] ;  /* 0x0000d40001177983 */ /* 0x000ee20000100800 */
[----:B--2---:R-:W-:-:S03]  /*40d0*/  FFMA.FTZ R21, R0, R8, R21 ;  /* 0x0000000800157223 */ /* 0x004fc60000010015 */
[----:B------:R0:W5:Y:S04]  /*40e0*/  LDL.LU R0, [R1+0x238] ;  /* 0x0002380001007983 */ /* 0x0001680000300800 */
[----:B------:R-:W2:Y:S01]  /*40f0*/  LDL R8, [R1+0x1e8] ;  /* 0x0001e80001087983 */ /* 0x000ea20000100800 */
[----:B------:R-:W-:Y:S02]  /*4100*/  FADD.FTZ R13, R13, R10 ;  /* 0x0000000a0d0d7221 */ /* 0x000fe40000010000 */
[----:B--2---:R-:W-:Y:S02]  /*4110*/  FFMA.FTZ R12, R8, R10, R12 ;  /* 0x0000000a080c7223 */ /* 0x004fe4000001000c */
[----:B------:R-:W2:Y:S01]  /*4120*/  LDL R10, [R1+0x1f8] ;  /* 0x0001f800010a7983 */ /* 0x000ea20000100800 */
[----:B------:R-:W-:-:S02]  /*4130*/  FMUL.FTZ R8, R9, R16 ;  /* 0x0000001009087220 */ /* 0x000fc40000410000 */
[----:B------:R-:W-:Y:S02]  /*4140*/  FADD.FTZ R20, R20, R9 ;  /* 0x0000000914147221 */ /* 0x000fe40000010000 */
[----:B------:R-:W-:Y:S02]  /*4150*/  FADD.FTZ R13, R8, R13 ;  /* 0x0000000d080d7221 */ /* 0x000fe40000010000 */
[C---:B--2---:R-:W-:Y:S02]  /*4160*/  FFMA.FTZ R12, R10.reuse, R8, R12 ;  /* 0x000000080a0c7223 */ /* 0x044fe4000001000c */
[----:B------:R-:W-:Y:S02]  /*4170*/  FFMA.FTZ R11, R10, R9, R11 ;  /* 0x000000090a0b7223 */ /* 0x000fe4000001000b */
[----:B---3--:R-:W-:Y:S02]  /*4180*/  FADD.FTZ R8, R29, -UR6 ;  /* 0x800000061d087e21 */ /* 0x008fe40008010000 */
[----:B----4-:R-:W-:-:S02]  /*4190*/  FADD.FTZ R9, R17, -UR6 ;  /* 0x8000000611097e21 */ /* 0x010fc40008010000 */
[----:B------:R-:W-:Y:S01]  /*41a0*/  FMUL.FTZ R10, R8, UR23 ;  /* 0x00000017080a7c20 */ /* 0x000fe20008410000 */
[----:B------:R-:W-:Y:S01]  /*41b0*/  MOV R8, R28 ;  /* 0x0000001c00087202 */ /* 0x000fe20000000f00 */
[----:B------:R-:W-:Y:S01]  /*41c0*/  FMUL.FTZ R17, R9, UR23 ;  /* 0x0000001709117c20 */ /* 0x000fe20008410000 */
        /* <DEDUP_REMOVED lines=22> */
.L_x_2605:
[----:B-----5:R1:W-:Y:S04]  /*4330*/  STL [R1+0x238], R0 ;  /* 0x0002380001007387 */ /* 0x0203e80000100800 */
[----:B-1----:R-:W2:Y:S01]  /*4340*/  LDL R0, [R1+0x1ec] ;  /* 0x0001ec0001007983 */ /* 0x002ea20000100800 */
[----:B0-----:R-:W-:-:S03]  /*4350*/  FMUL.FTZ R10, R8, R3 ;  /* 0x00000003080a7220 */ /* 0x001fc60000410000 */
[----:B------:R-:W3:Y:S01]  /*4360*/  LDL.LU R29, [R1+0x20] ;  /* 0x00002000011d7983 */ /* 0x000ee20000300800 */
        /* <DEDUP_REMOVED lines=14> */
[----:B------:R-:W-:Y:S01]  /*4450*/  FFMA.FTZ R11, R10, R9, R11 ;  /* 0x000000090a0b7223 */ /* 0x000fe2000001000b */
[----:B---3--:R-:W-:Y:S01]  /*4460*/  MOV R10, R28 ;  /* 0x0000001c000a7202 */ /* 0x008fe20000000f00 */
[----:B------:R-:W-:Y:S02]  /*4470*/  FADD.FTZ R8, R29, -UR6 ;  /* 0x800000061d087e21 */ /* 0x000fe40008010000 */
[----:B----4-:R-:W-:-:S02]  /*4480*/  FADD.FTZ R9, R17, -UR6 ;  /* 0x8000000611097e21 */ /* 0x010fc40008010000 */
[----:B------:R-:W-:Y:S01]  /*4490*/  FMUL.FTZ R29, R8, UR23 ;  /* 0x00000017081d7c20 */ /* 0x000fe20008410000 */
[----:B------:R-:W-:Y:S01]  /*44a0*/  MOV R8, R23 ;  /* 0x0000001700087202 */ /* 0x000fe20000000f00 */
[----:B------:R-:W-:-:S03]  /*44b0*/  FMUL.FTZ R17, R9, UR23 ;  /* 0x0000001709117c20 */ /* 0x000fc60008410000 */
        /* <DEDUP_REMOVED lines=21> */
.L_x_2606:
[----:B-----5:R1:W-:Y:S04]  /*4610*/  STL [R1+0x238], R0 ;  /* 0x0002380001007387 */ /* 0x0203e80000100800 */
[----:B-1----:R-:W2:Y:S01]  /*4620*/  LDL R0, [R1+0x1f4] ;  /* 0x0001f40001007983 */ /* 0x002ea20000100800 */
[----:B------:R-:W-:Y:S02]  /*4630*/  FMUL.FTZ R9, R10, R3 ;  /* 0x000000030a097220 */ /* 0x000fe40000410000 */
[----:B------:R-:W-:Y:S01]  /*4640*/  FADD.FTZ R22, R22, R10 ;  /* 0x0000000a16167221 */ /* 0x000fe20000010000 */
[----:B0-----:R-:W3:Y:S04]  /*4650*/  LDL.LU R29, [R1+0x30] ;  /* 0x00003000011d7983 */ /* 0x001ee80000300800 */
[----:B------:R-:W4:Y:S04]  /*4660*/  LDL.LU R17, [R1+0x34] ;  /* 0x0000340001117983 */ /* 0x000f280000300800 */
[----:B------:R-:W3:Y:S04]  /*4670*/  LDL R28, [R1+0xe8] ;  /* 0x0000e800011c7983 */ /* 0x000ee80000100800 */
[----:B------:R-:W3:Y:S01]  /*4680*/  LDL R23, [R1+0xec] ;  /* 0x0000ec0001177983 */ /* 0x000ee20000100800 */
[----:B--2---:R-:W-:-:S03]  /*4690*/  FFMA.FTZ R21, R0, R10, R21 ;  /* 0x0000000a00157223 */ /* 0x004fc60000010015 */
[----:B------:R-:W2:Y:S01]  /*46a0*/  LDL R10, [R1+0x204] ;  /* 0x00020400010a7983 */ /* 0x000ea20000100800 */
[----:B------:R-:W-:Y:S02]  /*46b0*/  FFMA.FTZ R12, R0, R9, R12 ;  /* 0x00000009000c7223 */ /* 0x000fe4000001000c */
[----:B------:R-:W-:Y:S01]  /*46c0*/  FADD.FTZ R13, R13, R9 ;  /* 0x000000090d0d7221 */ /* 0x000fe20000010000 */
[----:B------:R0:W5:Y:S01]  /*46d0*/  LDL.LU R0, [R1+0x238] ;  /* 0x0002380001007983 */ /* 0x0001620000300800 */
[----:B------:R-:W-:Y:S02]  /*46e0*/  FMUL.FTZ R9, R8, R16 ;  /* 0x0000001008097220 */ /* 0x000fe40000410000 */
[----:B------:R-:W-:Y:S02]  /*46f0*/  FADD.FTZ R20, R20, R8 ;  /* 0x0000000814147221 */ /* 0x000fe40000010000 */
[----:B------:R-:W-:Y:S02]  /*4700*/  FADD.FTZ R13, R9, R13 ;  /* 0x0000000d090d7221 */ /* 0x000fe40000010000 */
[----:B--2---:R-:W-:-:S02]  /*4710*/  FFMA.FTZ R11, R10, R8, R11 ;  /* 0x000000080a0b7223 */ /* 0x004fc4000001000b */
[----:B------:R-:W-:Y:S01]  /*4720*/  FFMA.FTZ R12, R10, R9, R12 ;  /* 0x000000090a0c7223 */ /* 0x000fe2000001000c */
[----:B---3--:R-:W-:Y:S01]  /*4730*/  MOV R10, R28 ;  /* 0x0000001c000a7202 */ /* 0x008fe20000000f00 */
[----:B------:R-:W-:Y:S02]  /*4740*/  FADD.FTZ R8, R29, -UR6 ;  /* 0x800000061d087e21 */ /* 0x000fe40008010000 */
[----:B----4-:R-:W-:Y:S02]  /*4750*/  FADD.FTZ R9, R17, -UR6 ;  /* 0x8000000611097e21 */ /* 0x010fe40008010000 */
        /* <DEDUP_REMOVED lines=24> */
.L_x_2607:
        /* <DEDUP_REMOVED lines=45> */
.L_x_2608:
        /* <DEDUP_REMOVED lines=45> */
.L_x_2609:
        /* <DEDUP_REMOVED lines=45> */
.L_x_2610:
        /* <DEDUP_REMOVED lines=45> */
.L_x_2611:
        /* <DEDUP_REMOVED lines=45> */
.L_x_2612:
        /* <DEDUP_REMOVED lines=45> */
.L_x_2613:
        /* <DEDUP_REMOVED lines=45> */
.L_x_2614:
        /* <DEDUP_REMOVED lines=45> */
.L_x_2615:
        /* <DEDUP_REMOVED lines=45> */
.L_x_2616:
        /* <DEDUP_REMOVED lines=45> */
.L_x_2617:
        /* <DEDUP_REMOVED lines=45> */
.L_x_2618:
        /* <DEDUP_REMOVED lines=45> */
.L_x_2619:
        /* <DEDUP_REMOVED lines=45> */
.L_x_2620:
        /* <DEDUP_REMOVED lines=45> */
.L_x_2621:
        /* <DEDUP_REMOVED lines=45> */
.L_x_2622:
        /* <DEDUP_REMOVED lines=45> */
.L_x_2623:
        /* <DEDUP_REMOVED lines=45> */
.L_x_2624:
        /* <DEDUP_REMOVED lines=45> */
.L_x_2625:
        /* <DEDUP_REMOVED lines=45> */
.L_x_2626:
        /* <DEDUP_REMOVED lines=45> */
.L_x_2627:
        /* <DEDUP_REMOVED lines=45> */
.L_x_2628:
        /* <DEDUP_REMOVED lines=45> */
.L_x_2629:
[----:B-----5:R1:W-:Y:S04]  /*86c0*/  STL [R1+0x238], R0 ;  /* 0x0002380001007387 */ /* 0x0203e80000100800 */
[----:B-1----:R-:W2:Y:S01]  /*86d0*/  LDL R0, [R1+0x1b4] ;  /* 0x0001b40001007983 */ /* 0x002ea20000100800 */
[----:B------:R-:W-:Y:S02]  /*86e0*/  FMUL.FTZ R9, R10, R3 ;  /* 0x000000030a097220 */ /* 0x000fe40000410000 */
[----:B0-----:R-:W-:Y:S01]  /*86f0*/  FADD.FTZ R29, R22, R10 ;  /* 0x0000000a161d7221 */ /* 0x001fe20000010000 */
[----:B------:R-:W3:Y:S04]  /*8700*/  LDL.LU R23, [R1+0x1c0] ;  /* 0x0001c00001177983 */ /* 0x000ee80000300800 */
[----:B------:R-:W4:Y:S04]  /*8710*/  LDL.LU R17, [R1+0x1c4] ;  /* 0x0001c40001117983 */ /* 0x000f280000300800 */
[----:B------:R-:W3:Y:S04]  /*8720*/  LDL R28, [R1+0xc] ;  /* 0x00000c00011c7983 */ /* 0x000ee80000100800 */
[----:B------:R-:W3:Y:S01]  /*8730*/  LDL R22, [R1+0x1b0] ;  /* 0x0001b00001167983 */ /* 0x000ee20000100800 */
[----:B--2---:R-:W-:-:S03]  /*8740*/  FFMA.FTZ R10, R0, R10, R21 ;  /* 0x0000000a000a7223 */ /* 0x004fc60000010015 */
[----:B------:R0:W5:Y:S04]  /*8750*/  LDL.LU R0, [R1+0x238] ;  /* 0x0002380001007983 */ /* 0x0001680000300800 */
[----:B------:R-:W2:Y:S01]  /*8760*/  LDL R21, [R1+0x1b4] ;  /* 0x0001b40001157983 */ /* 0x000ea20000100800 */
[----:B------:R-:W-:-:S03]  /*8770*/  FADD.FTZ R13, R13, R9 ;  /* 0x000000090d0d7221 */ /* 0x000fc60000010000 */
[----:B------:R1:W-:Y:S02]  /*8780*/  STL [R1], R10 ;  /* 0x0000000a01007387 */ /* 0x0003e40000100800 */
[----:B-1----:R-:W-:Y:S02]  /*8790*/  FADD.FTZ R10, R20, R8 ;  /* 0x00000008140a7221 */ /* 0x002fe40000010000 */
[----:B------:R-:W4:Y:S04]  /*87a0*/  LDL R20, [R1+0x8] ;  /* 0x0000080001147983 */ /* 0x000f280000100800 */
[----:B------:R-:W-:Y:S01]  /*87b0*/  STL [R1+0x10], R10 ;  /* 0x0000100a01007387 */ /* 0x000fe20000100800 */
[----:B--2---:R-:W-:Y:S02]  /*87c0*/  FFMA.FTZ R12, R21, R9, R12 ;  /* 0x00000009150c7223 */ /* 0x004fe4000001000c */
[----:B------:R-:W-:-:S02]  /*87d0*/  FMUL.FTZ R9, R8, R16 ;  /* 0x0000001008097220 */ /* 0x000fc40000410000 */
[C---:B---3--:R-:W-:Y:S02]  /*87e0*/  FFMA.FTZ R8, R22.reuse, R8, R11 ;  /* 0x0000000816087223 */ /* 0x048fe4000001000b */
[----:B------:R-:W-:Y:S02]  /*87f0*/  FFMA.FTZ R12, R22, R9, R12 ;  /* 0x00000009160c7223 */ /* 0x000fe4000001000c */
[----:B------:R-:W-:Y:S01]  /*8800*/  FADD.FTZ R13, R9, R13 ;  /* 0x0000000d090d7221 */ /* 0x000fe20000010000 */
[----:B------:R1:W-:Y:S01]  /*8810*/  STL [R1+0x14], R8 ;  /* 0x0000140801007387 */ /* 0x0003e20000100800 */
[----:B----4-:R-:W-:-:S04]  /*8820*/  FADD.FTZ R9, R17, -UR6 ;  /* 0x8000000611097e21 */ /* 0x010fc80008010000 */
[----:B------:R-:W-:Y:S02]  /*8830*/  FMUL.FTZ R22, R9, UR23 ;  /* 0x0000001709167c20 */ /* 0x000fe40008410000 */
[----:B-1----:R-:W-:-:S04]  /*8840*/  FADD.FTZ R8, R23, -UR6 ;  /* 0x8000000617087e21 */ /* 0x002fc80008010000 */
[----:B------:R-:W-:-:S05]  /*8850*/  FMUL.FTZ R23, R8, UR23 ;  /* 0x0000001708177c20 */ /* 0x000fca0008410000 */
[----:B------:R0:W-:Y:S04]  /*8860*/  STL [R1+0x16c], R23 ;  /* 0x00016c1701007387 */ /* 0x0001e80000100800 */
[----:B------:R0:W-:Y:S01]  /*8870*/  STL [R1+0x168], R22 ;  /* 0x0001681601007387 */ /* 0x0001e20000100800 */
[----:B------:R-:W-:Y:S02]  /*8880*/  MOV R21, R20 ;  /* 0x0000001400157202 */ /* 0x000fe40000000f00 */
[----:B------:R-:W-:Y:S01]  /*8890*/  MOV R17, R28 ;  /* 0x0000001c00117202 */ /* 0x000fe20000000f00 */
        /* <DEDUP_REMOVED lines=19> */
.L_x_2630:
[----:B------:R-:W2:Y:S04]  /*89d0*/  LDL.LU R20, [R1+0x1c8] ;  /* 0x0001c80001147983 */ /* 0x000ea80000300800 */
[----:B------:R-:W3:Y:S01]  /*89e0*/  LDL.LU R11, [R1+0x1cc] ;  /* 0x0001cc00010b7983 */ /* 0x000ee20000300800 */
[----:B------:R-:W-:Y:S01]  /*89f0*/  FMUL.FTZ R8, R21, R3 ;  /* 0x0000000315087220 */ /* 0x000fe20000410000 */
[----:B------:R-:W-:Y:S01]  /*8a00*/  MOV R28, R26 ;  /* 0x0000001a001c7202 */ /* 0x000fe20000000f00 */
[----:B------:R-:W-:Y:S02]  /*8a10*/  FMUL.FTZ R10, R17, R16 ;  /* 0x00000010110a7220 */ /* 0x000fe40000410000 */
[----:B------:R-:W-:Y:S02]  /*8a20*/  FFMA.FTZ R12, R23, R8, R12 ;  /* 0x00000008170c7223 */ /* 0x000fe4000001000c */
[----:B------:R-:W-:-:S02]  /*8a30*/  FADD.FTZ R9, R13, R8 ;  /* 0x000000080d097221 */ /* 0x000fc40000010000 */
[----:B------:R-:W-:Y:S01]  /*8a40*/  FFMA.FTZ R8, R22, R10, R12 ;  /* 0x0000000a16087223 */ /* 0x000fe2000001000c */
[----:B0-----:R-:W-:Y:S01]  /*8a50*/  MOV R22, R27 ;  /* 0x0000001b00167202 */ /* 0x001fe20000000f00 */
[----:B------:R-:W-:Y:S02]  /*8a60*/  FADD.FTZ R9, R10, R9 ;  /* 0x000000090a097221 */ /* 0x000fe40000010000 */
[----:B--2---:R-:W-:Y:S02]  /*8a70*/  FADD.FTZ R10, R20, -UR6 ;  /* 0x80000006140a7e21 */ /* 0x004fe40008010000 */
[----:B---3--:R-:W-:Y:S02]  /*8a80*/  FADD.FTZ R11, R11, -UR6 ;  /* 0x800000060b0b7e21 */ /* 0x008fe40008010000 */
[----:B------:R-:W-:Y:S02]  /*8a90*/  FMUL.FTZ R23, R10, UR23 ;  /* 0x000000170a177c20 */ /* 0x000fe40008410000 */
        /* <DEDUP_REMOVED lines=22> */
.L_x_2631:
[----:B------:R-:W2:Y:S04]  /*8c00*/  LDL.LU R13, [R1+0x1d0] ;  /* 0x0001d000010d7983 */ /* 0x000ea80000300800 */
[----:B------:R-:W3:Y:S01]  /*8c10*/  LDL.LU R12, [R1+0x1d4] ;  /* 0x0001d400010c7983 */ /* 0x000ee20000300800 */
[----:B------:R-:W-:Y:S02]  /*8c20*/  FMUL.FTZ R10, R28, R3 ;  /* 0x000000031c0a7220 */ /* 0x000fe40000410000 */
        /* <DEDUP_REMOVED lines=32> */
.L_x_2632:
[----:B-----5:R1:W-:Y:S04]  /*8e30*/  STL [R1+0x238], R0 ;  /* 0x0002380001007387 */ /* 0x0203e80000100800 */
[----:B------:R-:W2:Y:S01]  /*8e40*/  LDL R12, [R1+0x20] ;  /* 0x00002000010c7983 */ /* 0x000ea20000100800 */
[----:B-1----:R-:W-:-:S03]  /*8e50*/  MOV R0, R23 ;  /* 0x0000001700007202 */ /* 0x002fc60000000f00 */
        /* <DEDUP_REMOVED lines=8> */
[----:B------:R-:W-:Y:S02]  /*8ee0*/  FADD.FTZ R9, R11, R10 ;  /* 0x0000000a0b097221 */ /* 0x000fe40000010000 */
[----:B---3--:R-:W-:Y:S02]  /*8ef0*/  FADD.FTZ R10, R23, -UR6 ;  /* 0x80000006170a7e21 */ /* 0x008fe40008010000 */
[----:B----4-:R-:W-:Y:S02]  /*8f00*/  FADD.FTZ R11, R13, -UR6 ;  /* 0x800000060d0b7e21 */ /* 0x010fe40008010000 */
[----:B------:R-:W-:Y:S02]  /*8f10*/  FMUL.FTZ R13, R10, UR23 ;  /* 0x000000170a0d7c20 */ /* 0x000fe40008410000 */
[----:B------:R-:W-:-:S03]  /*8f20*/  FMUL.FTZ R23, R11, UR23 ;  /* 0x000000170b177c20 */ /* 0x000fc60008410000 */
        /* <DEDUP_REMOVED lines=23> */
.L_x_2633:
[----:B0-----:R-:W2:Y:S04]  /*90a0*/  LDL R23, [R1+0x1c] ;  /* 0x00001c0001177983 */ /* 0x001ea80000100800 */
[----:B------:R-:W-:Y:S04]  /*90b0*/  STL [R1+0x258], R18 ;  /* 0x0002581201007387 */ /* 0x000fe80000100800 */
[----:B------:R-:W-:Y:S04]  /*90c0*/  STL [R1+0x254], R15 ;  /* 0x0002540f01007387 */ /* 0x000fe80000100800 */
[----:B------:R-:W-:Y:S04]  /*90d0*/  STL [R1+0x250], R14 ;  /* 0x0002500e01007387 */ /* 0x000fe80000100800 */
[----:B------:R-:W-:Y:S04]  /*90e0*/  STL [R1+0x24c], R7 ;  /* 0x00024c0701007387 */ /* 0x000fe80000100800 */
[----:B------:R-:W-:Y:S04]  /*90f0*/  STL [R1+0x248], R6 ;  /* 0x0002480601007387 */ /* 0x000fe80000100800 */
[----:B------:R-:W-:Y:S04]  /*9100*/  STL [R1+0x244], R5 ;  /* 0x0002440501007387 */ /* 0x000fe80000100800 */
[----:B------:R-:W-:Y:S04]  /*9110*/  STL [R1+0x240], R4 ;  /* 0x0002400401007387 */ /* 0x000fe80000100800 */
[----:B------:R0:W-:Y:S04]  /*9120*/  STL [R1+0x238], R2 ;  /* 0x0002380201007387 */ /* 0x0001e80000100800 */
[----:B0-----:R-:W3:Y:S01]  /*9130*/  LDL R2, [R1+0x18] ;  /* 0x0000180001027983 */ /* 0x001ee20000100800 */
[----:B------:R-:W-:-:S03]  /*9140*/  FMUL.FTZ R13, R10, R3 ;  /* 0x000000030a0d7220 */ /* 0x000fc60000410000 */
[----:B------:R-:W0:Y:S01]  /*9150*/  S2R R7, SR_LANEID ;  /* 0x0000000000077919 */ /* 0x000e220000000000 */
[----:B------:R-:W-:-:S03]  /*9160*/  FADD.FTZ R9, R9, R13 ;  /* 0x0000000d09097221 */ /* 0x000fc60000010000 */
[----:B------:R-:W4:Y:S04]  /*9170*/  LDL.LU R18, [R1] ;  /* 0x0000000001127983 */ /* 0x000f280000300800 */
[----:B------:R-:W4:Y:S04]  /*9180*/  LDL.LU R15, [R1+0x14] ;  /* 0x00001400010f7983 */ /* 0x000f280000300800 */
[----:B------:R-:W4:Y:S04]  /*9190*/  LDL R14, [R1+0x168] ;  /* 0x00016800010e7983 */ /* 0x000f280000100800 */
[----:B------:R-:W4:Y:S04]  /*91a0*/  LDL R6, [R1+0x40] ;  /* 0x0000400001067983 */ /* 0x000f280000100800 */
[----:B------:R-:W4:Y:S01]  /*91b0*/  LDL R5, [R1+0x24] ;  /* 0x0000240001057983 */ /* 0x000f220000100800 */
[----:B0-----:R-:W-:Y:S01]  /*91c0*/  ISETP.GT.AND P0, PT, R7, 0x1e, PT ;  /* 0x0000001e0700780c */ /* 0x001fe20003f04270 */
[----:B--2---:R-:W-:-:S02]  /*91d0*/  FFMA.FTZ R12, R23, R13, R12 ;  /* 0x0000000d170c7223 */ /* 0x004fc4000001000c */
[----:B------:R-:W-:-:S04]  /*91e0*/  FMUL.FTZ R13, R11, R16 ;  /* 0x000000100b0d7220 */ /* 0x000fc80000410000 */
[----:B---3--:R-:W-:Y:S02]  /*91f0*/  FFMA.FTZ R12, R2, R13, R12 ;  /* 0x0000000d020c7223 */ /* 0x008fe4000001000c */
[----:B------:R-:W-:-:S05]  /*9200*/  FADD.FTZ R13, R13, R9 ;  /* 0x000000090d0d7221 */ /* 0x000fca0000010000 */
        /* <DEDUP_REMOVED lines=17> */
[----:B------:R-:W-:Y:S02]  /*9320*/  FADD.FTZ R23, R29, R21 ;  /* 0x000000151d177221 */ /* 0x000fe40000010000 */
[----:B------:R-:W4:Y:S04]  /*9330*/  LDL R29, [R1+0x16c] ;  /* 0x00016c00011d7983 */ /* 0x000f280000100800 */
[----:B------:R-:W0:Y:S01]  /*9340*/  SHFL.DOWN PT, R9, R12, 0x8, 0x1f ;  /* 0x09001f000c097f89 */ /* 0x000e2200000e0000 */
[----:B----4-:R-:W-:-:S03]  /*9350*/  FFMA.FTZ R29, R29, R21, R18 ;  /* 0x000000151d1d7223 */ /* 0x010fc60000010012 */
[----:B------:R1:W5:Y:S04]  /*9360*/  LDL.LU R18, [R1+0x258] ;  /* 0x0002580001127983 */ /* 0x0003680000300800 */
[----:B------:R-:W2:Y:S01]  /*9370*/  LDL.LU R21, [R1+0x10] ;  /* 0x0000100001157983 */ /* 0x000ea20000300800 */
[----:B0-----:R-:W-:Y:S01]  /*9380*/  @!P0 FADD.FTZ R12, R12, R9 ;  /* 0x000000090c0c8221 */ /* 0x001fe20000010000 */
[----:B------:R-:W-:Y:S01]  /*9390*/  ISETP.GT.AND P0, PT, R7, 0xf, PT ;  /* 0x0000000f0700780c */ /* 0x000fe20003f04270 */
[----:B------:R-:W-:Y:S02]  /*93a0*/  FFMA.FTZ R29, R6, R28, R29 ;  /* 0x0000001c061d7223 */ /* 0x000fe4000001001d */
[----:B------:R-:W-:Y:S02]  /*93b0*/  FADD.FTZ R23, R23, R28 ;  /* 0x0000001c17177221 */ /* 0x000fe40000010000 */
[----:B--2---:R-:W-:-:S02]  /*93c0*/  FADD.FTZ R21, R21, R17 ;  /* 0x0000001115157221 */ /* 0x004fc40000010000 */
[----:B------:R-:W-:Y:S02]  /*93d0*/  FFMA.FTZ R17, R14, R17, R15 ;  /* 0x000000110e117223 */ /* 0x000fe4000001000f */
[----:B------:R1:W5:Y:S04]  /*93e0*/  LDL.LU R15, [R1+0x254] ;  /* 0x00025400010f7983 */ /* 0x0003680000300800 */
[----:B------:R1:W5:Y:S04]  /*93f0*/  LDL.LU R14, [R1+0x250] ;  /* 0x00025000010e7983 */ /* 0x0003680000300800 */
[----:B------:R1:W5:Y:S04]  /*9400*/  LDL.LU R7, [R1+0x24c] ;  /* 0x00024c0001077983 */ /* 0x0003680000300800 */
[----:B------:R1:W5:Y:S04]  /*9410*/  LDL.LU R6, [R1+0x248] ;  /* 0x0002480001067983 */ /* 0x0003680000300800 */
[----:B------:R-:W2:Y:S01]  /*9420*/  LDL R28, [R1+0x30] ;  /* 0x00003000011c7983 */ /* 0x000ea20000100800 */
[----:B------:R-:W-:-:S03]  /*9430*/  FADD.FTZ R21, R21, R22 ;  /* 0x0000001615157221 */ /* 0x000fc60000010000 */
[----:B------:R-:W0:Y:S04]  /*9440*/  SHFL.DOWN PT, R4, R12, 0x10, 0x1f ;  /* 0x0a001f000c047f89 */ /* 0x000e2800000e0000 */
[----:B------:R-:W3:Y:S01]  /*9450*/  SHFL.DOWN PT, R9, R13, 0x10, 0x1f ;  /* 0x0a001f000d097f89 */ /* 0x000ee200000e0000 */
[----:B------:R-:W-:Y:S02]  /*9460*/  FFMA.FTZ R29, R5, R8, R29 ;  /* 0x00000008051d7223 */ /* 0x000fe4000001001d */
[----:B--2---:R-:W-:Y:S02]  /*9470*/  FFMA.FTZ R17, R28, R22, R17 ;  /* 0x000000161c117223 */ /* 0x004fe40000010011 */
[----:B------:R-:W2:Y:S01]  /*9480*/  LDL R22, [R1+0x20] ;  /* 0x0000200001167983 */ /* 0x000ea20000100800 */
[----:B------:R-:W-:-:S03]  /*9490*/  FADD.FTZ R23, R23, R8 ;  /* 0x0000000817177221 */ /* 0x000fc60000010000 */
[----:B------:R-:W4:Y:S04]  /*94a0*/  LDL R28, [R1+0x234] ;  /* 0x00023400011c7983 */ /* 0x000f280000100800 */
[----:B------:R1:W5:Y:S04]  /*94b0*/  LDL.LU R5, [R1+0x244] ;  /* 0x0002440001057983 */ /* 0x0003680000300800 */
[----:B------:R-:W4:Y:S01]  /*94c0*/  LDL R8, [R1+0x1c] ;  /* 0x00001c0001087983 */ /* 0x000f220000100800 */
[----:B0-----:R-:W-:Y:S02]  /*94d0*/  @!P0 FADD.FTZ R12, R12, R4 ;  /* 0x000000040c0c8221 */ /* 0x001fe40000010000 */
[----:B---3--:R-:W-:Y:S01]  /*94e0*/  @!P0 FADD.FTZ R13, R13, R9 ;  /* 0x000000090d0d8221 */ /* 0x008fe20000010000 */
[----:B------:R1:W5:Y:S01]  /*94f0*/  LDL.LU R4, [R1+0x240] ;  /* 0x0002400001047983 */ /* 0x0003620000300800 */
[----:B--2---:R-:W-:-:S04]  /*9500*/  FFMA.FTZ R17, R22, R20, R17 ;  /* 0x0000001416117223 */ /* 0x004fc80000010011 */
[----:B------:R-:W-:Y:S02]  /*9510*/  FFMA.FTZ R9, R2, R11, R17 ;  /* 0x0000000b02097223 */ /* 0x000fe40000010011 */
[----:B------:R1:W5:Y:S04]  /*9520*/  LDL.LU R2, [R1+0x238] ;  /* 0x0002380001027983 */ /* 0x0003680000300800 */
[----:B------:R-:W0:Y:S01]  /*9530*/  S2R R22, SR_LANEID ;  /* 0x0000000000167919 */ /* 0x000e220000000000 */
[----:B-----5:R-:W-:Y:S01]  /*9540*/  ISETP.NE.AND P2, PT, R0, RZ, PT ;  /* 0x000000ff0000720c */ /* 0x020fe20003f45270 */
[----:B------:R-:W-:Y:S02]  /*9550*/  FADD.FTZ R21, R21, R20 ;  /* 0x0000001415157221 */ /* 0x000fe40000010000 */
[----:B----4-:R-:W-:-:S02]  /*9560*/  FFMA.FTZ R8, R8, R10, R29 ;  /* 0x0000000a08087223 */ /* 0x010fc4000001001d */
[----:B------:R-:W-:Y:S02]  /*9570*/  FADD.FTZ R10, R23, R10 ;  /* 0x0000000a170a7221 */ /* 0x000fe40000010000 */
[----:B------:R-:W-:Y:S01]  /*9580*/  FADD.FTZ R11, R21, R11 ;  /* 0x0000000b150b7221 */ /* 0x000fe20000010000 */
[----:B------:R-:W-:Y:S01]  /*9590*/  BSSY B0, `(.L_x_2634) ;  /* 0x0000037000007945 */ /* 0x000fe20003800000 */
[----:B0-----:R-:W-:-:S03]  /*95a0*/  ISETP.NE.AND P3, PT, R22, RZ, PT ;  /* 0x000000ff1600720c */ /* 0x001fc60003f65270 */
[----:B------:R1:W-:Y:S01]  /*95b0*/  STS.128 [R0.X16+0xd0], R8 ;  /* 0x0000d00800007388 */ /* 0x0003e2000000cc00 */
[----:B------:R-:W-:-:S09]  /*95c0*/  ISETP.GT.U32.AND P0, PT, R0, 0x27, PT ;  /* 0x000000270000780c */ /* 0x000fd20003f04070 */
[----:B------:R1:W-:Y:S04]  /*95d0*/  @!P3 STS.64 [R28.X8+0x18], R12 ;  /* 0x0000180c1c00b388 */ /* 0x0003e80000008a00 */
        /* <DEDUP_REMOVED lines=50> */
.L_x_2635:
[----:B------:R-:W-:Y:S05]  /*9900*/  BSYNC B0 ;  /* 0x0000000000007941 */ /* 0x000fea0003800000 */
.L_x_2634:
[----:B------:R-:W-:Y:S01]  /*9910*/  BAR.SYNC.DEFER_BLOCKING 0x0 ;  /* 0x0000000000007b1d */ /* 0x000fe20000010000 */
[----:B------:R-:W-:-:S05]  /*9920*/  SHF.L.U32 R17, R0, 0x4, RZ ;  /* 0x0000000400117819 */ /* 0x000fca00000006ff */
[----:B------:R-:W-:Y:S01]  /*9930*/  BSSY B0, `(.L_x_2636) ;  /* 0x000004d000007945 */ /* 0x000fe20003800000 */
[----:B------:R-:W-:Y:S05]  /*9940*/  @P0 BRA `(.L_x_2637) ;  /* 0x000004b000000947 */ /* 0x000fea0003800000 */
[----:B------:R-:W0:Y:S02]  /*9950*/  LDS.128 R20, [R17+0x350] ;  /* 0x0003500011147984 */ /* 0x000e240000000c00 */
[----:B0-----:R-:W-:Y:S02]  /*9960*/  FADD.FTZ R20, R8, R20 ;  /* 0x0000001408147221 */ /* 0x001fe40000010000 */
[----:B------:R-:W-:Y:S02]  /*9970*/  FADD.FTZ R21, R9, R21 ;  /* 0x0000001509157221 */ /* 0x000fe40000010000 */
[----:B------:R-:W-:Y:S02]  /*9980*/  FADD.FTZ R22, R10, R22 ;  /* 0x000000160a167221 */ /* 0x000fe40000010000 */
[----:B------:R-:W-:Y:S02]  /*9990*/  FADD.FTZ R23, R11, R23 ;  /* 0x000000170b177221 */ /* 0x000fe40000010000 */
        /* <DEDUP_REMOVED lines=70> */
.L_x_2637:
[----:B------:R-:W-:Y:S05]  /*9e00*/  BSYNC B0 ;  /* 0x0000000000007941 */ /* 0x000fea0003800000 */
.L_x_2636:
[----:B------:R-:W-:Y:S01]  /*9e10*/  UMOV UR15, 0x4 ;  /* 0x00000004000f7882 */ /* 0x000fe20000000000 */
        /* <DEDUP_REMOVED lines=12> */
[-C--:B01----:R-:W-:Y:S02]  /*9ee0*/  LEA R8, P0, R17, R20.reuse, 0x2 ;  /* 0x0000001411087211 */ /* 0x083fe400078010ff */
[----:B--2---:R-:W-:Y:S02]  /*9ef0*/  MOV R9, UR12 ;  /* 0x0000000c00097c02 */ /* 0x004fe40008000f00 */
[----:B------:R-:W-:Y:S02]  /*9f00*/  MOV R22, c[0x0][0x1dc] ;  /* 0x0000770000167a02 */ /* 0x000fe40000000f00 */
[----:B------:R-:W-:Y:S02]  /*9f10*/  LEA R20, P3, R9, R20, 0x2 ;  /* 0x0000001409147211 */ /* 0x000fe400078610ff */
[----:B------:R-:W-:Y:S02]  /*9f20*/  LEA.HI.X R9, R17, R21, R22, 0x2, P0 ;  /* 0x0000001511097211 */ /* 0x000fe400000f1416 */
[----:B------:R-:W-:-:S03]  /*9f30*/  IADD3.X R21, R21, UR13, RZ, P3, !PT ;  /* 0x0000000d15157c10 */ /* 0x000fc60009ffe4ff */
[----:B------:R0:W-:Y:S04]  /*9f40*/  RED.E.ADD.F32.FTZ.RN.STRONG.GPU [R8.64], R10 ;  /* 0x0000000a0800798e */ /* 0x0001e8000c10e792 */
[----:B------:R0:W-:Y:S02]  /*9f50*/  RED.E.ADD.F32.FTZ.RN.STRONG.GPU [R20.64], R11 ;  /* 0x0000000b1400798e */ /* 0x0001e4000c10e792 */
.L_x_2639:
[----:B------:R-:W-:Y:S05]  /*9f60*/  BSYNC B0 ;  /* 0x0000000000007941 */ /* 0x000fea0003800000 */
.L_x_2638:
[----:B01----:R-:W-:-:S10]  /*9f70*/  HFMA2.MMA R8, -RZ, RZ, 0, 1.1920928955078125e-07 ;  /* 0x00000002ff087435 */ /* 0x003fd400000001ff */
[----:B------:R-:W-:-:S13]  /*9f80*/  ISETP.LE.U32.AND P0, PT, R8, c[0x0][0xc], PT ;  /* 0x0000030008007a0c */ /* 0x000fda0003f03070 */
[----:B------:R-:W-:Y:S05]  /*9f90*/  @!P0 BRA `(.L_x_2640) ;  /* 0x0000185000008947 */ /* 0x000fea0003800000 */
[----:B------:R-:W0:Y:S01]  /*9fa0*/  S2UR UR22, SR_CTAID.Y ;  /* 0x00000000001679c3 */ /* 0x000e220000002600 */
        /* <DEDUP_REMOVED lines=9> */
[----:B0-----:R-:W-:-:S04]  /*a040*/  UIADD3 UR5, UR5, UR22, URZ ;  /* 0x0000001605057290 */ /* 0x001fc8000fffe03f */
[----:B------:R-:W-:Y:S01]  /*a050*/  UIMAD.WIDE.U32 UR16, UR5, UR15, UR16 ;  /* 0x0000000f051072a5 */ /* 0x000fe2000f8e0010 */
[----:B------:R-:W-:Y:S05]  /*a060*/  @P2 BRA `(.L_x_2641) ;  /* 0x0000020000002947 */ /* 0x000fea0003800000 */
[----:B------:R-:W-:Y:S01]  /*a070*/  ULDC UR14, c[0x0][0x10] ;  /* 0x00000400000e7ab9 */ /* 0x000fe20000000800 */
[----:B------:R-:W0:Y:S01]  /*a080*/  S2R R10, SR_LANEID ;  /* 0x00000000000a7919 */ /* 0x000e220000000000 */
        /* <DEDUP_REMOVED lines=23> */
.L_x_2642:
[----:B------:R-:W-:Y:S02]  /*a200*/  MOV R8, UR16 ;  /* 0x0000001000087c02 */ /* 0x000fe40008000f00 */
[----:B------:R-:W-:-:S05]  /*a210*/  MOV R9, UR17 ;  /* 0x0000001100097c02 */ /* 0x000fca0008000f00 */
[----:B------:R-:W2:Y:S01]  /*a220*/  LDG.E.STRONG.GPU R8, [R8.64] ;  /* 0x0000001208087981 */ /* 0x000ea2000c1ef900 */
[----:B------:R-:W-:Y:S01]  /*a230*/  YIELD ;  /* 0x0000000000007946 */ /* 0x000fe20003800000 */
[----:B--2---:R-:W-:Y:S01]  /*a240*/  ISETP.NE.AND P0, PT, R8, R10, PT ;  /* 0x0000000a0800720c */ /* 0x004fe20003f05270 */
[----:B------:R-:W-:-:S12]  /*a250*/  CCTL.IVALL ;  /* 0x00000000ff00798f */ /* 0x000fd80002000000 */
[----:B------:R-:W-:Y:S05]  /*a260*/  @P0 BRA `(.L_x_2642) ;  /* 0xffffff9000000947 */ /* 0x000fea000383ffff */
.L_x_2641:
[----:B------:R-:W-:Y:S01]  /*a270*/  ISETP.NE.AND P0, PT, RZ, c[0x0][0xc], PT ;  /* 0x00000300ff007a0c */ /* 0x000fe20003f05270 */
[----:B------:R-:W-:Y:S01]  /*a280*/  WARPSYNC 0xffffffff ;  /* 0xffffffff00007948 */ /* 0x000fe20003800000 */
[----:B------:R-:W-:Y:S11]  /*a290*/  BAR.SYNC.DEFER_BLOCKING 0x0 ;  /* 0x0000000000007b1d */ /* 0x000ff60000010000 */
[----:B------:R-:W-:Y:S05]  /*a2a0*/  @!P0 BRA `(.L_x_2640) ;  /* 0x0000154000008947 */ /* 0x000fea0003800000 */
[----:B------:R-:W-:Y:S01]  /*a2b0*/  HFMA2.MMA R8, -RZ, RZ, 0, 5.9604644775390625e-08 ;  /* 0x00000001ff087435 */ /* 0x000fe200000001ff */
        /* <DEDUP_REMOVED lines=15> */
.L_x_2646:
        /* <DEDUP_REMOVED lines=155> */
.L_x_2645:
[----:B------:R-:W-:-:S06]  /*ad60*/  UISETP.GT.AND UP0, UPT, UR14, 0x4, UPT ;  /* 0x000000040e00788c */ /* 0x000fcc000bf04270 */
[----:B------:R-:W-:-:S13]  /*ad70*/  PLOP3.LUT P3, PT, PT, PT, UP0, 0x80, 0x0 ;  /* 0x000000000000781c */ /* 0x000fda0003f6f008 */
[----:B------:R-:W-:Y:S05]  /*ad80*/  @!P3 BRA `(.L_x_2647) ;  /* 0x000005100000b947 */ /* 0x000fea0003800000 */
[----:B------:R-:W-:Y:S02]  /*ad90*/  MOV R8, UR5 ;  /* 0x0000000500087c02 */ /* 0x000fe40008000f00 */
        /* <DEDUP_REMOVED lines=80> */
.L_x_2647:
[----:B01----:R-:W-:-:S13]  /*b2a0*/  ISETP.NE.OR P0, PT, RZ, UR14, P0 ;  /* 0x0000000eff007c0c */ /* 0x003fda0008705670 */
[----:B------:R-:W-:Y:S05]  /*b2b0*/  @!P0 BRA `(.L_x_2643) ;  /* 0x000002a000008947 */ /* 0x000fea0003800000 */
.L_x_2644:
        /* <DEDUP_REMOVED lines=41> */
[----:B------:R-:W-:Y:S05]  /*b550*/  @P0 BRA `(.L_x_2644) ;  /* 0xfffffd6000000947 */ /* 0x000fea000383ffff */
.L_x_2643:
        /* <DEDUP_REMOVED lines=16> */
.L_x_2649:
[----:B------:R-:W-:Y:S05]  /*b660*/  BSYNC B0 ;  /* 0x0000000000007941 */ /* 0x000fea0003800000 */
.L_x_2648:
        /* <DEDUP_REMOVED lines=24> */
.L_x_2640:
[----:B------:R0:W5:Y:S04]  /*b7f0*/  LDL R21, [R1+0x1e0] ;  /* 0x0001e00001157983 */ /* 0x0001680000100800 */
[----:B------:R0:W5:Y:S04]  /*b800*/  LDL R20, [R1+0x28] ;  /* 0x0000280001147983 */ /* 0x0001680000100800 */
[----:B------:R0:W5:Y:S04]  /*b810*/  LDL R17, [R1+0x1e4] ;  /* 0x0001e40001117983 */ /* 0x0001680000100800 */
[----:B------:R0:W5:Y:S04]  /*b820*/  LDL R11, [R1+0x2c] ;  /* 0x00002c00010b7983 */ /* 0x0001680000100800 */
[----:B------:R-:W-:Y:S04]  /*b830*/  @!P2 STS.64 [0xc0], R12 ;  /* 0x0000c00cff00a388 */ /* 0x000fe80000000a00 */
[----:B------:R-:W-:Y:S06]  /*b840*/  BAR.SYNC.DEFER_BLOCKING 0x0 ;  /* 0x0000000000007b1d */ /* 0x000fec0000010000 */
[----:B------:R-:W1:Y:S02]  /*b850*/  LDS.64 R8, [0xc0] ;  /* 0x0000c000ff087984 */ /* 0x000e640000000a00 */
[----:B-1----:R-:W-:-:S02]  /*b860*/  FMUL.FTZ R8, R8, c[0x0][0x20c] ;  /* 0x0000830008087a20 */ /* 0x002fc40000410000 */
[----:B------:R-:W-:Y:S02]  /*b870*/  FMUL.FTZ R9, R9, c[0x0][0x20c] ;  /* 0x0000830009097a20 */ /* 0x000fe40000410000 */
[----:B------:R0:W1:Y:S08]  /*b880*/  R2UR UR5, R8 ;  /* 0x00000000080573c2 */ /* 0x00007000000e0000 */
[----:B------:R0:W2:Y:S01]  /*b890*/  R2UR UR6, R9 ;  /* 0x00000000090673c2 */ /* 0x0000a200000e0000 */
[----:B------:R-:W-:Y:S05]  /*b8a0*/  @!P5 BRA `(.L_x_2650) ;  /* 0x000001400000d947 */ /* 0x000fea0003800000 */
[----:B0----5:R-:W-:-:S04]  /*b8b0*/  FFMA.FTZ R8, R21, R3, R14 ;  /* 0x0000000315087223 */ /* 0x021fc8000001000e */
        /* <DEDUP_REMOVED lines=19> */
.L_x_2650:
[----:B------:R-:W-:Y:S01]  /*b9f0*/  BSSY B0, `(.L_x_2651) ;  /* 0x0000014000007945 */ /* 0x000fe20003800000 */
[----:B------:R-:W-:Y:S05]  /*ba00*/  @!P1 BRA `(.L_x_2652) ;  /* 0x0000012000009947 */ /* 0x000fea0003800000 */
[----:B01----:R-:W-:Y:S02]  /*ba10*/  MOV R8, UR5 ;  /* 0x0000000500087c02 */ /* 0x003fe40008000f00 */
[----:B------:R-:W-:Y:S02]  /*ba20*/  SHF.R.S32.HI R9, RZ, 0x1f, R2 ;  /* 0x0000001fff097819 */ /* 0x000fe40000011402 */
[----:B------:R-:W-:Y:S01]  /*ba30*/  MOV R10, R6 ;  /* 0x00000006000a7202 */ /* 0x000fe20000000f00 */
[----:B--2--5:R-:W-:-:S04]  /*ba40*/  FFMA.FTZ R8, R21, R8, UR6 ;  /* 0x0000000615087e23 */ /* 0x024fc80008010008 */
[----:B------:R-:W-:Y:S01]  /*ba50*/  FFMA.FTZ R12, R3, R20, -R8 ;  /* 0x00000014030c7223 */ /* 0x000fe20000010808 */
[----:B------:R-:W-:-:S05]  /*ba60*/  MOV R8, UR5 ;  /* 0x0000000500087c02 */ /* 0x000fca0008000f00 */
[----:B------:R-:W-:-:S04]  /*ba70*/  FFMA.FTZ R8, R17, R8, UR6 ;  /* 0x0000000611087e23 */ /* 0x000fc80008010008 */
[----:B------:R-:W-:Y:S01]  /*ba80*/  FFMA.FTZ R13, R16, R11, -R8 ;  /* 0x0000000b100d7223 */ /* 0x000fe20000010808 */
[----:B------:R-:W-:Y:S01]  /*ba90*/  MOV R11, R5 ;  /* 0x00000005000b7202 */ /* 0x000fe20000000f00 */
[----:B------:R-:W-:-:S04]  /*baa0*/  IMAD R8, R9, c[0x0][0x1d8], RZ ;  /* 0x0000760009087a24 */ /* 0x000fc800078e02ff */
[----:B------:R-:W-:-:S04]  /*bab0*/  IMAD.WIDE.U32 R10, R2, c[0x0][0x1d8], R10 ;  /* 0x00007600020a7a25 */ /* 0x000fc800078e000a */
[----:B------:R-:W-:-:S05]  /*bac0*/  IMAD R8, R2, c[0x0][0x1dc], R8 ;  /* 0x0000770002087a24 */ /* 0x000fca00078e0208 */
[----:B------:R-:W-:Y:S01]  /*bad0*/  IADD3 R9, R11, R8, RZ ;  /* 0x000000080b097210 */ /* 0x000fe20007ffe0ff */
[----:B------:R-:W-:Y:S01]  /*bae0*/  FMUL.FTZ R11, R13, UR23 ;  /* 0x000000170d0b7c20 */ /* 0x000fe20008410000 */
[----:B------:R-:W-:-:S04]  /*baf0*/  LEA R8, P0, R10, c[0x0][0x160], 0x2 ;  /* 0x000058000a087a11 */ /* 0x000fc800078010ff */
[----:B------:R-:W-:Y:S01]  /*bb00*/  LEA.HI.X R9, R10, c[0x0][0x164], R9, 0x2, P0 ;  /* 0x000059000a097a11 */ /* 0x000fe200000f1409 */
[----:B------:R-:W-:-:S05]  /*bb10*/  FMUL.FTZ R10, R12, UR23 ;  /* 0x000000170c0a7c20 */ /* 0x000fca0008410000 */
[----:B------:R0:W-:Y:S03]  /*bb20*/  STG.E.64 [R8.64], R10 ;  /* 0x0000000a08007986 */ /* 0x0001e6000c101b12 */
.L_x_2652:
[----:B------:R-:W-:Y:S05]  /*bb30*/  BSYNC B0 ;  /* 0x0000000000007941 */ /* 0x000fea0003800000 */
.L_x_2651:
[----:B------:R3:W5:Y:S04]  /*bb40*/  LDL R13, [R1+0x1f0] ;  /* 0x0001f000010d7983 */ /* 0x0007680000100800 */
[----:B------:R3:W5:Y:S04]  /*bb50*/  LDL R12, [R1+0xc0] ;  /* 0x0000c000010c7983 */ /* 0x0007680000100800 */
[----:B-----5:R3:W5:Y:S01]  /*bb60*/  LDL R21, [R1+0x200] ;  /* 0x0002000001157983 */ /* 0x0207620000100800 */
[----:B0-----:R-:W-:-:S03]  /*bb70*/  IADD3 R20, R2, 0x10, RZ ;  /* 0x0000001002147810 */ /* 0x001fc60007ffe0ff */
[----:B------:R3:W5:Y:S01]  /*bb80*/  LDL R11, [R1+0xc4] ;  /* 0x0000c400010b7983 */ /* 0x0007620000100800 */
        /* <DEDUP_REMOVED lines=26> */
.L_x_2653:
[----:B---3--:R-:W-:Y:S01]  /*bd30*/  BSSY B0, `(.L_x_2654) ;  /* 0x0000013000007945 */ /* 0x008fe20003800000 */
[----:B------:R-:W-:Y:S05]  /*bd40*/  @P0 BRA `(.L_x_2655) ;  /* 0x0000011000000947 */ /* 0x000fea0003800000 */
[----:B-1----:R-:W-:Y:S02]  /*bd50*/  MOV R8, UR5 ;  /* 0x0000000500087c02 */ /* 0x002fe40008000f00 */
[----:B------:R-:W-:-:S03]  /*bd60*/  MOV R10, R6 ;  /* 0x00000006000a7202 */ /* 0x000fc60000000f00 */
[----:B--2---:R-:W-:-:S04]  /*bd70*/  FFMA.FTZ R8, R13, R8, UR6 ;  /* 0x000000060d087e23 */ /* 0x004fc80008010008 */
[----:B------:R-:W-:Y:S01]  /*bd80*/  FFMA.FTZ R13, R3, R12, -R8 ;  /* 0x0000000c030d7223 */ /* 0x000fe20000010808 */
[----:B0-----:R-:W-:Y:S01]  /*bd90*/  MOV R12, UR5 ;  /* 0x00000005000c7c02 */ /* 0x001fe20008000f00 */
[----:B------:R-:W-:-:S04]  /*bda0*/  IMAD R8, R20, c[0x0][0x1d8], RZ ;  /* 0x0000760014087a24 */ /* 0x000fc800078e02ff */
[----:B-----5:R-:W-:Y:S02]  /*bdb0*/  FFMA.FTZ R12, R21, R12, UR6 ;  /* 0x00000006150c7e23 */ /* 0x020fe4000801000c */
[----:B------:R-:W-:Y:S02]  /*bdc0*/  IMAD R8, R17, c[0x0][0x1dc], R8 ;  /* 0x0000770011087a24 */ /* 0x000fe400078e0208 */
[----:B------:R-:W-:Y:S01]  /*bdd0*/  FFMA.FTZ R12, R16, R11, -R12 ;  /* 0x0000000b100c7223 */ /* 0x000fe2000001080c */
[----:B------:R-:W-:-:S05]  /*bde0*/  MOV R11, R5 ;  /* 0x00000005000b7202 */ /* 0x000fca0000000f00 */
[----:B------:R-:W-:-:S05]  /*bdf0*/  IMAD.WIDE.U32 R10, R17, c[0x0][0x1d8], R10 ;  /* 0x00007600110a7a25 */ /* 0x000fca00078e000a */
[----:B------:R-:W-:Y:S01]  /*be00*/  IADD3 R9, R11, R8, RZ ;  /* 0x000000080b097210 */ /* 0x000fe20007ffe0ff */
[----:B------:R-:W-:Y:S01]  /*be10*/  FMUL.FTZ R11, R12, UR23 ;  /* 0x000000170c0b7c20 */ /* 0x000fe20008410000 */
[----:B------:R-:W-:-:S04]  /*be20*/  LEA R8, P0, R10, c[0x0][0x160], 0x2 ;  /* 0x000058000a087a11 */ /* 0x000fc800078010ff */
[----:B------:R-:W-:Y:S01]  /*be30*/  LEA.HI.X R9, R10, c[0x0][0x164], R9, 0x2, P0 ;  /* 0x000059000a097a11 */ /* 0x000fe200000f1409 */
[----:B------:R-:W-:-:S05]  /*be40*/  FMUL.FTZ R10, R13, UR23 ;  /* 0x000000170d0a7c20 */ /* 0x000fca0008410000 */
[----:B------:R0:W-:Y:S03]  /*be50*/  STG.E.64 [R8.64], R10 ;  /* 0x0000000a08007986 */ /* 0x0001e6000c101b12 */
.L_x_2655:
[----:B------:R-:W-:Y:S05]  /*be60*/  BSYNC B0 ;  /* 0x0000000000007941 */ /* 0x000fea0003800000 */
.L_x_2654:
        /* <DEDUP_REMOVED lines=31> */
.L_x_2656:
        /* <DEDUP_REMOVED lines=19> */
.L_x_2658:
[----:B------:R-:W-:Y:S05]  /*c190*/  BSYNC B0 ;  /* 0x0000000000007941 */ /* 0x000fea0003800000 */
.L_x_2657:
[----:B------:R3:W5:Y:S04]  /*c1a0*/  LDL R13, [R1+0x1ec] ;  /* 0x0001ec00010d7983 */ /* 0x0007680000100800 */
[----:B0-----:R3:W5:Y:S04]  /*c1b0*/  LDL R12, [R1+0xd0] ;  /* 0x0000d000010c7983 */ /* 0x0017680000100800 */
[----:B-----5:R3:W5:Y:S01]  /*c1c0*/  LDL R11, [R1+0xd4] ;  /* 0x0000d400010b7983 */ /* 0x0207620000100800 */
[C---:B------:R-:W-:Y:S02]  /*c1d0*/  IADD3 R29, R2.reuse, 0x30, RZ ;  /* 0x00000030021d7810 */ /* 0x040fe40007ffe0ff */
[----:B------:R-:W-:-:S02]  /*c1e0*/  IADD3 R22, R2, 0x40, RZ ;  /* 0x0000004002167810 */ /* 0x000fc40007ffe0ff */
[C---:B------:R-:W-:Y:S02]  /*c1f0*/  IADD3 R17, R2.reuse, 0x50, RZ ;  /* 0x0000005002117810 */ /* 0x040fe40007ffe0ff */
[C---:B------:R-:W-:Y:S02]  /*c200*/  IADD3 R20, R2.reuse, 0x50, RZ ;  /* 0x0000005002147810 */ /* 0x040fe40007ffe0ff */
[C---:B------:R-:W-:Y:S02]  /*c210*/  IADD3 R23, R2.reuse, 0x40, RZ ;  /* 0x0000004002177810 */ /* 0x040fe40007ffe0ff */
[----:B------:R-:W-:Y:S02]  /*c220*/  IADD3 R8, R2, 0x30, RZ ;  /* 0x0000003002087810 */ /* 0x000fe40007ffe0ff */
[----:B------:R-:W-:Y:S02]  /*c230*/  ISETP.GE.U32.AND P6, PT, R29, c[0x0][0x1e0], PT ;  /* 0x000078001d007a0c */ /* 0x000fe40003fc6070 */
[----:B------:R-:W-:-:S02]  /*c240*/  ISETP.GE.U32.AND P2, PT, R22, c[0x0][0x1e0], PT ;  /* 0x0000780016007a0c */ /* 0x000fc40003f46070 */
[----:B------:R-:W-:Y:S02]  /*c250*/  ISETP.GE.U32.AND P3, PT, R17, c[0x0][0x1e0], PT ;  /* 0x0000780011007a0c */ /* 0x000fe40003f66070 */
[----:B------:R-:W-:Y:S02]  /*c260*/  SHF.R.S32.HI R8, RZ, 0x1f, R8 ;  /* 0x0000001fff087819 */ /* 0x000fe40000011408 */
[----:B------:R-:W-:Y:S02]  /*c270*/  SHF.R.S32.HI R23, RZ, 0x1f, R23 ;  /* 0x0000001fff177819 */ /* 0x000fe40000011417 */
[----:B------:R-:W-:Y:S02]  /*c280*/  SHF.R.S32.HI R20, RZ, 0x1f, R20 ;  /* 0x0000001fff147819 */ /* 0x000fe40000011414 */
[C---:B------:R-:W-:Y:S02]  /*c290*/  IADD3 R28, R2.reuse, 0x60, RZ ;  /* 0x00000060021c7810 */ /* 0x040fe40007ffe0ff */
[----:B------:R-:W-:-:S02]  /*c2a0*/  IADD3 R21, R2, 0x70, RZ ;  /* 0x0000007002157810 */ /* 0x000fc40007ffe0ff */
[----:B------:R-:W-:Y:S02]  /*c2b0*/  ISETP.GE.AND.EX P6, PT, R8, c[0x0][0x1e4], PT, P6 ;  /* 0x0000790008007a0c */ /* 0x000fe40003fc6360 */
[----:B------:R-:W-:Y:S02]  /*c2c0*/  ISETP.GE.AND.EX P2, PT, R23, c[0x0][0x1e4], PT, P2 ;  /* 0x0000790017007a0c */ /* 0x000fe40003f46320 */
[----:B------:R-:W-:Y:S02]  /*c2d0*/  ISETP.GE.AND.EX P3, PT, R20, c[0x0][0x1e4], PT, P3 ;  /* 0x0000790014007a0c */ /* 0x000fe40003f66330 */
[----:B------:R-:W-:Y:S02]  /*c2e0*/  ISETP.GE.U32.AND P0, PT, R28, c[0x0][0x1e0], PT ;  /* 0x000078001c007a0c */ /* 0x000fe40003f06070 */
[----:B------:R-:W-:Y:S02]  /*c2f0*/  ISETP.GE.U32.AND P4, PT, R21, c[0x0][0x1e0], PT ;  /* 0x0000780015007a0c */ /* 0x000fe40003f86070 */
[----:B------:R-:W-:-:S02]  /*c300*/  ISETP.GT.U32.OR P6, PT, R0, 0x27f, P6 ;  /* 0x0000027f0000780c */ /* 0x000fc400037c4470 */
[C---:B------:R-:W-:Y:S02]  /*c310*/  ISETP.GT.U32.OR P2, PT, R0.reuse, 0x27f, P2 ;  /* 0x0000027f0000780c */ /* 0x040fe40001744470 */
[----:B------:R-:W-:Y:S01]  /*c320*/  ISETP.GT.U32.OR P3, PT, R0, 0x27f, P3 ;  /* 0x0000027f0000780c */ /* 0x000fe20001f64470 */
[----:B------:R-:W-:Y:S07]  /*c330*/  @!P5 BRA `(.L_x_2659) ;  /* 0x000001500000d947 */ /* 0x000fee0003800000 */
        /* <DEDUP_REMOVED lines=8> */
[----:B------:R-:W3:Y:S02]  /*c3c0*/  LDL R9, [R1+0x1fc] ;  /* 0x0001fc0001097983 */ /* 0x000ee40000100800 */
[----:B------:R-:W-:-:S05]  /*c3d0*/  FMUL.FTZ R12, R8, R10 ;  /* 0x0000000a080c7220 */ /* 0x000fca0000410000 */
[----:B------:R0:W-:Y:S01]  /*c3e0*/  STL [R1+0xd0], R12 ;  /* 0x0000d00c01007387 */ /* 0x0001e20000100800 */
[----:B---3--:R-:W-:-:S04]  /*c3f0*/  FFMA.FTZ R9, R9, R16, R15 ;  /* 0x0000001009097223 */ /* 0x008fc8000001000f */
[----:B------:R-:W-:-:S06]  /*c400*/  FMUL.FTZ R8, R9, -1.4426950216293334961 ;  /* 0xbfb8aa3b09087820 */ /* 0x000fcc0000410000 */
[----:B------:R-:W3:Y:S02]  /*c410*/  MUFU.EX2 R8, R8 ;  /* 0x0000000800087308 */ /* 0x000ee40000000800 */
[----:B---3--:R-:W-:-:S06]  /*c420*/  FADD.FTZ R8, R8, 1 ;  /* 0x3f80000008087421 */ /* 0x008fcc0000010000 */
[----:B------:R-:W3:Y:S02]  /*c430*/  MUFU.RCP R10, R8 ;  /* 0x00000008000a7308 */ /* 0x000ee40000001000 */
[----:B---3-5:R-:W-:Y:S02]  /*c440*/  FMUL.FTZ R8, R11, R10 ;  /* 0x0000000a0b087220 */ /* 0x028fe40000410000 */
[----:B------:R-:W-:-:S04]  /*c450*/  FADD.FTZ R10, -R10, 1 ;  /* 0x3f8000000a0a7421 */ /* 0x000fc80000010100 */
[----:B------:R-:W-:-:S04]  /*c460*/  FFMA.FTZ R10, R9, R10, 1 ;  /* 0x3f800000090a7423 */ /* 0x000fc8000001000a */
[----:B------:R-:W-:-:S05]  /*c470*/  FMUL.FTZ R11, R8, R10 ;  /* 0x0000000a080b7220 */ /* 0x000fca0000410000 */
[----:B------:R0:W-:Y:S02]  /*c480*/  STL [R1+0xd4], R11 ;  /* 0x0000d40b01007387 */ /* 0x0001e40000100800 */
.L_x_2659:
[----:B---3--:R-:W-:Y:S01]  /*c490*/  BSSY B0, `(.L_x_2660) ;  /* 0x0000016000007945 */ /* 0x008fe20003800000 */
[----:B------:R-:W-:Y:S05]  /*c4a0*/  @P6 BRA `(.L_x_2661) ;  /* 0x0000014000006947 */ /* 0x000fea0003800000 */
[----:B------:R-:W3:Y:S01]  /*c4b0*/  LDL.LU R10, [R1+0x1fc] ;  /* 0x0001fc00010a7983 */ /* 0x000ee20000300800 */
[----:B-1----:R-:W-:Y:S02]  /*c4c0*/  MOV R8, UR5 ;  /* 0x0000000500087c02 */ /* 0x002fe40008000f00 */
[----:B------:R-:W-:-:S03]  /*c4d0*/  IADD3 R9, R2, 0x30, RZ ;  /* 0x0000003002097810 */ /* 0x000fc60007ffe0ff */
[----:B--2---:R-:W-:Y:S01]  /*c4e0*/  FFMA.FTZ R8, R13, R8, UR6 ;  /* 0x000000060d087e23 */ /* 0x004fe20008010008 */
[----:B------:R-:W-:-:S03]  /*c4f0*/  SHF.R.S32.HI R9, RZ, 0x1f, R9 ;  /* 0x0000001fff097819 */ /* 0x000fc60000011409 */
[----:B------:R-:W-:Y:S01]  /*c500*/  FFMA.FTZ R13, R3, R12, -R8 ;  /* 0x0000000c030d7223 */ /* 0x000fe20000010808 */
[----:B0-----:R-:W-:Y:S01]  /*c510*/  MOV R12, UR5 ;  /* 0x00000005000c7c02 */ /* 0x001fe20008000f00 */
[----:B------:R-:W-:-:S04]  /*c520*/  IMAD R8, R9, c[0x0][0x1d8], RZ ;  /* 0x0000760009087a24 */ /* 0x000fc800078e02ff */
[----:B------:R-:W-:Y:S02]  /*c530*/  IMAD R8, R29, c[0x0][0x1dc], R8 ;  /* 0x000077001d087a24 */ /* 0x000fe400078e0208 */
[----:B---3--:R-:W-:Y:S01]  /*c540*/  FFMA.FTZ R12, R10, R12, UR6 ;  /* 0x000000060a0c7e23 */ /* 0x008fe2000801000c */
[----:B------:R-:W-:-:S03]  /*c550*/  MOV R10, R6 ;  /* 0x00000006000a7202 */ /* 0x000fc60000000f00 */
[----:B-----5:R-:W-:Y:S01]  /*c560*/  FFMA.FTZ R12, R16, R11, -R12 ;  /* 0x0000000b100c7223 */ /* 0x020fe2000001080c */
        /* <DEDUP_REMOVED lines=8> */
.L_x_2661:
[----:B------:R-:W-:Y:S05]  /*c5f0*/  BSYNC B0 ;  /* 0x0000000000007941 */ /* 0x000fea0003800000 */
.L_x_2660:
[----:B------:R-:W-:Y:S05]  /*c600*/  @!P5 BRA `(.L_x_2662) ;  /* 0x000001800000d947 */ /* 0x000fea0003800000 */
[----:B0-----:R-:W3:Y:S04]  /*c610*/  LDL R8, [R1+0x1f4] ;  /* 0x0001f40001087983 */ /* 0x001ee80000100800 */
[----:B------:R-:W4:Y:S04]  /*c620*/  LDL.LU R13, [R1+0xe0] ;  /* 0x0000e000010d7983 */ /* 0x000f280000300800 */
[----:B--2---:R-:W2:Y:S04]  /*c630*/  LDL R12, [R1+0x204] ;  /* 0x00020400010c7983 */ /* 0x004ea80000100800 */
[----:B-----5:R-:W2:Y:S01]  /*c640*/  LDL.LU R11, [R1+0xe4] ;  /* 0x0000e400010b7983 */ /* 0x020ea20000300800 */
[----:B---3--:R-:W-:-:S04]  /*c650*/  FFMA.FTZ R9, R8, R3, R14 ;  /* 0x0000000308097223 */ /* 0x008fc8000001000e */
[----:B------:R-:W-:-:S06]  /*c660*/  FMUL.FTZ R8, R9, -1.4426950216293334961 ;  /* 0xbfb8aa3b09087820 */ /* 0x000fcc0000410000 */
[----:B------:R-:W0:Y:S02]  /*c670*/  MUFU.EX2 R8, R8 ;  /* 0x0000000800087308 */ /* 0x000e240000000800 */
[----:B0-----:R-:W-:-:S06]  /*c680*/  FADD.FTZ R8, R8, 1 ;  /* 0x3f80000008087421 */ /* 0x001fcc0000010000 */
[----:B------:R-:W4:Y:S02]  /*c690*/  MUFU.RCP R10, R8 ;  /* 0x00000008000a7308 */ /* 0x000f240000001000 */
[----:B----4-:R-:W-:Y:S02]  /*c6a0*/  FMUL.FTZ R8, R13, R10 ;  /* 0x0000000a0d087220 */ /* 0x010fe40000410000 */
[----:B------:R-:W-:-:S04]  /*c6b0*/  FADD.FTZ R10, -R10, 1 ;  /* 0x3f8000000a0a7421 */ /* 0x000fc80000010100 */
[----:B------:R-:W-:Y:S02]  /*c6c0*/  FFMA.FTZ R10, R9, R10, 1 ;  /* 0x3f800000090a7423 */ /* 0x000fe4000001000a */
[----:B--2---:R-:W-:Y:S02]  /*c6d0*/  FFMA.FTZ R9, R12, R16, R15 ;  /* 0x000000100c097223 */ /* 0x004fe4000001000f */
        /* <DEDUP_REMOVED lines=11> */
.L_x_2662:
[----:B------:R-:W-:Y:S01]  /*c790*/  BSSY B0, `(.L_x_2663) ;  /* 0x0000017000007945 */ /* 0x000fe20003800000 */
[----:B------:R-:W-:Y:S05]  /*c7a0*/  @P2 BRA `(.L_x_2664) ;  /* 0x0000015000002947 */ /* 0x000fea0003800000 */
[----:B0-----:R-:W3:Y:S04]  /*c7b0*/  LDL.LU R12, [R1+0x1f4] ;  /* 0x0001f400010c7983 */ /* 0x001ee80000300800 */
[----:B-----5:R-:W4:Y:S04]  /*c7c0*/  LDL.LU R11, [R1+0xe0] ;  /* 0x0000e000010b7983 */ /* 0x020f280000300800 */
[----:B--2---:R-:W2:Y:S04]  /*c7d0*/  LDL.LU R10, [R1+0x204] ;  /* 0x00020400010a7983 */ /* 0x004ea80000300800 */
[----:B------:R-:W2:Y:S01]  /*c7e0*/  LDL.LU R9, [R1+0xe4] ;  /* 0x0000e40001097983 */ /* 0x000ea20000300800 */
[----:B-1----:R-:W-:-:S05]  /*c7f0*/  MOV R8, UR5 ;  /* 0x0000000500087c02 */ /* 0x002fca0008000f00 */
[----:B---3--:R-:W-:Y:S01]  /*c800*/  FFMA.FTZ R8, R12, R8, UR6 ;  /* 0x000000060c087e23 */ /* 0x008fe20008010008 */
[----:B------:R-:W-:-:S03]  /*c810*/  MOV R12, UR5 ;  /* 0x00000005000c7c02 */ /* 0x000fc60008000f00 */
[----:B----4-:R-:W-:Y:S01]  /*c820*/  FFMA.FTZ R13, R3, R11, -R8 ;  /* 0x0000000b030d7223 */ /* 0x010fe20000010808 */
[----:B------:R-:W-:Y:S01]  /*c830*/  MOV R11, R5 ;  /* 0x00000005000b7202 */ /* 0x000fe20000000f00 */
[----:B------:R-:W-:Y:S02]  /*c840*/  IMAD R8, R23, c[0x0][0x1d8], RZ ;  /* 0x0000760017087a24 */ /* 0x000fe400078e02ff */
[----:B--2---:R-:W-:Y:S01]  /*c850*/  FFMA.FTZ R12, R10, R12, UR6 ;  /* 0x000000060a0c7e23 */ /* 0x004fe2000801000c */
        /* <DEDUP_REMOVED lines=10> */
.L_x_2664:
[----:B------:R-:W-:Y:S05]  /*c900*/  BSYNC B0 ;  /* 0x0000000000007941 */ /* 0x000fea0003800000 */
.L_x_2663:
        /* <DEDUP_REMOVED lines=25> */
.L_x_2665:
        /* <DEDUP_REMOVED lines=14> */
[C---:B------:R-:W-:Y:S02]  /*cb80*/  IMAD R8, R17.reuse, c[0x0][0x1dc], R8 ;  /* 0x0000770011087a24 */ /* 0x040fe400078e0208 */
        /* <DEDUP_REMOVED lines=8> */
.L_x_2667:
[----:B------:R-:W-:Y:S05]  /*cc10*/  BSYNC B0 ;  /* 0x0000000000007941 */ /* 0x000fea0003800000 */
.L_x_2666:
[----:B------:R3:W5:Y:S04]  /*cc20*/  LDL R13, [R1+0x38] ;  /* 0x00003800010d7983 */ /* 0x0007680000100800 */
[----:B0-----:R3:W5:Y:S04]  /*cc30*/  LDL R12, [R1+0xf0] ;  /* 0x0000f000010c7983 */ /* 0x0017680000100800 */
[----:B-----5:R3:W5:Y:S01]  /*cc40*/  LDL R11, [R1+0xf4] ;  /* 0x0000f400010b7983 */ /* 0x0207620000100800 */
[C---:B------:R-:W-:Y:S02]  /*cc50*/  IADD3 R17, R2.reuse, 0x80, RZ ;  /* 0x0000008002117810 */ /* 0x040fe40007ffe0ff */
[----:B------:R-:W-:-:S02]  /*cc60*/  IADD3 R20, R2, 0x80, RZ ;  /* 0x0000008002147810 */ /* 0x000fc40007ffe0ff */
[C---:B------:R-:W-:Y:S02]  /*cc70*/  IADD3 R23, R2.reuse, 0x70, RZ ;  /* 0x0000007002177810 */ /* 0x040fe40007ffe0ff */
[----:B------:R-:W-:Y:S02]  /*cc80*/  IADD3 R8, R2, 0x60, RZ ;  /* 0x0000006002087810 */ /* 0x000fe40007ffe0ff */
        /* <DEDUP_REMOVED lines=36> */
.L_x_2668:
        /* <DEDUP_REMOVED lines=22> */
.L_x_2670:
[----:B------:R-:W-:Y:S05]  /*d030*/  BSYNC B0 ;  /* 0x0000000000007941 */ /* 0x000fea0003800000 */
.L_x_2669:
        /* <DEDUP_REMOVED lines=25> */
.L_x_2671:
        /* <DEDUP_REMOVED lines=23> */
.L_x_2673:
[----:B------:R-:W-:Y:S05]  /*d340*/  BSYNC B0 ;  /* 0x0000000000007941 */ /* 0x000fea0003800000 */
.L_x_2672:
        /* <DEDUP_REMOVED lines=25> */
.L_x_2674:
        /* <DEDUP_REMOVED lines=23> */
.L_x_2676:
[----:B------:R-:W-:Y:S05]  /*d650*/  BSYNC B0 ;  /* 0x0000000000007941 */ /* 0x000fea0003800000 */
.L_x_2675:
        /* <DEDUP_REMOVED lines=43> */
.L_x_2677:
        /* <DEDUP_REMOVED lines=22> */
.L_x_2679:
[----:B------:R-:W-:Y:S05]  /*da70*/  BSYNC B0 ;  /* 0x0000000000007941 */ /* 0x000fea0003800000 */
.L_x_2678:
        /* <DEDUP_REMOVED lines=25> */
.L_x_2680:
[----:B------:R-:W-:Y:S01]  /*dc10*/  BSSY B0, `(.L_x_2681) ;  /* 0x0000017000007945 */ /* 0x000fe20003800000 */
[----:B------:R-:W-:Y:S05]  /*dc20*/  @P2 BRA `(.L_x_2682) ;  /* 0x0000015000002947 */ /* 0x000fea0003800000 */
[----:B0-----:R-:W3:Y:S04]  /*dc30*/  LDL.LU R12, [R1+0x4c] ;  /* 0x00004c00010c7983 */ /* 0x001ee80000300800 */
[----:B-----5:R-:W4:Y:S04]  /*dc40*/  LDL.LU R11, [R1+0x128] ;  /* 0x00012800010b7983 */ /* 0x020f280000300800 */
[----:B--2---:R-:W2:Y:S04]  /*dc50*/  LDL.LU R10, [R1+0x5c] ;  /* 0x00005c00010a7983 */ /* 0x004ea80000300800 */
[----:B------:R-:W2:Y:S01]  /*dc60*/  LDL.LU R9, [R1+0x12c] ;  /* 0x00012c0001097983 */ /* 0x000ea20000300800 */
[----:B-1----:R-:W-:-:S05]  /*dc70*/  MOV R8, UR5 ;  /* 0x0000000500087c02 */ /* 0x002fca0008000f00 */
[----:B---3--:R-:W-:-:S04]  /*dc80*/  FFMA.FTZ R8, R12, R8, UR6 ;  /* 0x000000060c087e23 */ /* 0x008fc80008010008 */
[----:B----4-:R-:W-:Y:S01]  /*dc90*/  FFMA.FTZ R13, R3, R11, -R8 ;  /* 0x0000000b030d7223 */ /* 0x010fe20000010808 */
[----:B------:R-:W-:Y:S02]  /*dca0*/  MOV R8, UR5 ;  /* 0x0000000500087c02 */ /* 0x000fe40008000f00 */
[----:B------:R-:W-:-:S03]  /*dcb0*/  MOV R11, R5 ;  /* 0x00000005000b7202 */ /* 0x000fc60000000f00 */
[----:B--2---:R-:W-:Y:S01]  /*dcc0*/  FFMA.FTZ R8, R10, R8, UR6 ;  /* 0x000000060a087e23 */ /* 0x004fe20008010008 */
[----:B------:R-:W-:-:S03]  /*dcd0*/  MOV R10, R6 ;  /* 0x00000006000a7202 */ /* 0x000fc60000000f00 */
[----:B------:R-:W-:Y:S02]  /*dce0*/  FFMA.FTZ R12, R16, R9, -R8 ;  /* 0x00000009100c7223 */ /* 0x000fe40000010808 */
[----:B------:R-:W-:Y:S02]  /*dcf0*/  IMAD R8, R23, c[0x0][0x1d8], RZ ;  /* 0x0000760017087a24 */ /* 0x000fe400078e02ff */
        /* <DEDUP_REMOVED lines=8> */
.L_x_2682:
[----:B------:R-:W-:Y:S05]  /*dd80*/  BSYNC B0 ;  /* 0x0000000000007941 */ /* 0x000fea0003800000 */
.L_x_2681:
        /* <DEDUP_REMOVED lines=25> */
.L_x_2683:
        /* <DEDUP_REMOVED lines=23> */
.L_x_2685:
[----:B------:R-:W-:Y:S05]  /*e090*/  BSYNC B0 ;  /* 0x0000000000007941 */ /* 0x000fea0003800000 */
.L_x_2684:
[----:B------:R3:W5:Y:S04]  /*e0a0*/  LDL R13, [R1+0x138] ;  /* 0x00013800010d7983 */ /* 0x0007680000100800 */
[----:B0-----:R3:W5:Y:S01]  /*e0b0*/  LDL R12, [R1+0x13c] ;  /* 0x00013c00010c7983 */ /* 0x0017620000100800 */
[C---:B------:R-:W-:Y:S02]  /*e0c0*/  IADD3 R17, R2.reuse, 0xe0, RZ ;  /* 0x000000e002117810 */ /* 0x040fe40007ffe0ff */
[C---:B------:R-:W-:Y:S02]  /*e0d0*/  IADD3 R20, R2.reuse, 0xe0, RZ ;  /* 0x000000e002147810 */ /* 0x040fe40007ffe0ff */
[C---:B------:R-:W-:Y:S02]  /*e0e0*/  IADD3 R23, R2.reuse, 0xd0, RZ ;  /* 0x000000d002177810 */ /* 0x040fe40007ffe0ff */
[----:B-----5:R-:W-:-:S02]  /*e0f0*/  IADD3 R11, R2, 0xc0, RZ ;  /* 0x000000c0020b7810 */ /* 0x020fc40007ffe0ff */
        /* <DEDUP_REMOVED lines=15> */
[----:B---3--:R-:W3:Y:S02]  /*e1f0*/  LDL R8, [R1+0x58] ;  /* 0x0000580001087983 */ /* 0x008ee40000100800 */
        /* <DEDUP_REMOVED lines=21> */
.L_x_2686:
[----:B---3--:R-:W-:Y:S01]  /*e350*/  BSSY B0, `(.L_x_2687) ;  /* 0x0000015000007945 */ /* 0x008fe20003800000 */
[----:B------:R-:W-:Y:S05]  /*e360*/  @P0 BRA `(.L_x_2688) ;  /* 0x0000013000000947 */ /* 0x000fea0003800000 */
[----:B------:R-:W3:Y:S04]  /*e370*/  LDL.LU R10, [R1+0x58] ;  /* 0x00005800010a7983 */ /* 0x000ee80000300800 */
[----:B------:R-:W4:Y:S01]  /*e380*/  LDL.LU R9, [R1+0x6c] ;  /* 0x00006c0001097983 */ /* 0x000f220000300800 */
[----:B-1----:R-:W-:-:S05]  /*e390*/  MOV R8, UR5 ;  /* 0x0000000500087c02 */ /* 0x002fca0008000f00 */
[----:B--23--:R-:W-:Y:S01]  /*e3a0*/  FFMA.FTZ R8, R10, R8, UR6 ;  /* 0x000000060a087e23 */ /* 0x00cfe20008010008 */
[----:B------:R-:W-:-:S03]  /*e3b0*/  MOV R10, R6 ;  /* 0x00000006000a7202 */ /* 0x000fc60000000f00 */
[----:B0-----:R-:W-:Y:S01]  /*e3c0*/  FFMA.FTZ R13, R3, R13, -R8 ;  /* 0x0000000d030d7223 */ /* 0x001fe20000010808 */
[----:B------:R-:W-:-:S05]  /*e3d0*/  MOV R8, UR5 ;  /* 0x0000000500087c02 */ /* 0x000fca0008000f00 */
[----:B----4-:R-:W-:-:S04]  /*e3e0*/  FFMA.FTZ R8, R9, R8, UR6 ;  /* 0x0000000609087e23 */ /* 0x010fc80008010008 */
        /* <DEDUP_REMOVED lines=11> */
.L_x_2688:
[----:B------:R-:W-:Y:S05]  /*e4a0*/  BSYNC B0 ;  /* 0x0000000000007941 */ /* 0x000fea0003800000 */
.L_x_2687:
[----:B------:R-:W-:Y:S05]  /*e4b0*/  @!P5 BRA `(.L_x_2689) ;  /* 0x000001800000d947 */ /* 0x000fea0003800000 */
[----:B0-----:R-:W3:Y:S04]  /*e4c0*/  LDL R8, [R1+0x60] ;  /* 0x0000600001087983 */ /* 0x001ee80000100800 */
[----:B------:R-:W4:Y:S04]  /*e4d0*/  LDL.LU R13, [R1+0x148] ;  /* 0x00014800010d7983 */ /* 0x000f280000300800 */
[----:B------:R-:W5:Y:S04]  /*e4e0*/  LDL R12, [R1+0x7c] ;  /* 0x00007c00010c7983 */ /* 0x000f680000100800 */
[----:B--2---:R-:W2:Y:S01]  /*e4f0*/  LDL.LU R11, [R1+0x14c] ;  /* 0x00014c00010b7983 */ /* 0x004ea20000300800 */
        /* <DEDUP_REMOVED lines=14> */
[----:B0-----:R-:W2:Y:S02]  /*e5e0*/  MUFU.RCP R10, R8 ;  /* 0x00000008000a7308 */ /* 0x001ea40000001000 */
[----:B--2---:R-:W-:Y:S02]  /*e5f0*/  FMUL.FTZ R8, R11, R10 ;  /* 0x0000000a0b087220 */ /* 0x004fe40000410000 */
[----:B------:R-:W-:-:S04]  /*e600*/  FADD.FTZ R10, -R10, 1 ;  /* 0x3f8000000a0a7421 */ /* 0x000fc80000010100 */
[----:B------:R-:W-:-:S04]  /*e610*/  FFMA.FTZ R10, R9, R10, 1 ;  /* 0x3f800000090a7423 */ /* 0x000fc8000001000a */
[----:B------:R-:W-:-:S05]  /*e620*/  FMUL.FTZ R8, R8, R10 ;  /* 0x0000000a08087220 */ /* 0x000fca0000410000 */
[----:B------:R0:W-:Y:S02]  /*e630*/  STL [R1+0x14c], R8 ;  /* 0x00014c0801007387 */ /* 0x0001e40000100800 */
.L_x_2689:
[----:B------:R-:W-:Y:S01]  /*e640*/  BSSY B0, `(.L_x_2690) ;  /* 0x0000017000007945 */ /* 0x000fe20003800000 */
[----:B------:R-:W-:Y:S05]  /*e650*/  @P6 BRA `(.L_x_2691) ;  /* 0x0000015000006947 */ /* 0x000fea0003800000 */
[----:B0-----:R-:W3:Y:S04]  /*e660*/  LDL.LU R12, [R1+0x60] ;  /* 0x00006000010c7983 */ /* 0x001ee80000300800 */
[----:B------:R-:W4:Y:S04]  /*e670*/  LDL.LU R11, [R1+0x148] ;  /* 0x00014800010b7983 */ /* 0x000f280000300800 */
[----:B------:R-:W5:Y:S04]  /*e680*/  LDL.LU R10, [R1+0x7c] ;  /* 0x00007c00010a7983 */ /* 0x000f680000300800 */
[----:B--2---:R-:W2:Y:S01]  /*e690*/  LDL.LU R9, [R1+0x14c] ;  /* 0x00014c0001097983 */ /* 0x004ea20000300800 */
[----:B-1----:R-:W-:-:S05]  /*e6a0*/  MOV R8, UR5 ;  /* 0x0000000500087c02 */ /* 0x002fca0008000f00 */
[----:B---3--:R-:W-:-:S04]  /*e6b0*/  FFMA.FTZ R8, R12, R8, UR6 ;  /* 0x000000060c087e23 */ /* 0x008fc80008010008 */
[----:B----4-:R-:W-:Y:S01]  /*e6c0*/  FFMA.FTZ R13, R3, R11, -R8 ;  /* 0x0000000b030d7223 */ /* 0x010fe20000010808 */
[----:B------:R-:W-:Y:S02]  /*e6d0*/  MOV R8, UR5 ;  /* 0x0000000500087c02 */ /* 0x000fe40008000f00 */
[----:B------:R-:W-:-:S03]  /*e6e0*/  MOV R11, R5 ;  /* 0x00000005000b7202 */ /* 0x000fc60000000f00 */
[----:B-----5:R-:W-:Y:S01]  /*e6f0*/  FFMA.FTZ R8, R10, R8, UR6 ;  /* 0x000000060a087e23 */ /* 0x020fe20008010008 */
[----:B------:R-:W-:-:S03]  /*e700*/  MOV R10, R6 ;  /* 0x00000006000a7202 */ /* 0x000fc60000000f00 */
[----:B--2---:R-:W-:Y:S02]  /*e710*/  FFMA.FTZ R12, R16, R9, -R8 ;  /* 0x00000009100c7223 */ /* 0x004fe40000010808 */
        /* <DEDUP_REMOVED lines=9> */
.L_x_2691:
[----:B------:R-:W-:Y:S05]  /*e7b0*/  BSYNC B0 ;  /* 0x0000000000007941 */ /* 0x000fea0003800000 */
.L_x_2690:
        /* <DEDUP_REMOVED lines=25> */
.L_x_2692:
        /* <DEDUP_REMOVED lines=23> */
.L_x_2694:
[----:B------:R-:W-:Y:S05]  /*eac0*/  BSYNC B0 ;  /* 0x0000000000007941 */ /* 0x000fea0003800000 */
.L_x_2693:
[----:B0-----:R0:W5:Y:S04]  /*ead0*/  LDL R13, [R1+0x160] ;  /* 0x00016000010d7983 */ /* 0x0011680000100800 */
[----:B------:R0:W5:Y:S01]  /*eae0*/  LDL R12, [R1+0x164] ;  /* 0x00016400010c7983 */ /* 0x0001620000100800 */
[C---:B------:R-:W-:Y:S02]  /*eaf0*/  IADD3 R17, R2.reuse, 0x110, RZ ;  /* 0x0000011002117810 */ /* 0x040fe40007ffe0ff */
[C---:B------:R-:W-:Y:S02]  /*eb00*/  IADD3 R20, R2.reuse, 0x110, RZ ;  /* 0x0000011002147810 */ /* 0x040fe40007ffe0ff */
[C---:B------:R-:W-:Y:S02]  /*eb10*/  IADD3 R23, R2.reuse, 0x100, RZ ;  /* 0x0000010002177810 */ /* 0x040fe40007ffe0ff */
[----:B------:R-:W-:-:S02]  /*eb20*/  IADD3 R11, R2, 0xf0, RZ ;  /* 0x000000f0020b7810 */ /* 0x000fc40007ffe0ff */
        /* <DEDUP_REMOVED lines=15> */
[----:B0-----:R-:W3:Y:S02]  /*ec20*/  LDL R8, [R1+0x78] ;  /* 0x0000780001087983 */ /* 0x001ee40000100800 */
[----:B---3--:R-:W-:-:S04]  /*ec30*/  FFMA.FTZ R9, R8, R3, R14 ;  /* 0x0000000308097223 */ /* 0x008fc8000001000e */
[----:B------:R-:W-:-:S06]  /*ec40*/  FMUL.FTZ R8, R9, -1.4426950216293334961 ;  /* 0xbfb8aa3b09087820 */ /* 0x000fcc0000410000 */
[----:B------:R-:W0:Y:S02]  /*ec50*/  MUFU.EX2 R8, R8 ;  /* 0x0000000800087308 */ /* 0x000e240000000800 */
[----:B0-----:R-:W-:-:S06]  /*ec60*/  FADD.FTZ R8, R8, 1 ;  /* 0x3f80000008087421 */ /* 0x001fcc0000010000 */
[----:B------:R-:W0:Y:S02]  /*ec70*/  MUFU.RCP R10, R8 ;  /* 0x00000008000a7308 */ /* 0x000e240000001000 */
[----:B0----5:R-:W-:Y:S02]  /*ec80*/  FMUL.FTZ R8, R13, R10 ;  /* 0x0000000a0d087220 */ /* 0x021fe40000410000 */
        /* <DEDUP_REMOVED lines=15> */
.L_x_2695:
[----:B0-----:R-:W-:Y:S01]  /*ed80*/  BSSY B0, `(.L_x_2696) ;  /* 0x0000015000007945 */ /* 0x001fe20003800000 */
[----:B------:R-:W-:Y:S05]  /*ed90*/  @P2 BRA `(.L_x_2697) ;  /* 0x0000013000002947 */ /* 0x000fea0003800000 */
[----:B------:R-:W3:Y:S04]  /*eda0*/  LDL.LU R10, [R1+0x78] ;  /* 0x00007800010a7983 */ /* 0x000ee80000300800 */
[----:B------:R-:W4:Y:S01]  /*edb0*/  LDL.LU R9, [R1+0x94] ;  /* 0x0000940001097983 */ /* 0x000f220000300800 */
[----:B-1----:R-:W-:-:S05]  /*edc0*/  MOV R8, UR5 ;  /* 0x0000000500087c02 */ /* 0x002fca0008000f00 */
[----:B--23--:R-:W-:Y:S01]  /*edd0*/  FFMA.FTZ R8, R10, R8, UR6 ;  /* 0x000000060a087e23 */ /* 0x00cfe20008010008 */
[----:B------:R-:W-:-:S03]  /*ede0*/  MOV R10, R6 ;  /* 0x00000006000a7202 */ /* 0x000fc60000000f00 */
[----:B-----5:R-:W-:Y:S01]  /*edf0*/  FFMA.FTZ R13, R3, R13, -R8 ;  /* 0x0000000d030d7223 */ /* 0x020fe20000010808 */
        /* <DEDUP_REMOVED lines=13> */
.L_x_2697:
[----:B------:R-:W-:Y:S05]  /*eed0*/  BSYNC B0 ;  /* 0x0000000000007941 */ /* 0x000fea0003800000 */
.L_x_2696:
[----:B------:R-:W-:Y:S05]  /*eee0*/  @!P5 BRA `(.L_x_2698) ;  /* 0x000001800000d947 */ /* 0x000fea0003800000 */
[----:B0-----:R-:W3:Y:S04]  /*eef0*/  LDL R8, [R1+0x80] ;  /* 0x0000800001087983 */ /* 0x001ee80000100800 */
[----:B-----5:R-:W4:Y:S04]  /*ef00*/  LDL.LU R13, [R1+0x158] ;  /* 0x00015800010d7983 */ /* 0x020f280000300800 */
[----:B--2---:R-:W2:Y:S04]  /*ef10*/  LDL R12, [R1+0x9c] ;  /* 0x00009c00010c7983 */ /* 0x004ea80000100800 */
[----:B------:R-:W2:Y:S01]  /*ef20*/  LDL.LU R11, [R1+0x15c] ;  /* 0x00015c00010b7983 */ /* 0x000ea20000300800 */
        /* <DEDUP_REMOVED lines=20> */
.L_x_2698:
[----:B------:R-:W-:Y:S01]  /*f070*/  BSSY B0, `(.L_x_2699) ;  /* 0x0000017000007945 */ /* 0x000fe20003800000 */
[----:B------:R-:W-:Y:S05]  /*f080*/  @P6 BRA `(.L_x_2700) ;  /* 0x0000015000006947 */ /* 0x000fea0003800000 */
[----:B-----5:R-:W3:Y:S04]  /*f090*/  LDL.LU R12, [R1+0x80] ;  /* 0x00008000010c7983 */ /* 0x020ee80000300800 */
[----:B0-----:R-:W4:Y:S04]  /*f0a0*/  LDL.LU R11, [R1+0x158] ;  /* 0x00015800010b7983 */ /* 0x001f280000300800 */
        /* <DEDUP_REMOVED lines=19> */
.L_x_2700:
[----:B------:R-:W-:Y:S05]  /*f1e0*/  BSYNC B0 ;  /* 0x0000000000007941 */ /* 0x000fea0003800000 */
.L_x_2699:
        /* <DEDUP_REMOVED lines=25> */
.L_x_2701:
        /* <DEDUP_REMOVED lines=23> */
.L_x_2703:
[----:B------:R-:W-:Y:S05]  /*f4f0*/  BSYNC B0 ;  /* 0x0000000000007941 */ /* 0x000fea0003800000 */
.L_x_2702:
[----:B-----5:R3:W5:Y:S04]  /*f500*/  LDL R13, [R1+0x178] ;  /* 0x00017800010d7983 */ /* 0x0207680000100800 */
[----:B------:R3:W5:Y:S01]  /*f510*/  LDL R12, [R1+0x17c] ;  /* 0x00017c00010c7983 */ /* 0x0007620000100800 */
[C---:B------:R-:W-:Y:S02]  /*f520*/  IADD3 R17, R2.reuse, 0x140, RZ ;  /* 0x0000014002117810 */ /* 0x040fe40007ffe0ff */
[C---:B------:R-:W-:Y:S02]  /*f530*/  IADD3 R20, R2.reuse, 0x140, RZ ;  /* 0x0000014002147810 */ /* 0x040fe40007ffe0ff */
[C---:B------:R-:W-:Y:S02]  /*f540*/  IADD3 R23, R2.reuse, 0x130, RZ ;  /* 0x0000013002177810 */ /* 0x040fe40007ffe0ff */
[----:B0-----:R-:W-:-:S02]  /*f550*/  IADD3 R11, R2, 0x120, RZ ;  /* 0x00000120020b7810 */ /* 0x001fc40007ffe0ff */
        /* <DEDUP_REMOVED lines=37> */
.L_x_2704:
[----:B---3--:R-:W-:Y:S01]  /*f7b0*/  BSSY B0, `(.L_x_2705) ;  /* 0x0000015000007945 */ /* 0x008fe20003800000 */
[----:B------:R-:W-:Y:S05]  /*f7c0*/  @P0 BRA `(.L_x_2706) ;  /* 0x0000013000000947 */ /* 0x000fea0003800000 */
[----:B------:R-:W3:Y:S04]  /*f7d0*/  LDL.LU R10, [R1+0x98] ;  /* 0x00009800010a7983 */ /* 0x000ee80000300800 */
[----:B------:R-:W4:Y:S01]  /*f7e0*/  LDL.LU R9, [R1+0xbc] ;  /* 0x0000bc0001097983 */ /* 0x000f220000300800 */
[----:B-1----:R-:W-:-:S05]  /*f7f0*/  MOV R8, UR5 ;  /* 0x0000000500087c02 */ /* 0x002fca0008000f00 */
[----:B--23--:R-:W-:Y:S01]  /*f800*/  FFMA.FTZ R8, R10, R8, UR6 ;  /* 0x000000060a087e23 */ /* 0x00cfe20008010008 */
[----:B------:R-:W-:-:S03]  /*f810*/  MOV R10, R6 ;  /* 0x00000006000a7202 */ /* 0x000fc60000000f00 */
[----:B0----5:R-:W-:Y:S01]  /*f820*/  FFMA.FTZ R13, R3, R13, -R8 ;  /* 0x0000000d030d7223 */ /* 0x021fe20000010808 */
        /* <DEDUP_REMOVED lines=13> */
.L_x_2706:
[----:B------:R-:W-:Y:S05]  /*f900*/  BSYNC B0 ;  /* 0x0000000000007941 */ /* 0x000fea0003800000 */
.L_x_2705:
        /* <DEDUP_REMOVED lines=25> */
.L_x_2707:
[----:B------:R-:W-:Y:S01]  /*faa0*/  BSSY B0, `(.L_x_2708) ;  /* 0x0000017000007945 */ /* 0x000fe20003800000 */
[----:B------:R-:W-:Y:S05]  /*fab0*/  @P6 BRA `(.L_x_2709) ;  /* 0x0000015000006947 */ /* 0x000fea0003800000 */
[----:B0----5:R-:W3:Y:S04]  /*fac0*/  LDL.LU R12, [R1+0xa0] ;  /* 0x0000a000010c7983 */ /* 0x021ee80000300800 */
[----:B------:R-:W4:Y:S04]  /*fad0*/  LDL.LU R11, [R1+0x188] ;  /* 0x00018800010b7983 */ /* 0x000f280000300800 */
        /* <DEDUP_REMOVED lines=19> */
.L_x_2709:
[----:B------:R-:W-:Y:S05]  /*fc10*/  BSYNC B0 ;  /* 0x0000000000007941 */ /* 0x000fea0003800000 */
.L_x_2708:
        /* <DEDUP_REMOVED lines=25> */
.L_x_2710:
        /* <DEDUP_REMOVED lines=23> */
.L_x_2712:
[----:B------:R-:W-:Y:S05]  /*ff20*/  BSYNC B0 ;  /* 0x0000000000007941 */ /* 0x000fea0003800000 */
.L_x_2711:
[----:B0----5:R0:W5:Y:S04]  /*ff30*/  LDL R13, [R1+0xb0] ;  /* 0x0000b000010d7983 */ /* 0x0211680000100800 */
        /* <DEDUP_REMOVED lines=42> */
.L_x_2713:
        /* <DEDUP_REMOVED lines=21> */
.L_x_2715:
[----:B------:R-:W-:Y:S05]  /*10330*/  BSYNC B0 ;  /* 0x0000000000007941 */ /* 0x000fea0003800000 */
.L_x_2714:
[----:B------:R-:W-:Y:S05]  /*10340*/  @!P5 BRA `(.L_x_2716) ;  /* 0x000001800000d947 */ /* 0x000fea0003800000 */
[----:B0-----:R-:W3:Y:S04]  /*10350*/  LDL R8, [R1+0x100] ;  /* 0x0001000001087983 */ /* 0x001ee80000100800 */
[----:B------:R-:W4:Y:S04]  /*10360*/  LDL.LU R10, [R1+0xa8] ;  /* 0x0000a800010a7983 */ /* 0x000f280000300800 */
[----:B--2--5:R-:W2:Y:S04]  /*10370*/  LDL R12, [R1+0x120] ;  /* 0x00012000010c7983 */ /* 0x024ea80000100800 */
        /* <DEDUP_REMOVED lines=21> */
.L_x_2716:
        /* <DEDUP_REMOVED lines=23> */
.L_x_2718:
[----:B------:R-:W-:Y:S05]  /*10640*/  BSYNC B0 ;  /* 0x0000000000007941 */ /* 0x000fea0003800000 */
.L_x_2717:
        /* <DEDUP_REMOVED lines=25> */
.L_x_2719:
[----:B------:R-:W-:Y:S01]  /*107e0*/  BSSY B0, `(.L_x_2720) ;  /* 0x0000017000007945 */ /* 0x000fe20003800000 */
[----:B------:R-:W-:Y:S05]  /*107f0*/  @P6 BRA `(.L_x_2721) ;  /* 0x0000015000006947 */ /* 0x000fea0003800000 */
[----:B-----5:R-:W3:Y:S04]  /*10800*/  LDL.LU R12, [R1+0x108] ;  /* 0x00010800010c7983 */ /* 0x020ee80000300800 */
[----:B0-----:R-:W4:Y:S04]  /*10810*/  LDL.LU R11, [R1+0x198] ;  /* 0x00019800010b7983 */ /* 0x001f280000300800 */
[----:B--2---:R-:W2:Y:S04]  /*10820*/  LDL.LU R10, [R1+0x144] ;  /* 0x00014400010a7983 */ /* 0x004ea80000300800 */
[----:B------:R-:W2:Y:S01]  /*10830*/  LDL.LU R9, [R1+0x19c] ;  /* 0x00019c0001097983 */ /* 0x000ea20000300800 */
[----:B-1----:R-:W-:-:S02]  /*10840*/  MOV R8, UR5 ;  /* 0x0000000500087c02 */ /* 0x002fc40008000f00 */
[----:B------:R-:W-:-:S03]  /*10850*/  MOV R13, UR5 ;  /* 0x00000005000d7c02 */ /* 0x000fc60008000f00 */
[----:B---3--:R-:W-:-:S04]  /*10860*/  FFMA.FTZ R8, R12, R8, UR6 ;  /* 0x000000060c087e23 */ /* 0x008fc80008010008 */
        /* <DEDUP_REMOVED lines=14> */
.L_x_2721:
[----:B------:R-:W-:Y:S05]  /*10950*/  BSYNC B0 ;  /* 0x0000000000007941 */ /* 0x000fea0003800000 */
.L_x_2720:
[----:B------:R3:W5:Y:S01]  /*10960*/  LDL R20, [R1+0x1a8] ;  /* 0x0001a80001147983 */ /* 0x0007620000100800 */
[C---:B------:R-:W-:Y:S02]  /*10970*/  IADD3 R22, R2.reuse, 0x1a0, RZ ;  /* 0x000001a002167810 */ /* 0x040fe40007ffe0ff */
[C---:B------:R-:W-:Y:S01]  /*10980*/  IADD3 R23, R2.reuse, 0x1a0, RZ ;  /* 0x000001a002177810 */ /* 0x040fe20007ffe0ff */
[----:B------:R3:W5:Y:S01]  /*10990*/  LDL R17, [R1+0x1ac] ;  /* 0x0001ac0001117983 */ /* 0x0007620000100800 */
[C---:B------:R-:W-:Y:S02]  /*109a0*/  IADD3 R29, R2.reuse, 0x190, RZ ;  /* 0x00000190021d7810 */ /* 0x040fe40007ffe0ff */
[C---:B0-----:R-:W-:Y:S02]  /*109b0*/  IADD3 R9, R2.reuse, 0x180, RZ ;  /* 0x0000018002097810 */ /* 0x041fe40007ffe0ff */
        /* <DEDUP_REMOVED lines=15> */
[----:B---3--:R-:W3:Y:S04]  /*10ab0*/  LDL R8, [R1+0x124] ;  /* 0x0001240001087983 */ /* 0x008ee80000100800 */
[----:B------:R-:W4:Y:S01]  /*10ac0*/  LDL R9, [R1+0x140] ;  /* 0x0001400001097983 */ /* 0x000f220000100800 */
[----:B---3--:R-:W-:-:S02]  /*10ad0*/  FFMA.FTZ R10, R8, R16, R15 ;  /* 0x00000010080a7223 */ /* 0x008fc4000001000f */
[----:B----4-:R-:W-:Y:S02]  /*10ae0*/  FFMA.FTZ R11, R9, R3, R14 ;  /* 0x00000003090b7223 */ /* 0x010fe4000001000e */
[----:B------:R-:W-:Y:S02]  /*10af0*/  FMUL.FTZ R8, R10, -1.4426950216293334961 ;  /* 0xbfb8aa3b0a087820 */ /* 0x000fe40000410000 */
[----:B------:R-:W-:-:S04]  /*10b00*/  FMUL.FTZ R9, R11, -1.4426950216293334961 ;  /* 0xbfb8aa3b0b097820 */ /* 0x000fc80000410000 */
[----:B------:R-:W0:Y:S08]  /*10b10*/  MUFU.EX2 R8, R8 ;  /* 0x0000000800087308 */ /* 0x000e300000000800 */
[----:B------:R-:W3:Y:S01]  /*10b20*/  MUFU.EX2 R9, R9 ;  /* 0x0000000900097308 */ /* 0x000ee20000000800 */
[----:B0-----:R-:W-:Y:S02]  /*10b30*/  FADD.FTZ R8, R8, 1 ;  /* 0x3f80000008087421 */ /* 0x001fe40000010000 */
[----:B---3--:R-:W-:-:S05]  /*10b40*/  FADD.FTZ R9, R9, 1 ;  /* 0x3f80000009097421 */ /* 0x008fca0000010000 */
[----:B------:R-:W0:Y:S08]  /*10b50*/  MUFU.RCP R8, R8 ;  /* 0x0000000800087308 */ /* 0x000e300000001000 */
[----:B------:R-:W3:Y:S01]  /*10b60*/  MUFU.RCP R9, R9 ;  /* 0x0000000900097308 */ /* 0x000ee20000001000 */
[----:B0----5:R-:W-:Y:S02]  /*10b70*/  FMUL.FTZ R12, R17, R8 ;  /* 0x00000008110c7220 */ /* 0x021fe40000410000 */
[----:B------:R-:W-:-:S02]  /*10b80*/  FADD.FTZ R8, -R8, 1 ;  /* 0x3f80000008087421 */ /* 0x000fc40000010100 */
[----:B---3--:R-:W-:Y:S02]  /*10b90*/  FMUL.FTZ R13, R20, R9 ;  /* 0x00000009140d7220 */ /* 0x008fe40000410000 */
[----:B------:R-:W-:Y:S02]  /*10ba0*/  FADD.FTZ R9, -R9, 1 ;  /* 0x3f80000009097421 */ /* 0x000fe40000010100 */
[----:B------:R-:W-:Y:S02]  /*10bb0*/  FFMA.FTZ R8, R10, R8, 1 ;  /* 0x3f8000000a087423 */ /* 0x000fe40000010008 */
[----:B------:R-:W-:Y:S02]  /*10bc0*/  FFMA.FTZ R9, R11, R9, 1 ;  /* 0x3f8000000b097423 */ /* 0x000fe40000010009 */
[----:B------:R-:W-:Y:S02]  /*10bd0*/  FMUL.FTZ R17, R12, R8 ;  /* 0x000000080c117220 */ /* 0x000fe40000410000 */
[----:B------:R-:W-:-:S03]  /*10be0*/  FMUL.FTZ R20, R13, R9 ;  /* 0x000000090d147220 */ /* 0x000fc60000410000 */
[----:B------:R0:W-:Y:S04]  /*10bf0*/  STL [R1+0x1ac], R17 ;  /* 0x0001ac1101007387 */ /* 0x0001e80000100800 */
[----:B------:R0:W-:Y:S02]  /*10c00*/  STL [R1+0x1a8], R20 ;  /* 0x0001a81401007387 */ /* 0x0001e40000100800 */
.L_x_2722:
[----:B---3--:R-:W-:Y:S01]  /*10c10*/  BSSY B0, `(.L_x_2723) ;  /* 0x0000017000007945 */ /* 0x008fe20003800000 */
[----:B------:R-:W-:Y:S05]  /*10c20*/  @P0 BRA `(.L_x_2724) ;  /* 0x0000015000000947 */ /* 0x000fea0003800000 */
[----:B------:R-:W3:Y:S01]  /*10c30*/  LDL.LU R10, [R1+0x140] ;  /* 0x00014000010a7983 */ /* 0x000ee20000300800 */
[----:B------:R-:W-:-:S03]  /*10c40*/  IADD3 R8, R2, 0x180, RZ ;  /* 0x0000018002087810 */ /* 0x000fc60007ffe0ff */
[----:B------:R-:W4:Y:S01]  /*10c50*/  LDL.LU R9, [R1+0x124] ;  /* 0x0001240001097983 */ /* 0x000f220000300800 */
[----:B-1---5:R-:W-:Y:S02]  /*10c60*/  MOV R13, UR5 ;  /* 0x00000005000d7c02 */ /* 0x022fe40008000f00 */
[----:B------:R-:W-:Y:S02]  /*10c70*/  SHF.R.S32.HI R8, RZ, 0x1f, R8 ;  /* 0x0000001fff087819 */ /* 0x000fe40000011408 */
[----:B------:R-:W-:-:S03]  /*10c80*/  MOV R11, R5 ;  /* 0x00000005000b7202 */ /* 0x000fc60000000f00 */
[----:B------:R-:W-:Y:S01]  /*10c90*/  IMAD R8, R8, c[0x0][0x1d8], RZ ;  /* 0x0000760008087a24 */ /* 0x000fe200078e02ff */
[----:B------:R-:W-:-:S03]  /*10ca0*/  MOV R12, UR5 ;  /* 0x00000005000c7c02 */ /* 0x000fc60008000f00 */
[----:B------:R-:W-:Y:S02]  /*10cb0*/  IMAD R8, R21, c[0x0][0x1dc], R8 ;  /* 0x0000770015087a24 */ /* 0x000fe400078e0208 */
[----:B--23--:R-:W-:Y:S01]  /*10cc0*/  FFMA.FTZ R13, R10, R13, UR6 ;  /* 0x000000060a0d7e23 */ /* 0x00cfe2000801000d */
[----:B------:R-:W-:-:S05]  /*10cd0*/  MOV R10, R6 ;  /* 0x00000006000a7202 */ /* 0x000fca0000000f00 */
[----:B------:R-:W-:-:S04]  /*10ce0*/  IMAD.WIDE.U32 R10, R21, c[0x0][0x1d8], R10 ;  /* 0x00007600150a7a25 */ /* 0x000fc800078e000a */
[----:B----4-:R-:W-:Y:S01]  /*10cf0*/  FFMA.FTZ R12, R9, R12, UR6 ;  /* 0x00000006090c7e23 */ /* 0x010fe2000801000c */
        /* <DEDUP_REMOVED lines=8> */
.L_x_2724:
[----:B------:R-:W-:Y:S05]  /*10d80*/  BSYNC B0 ;  /* 0x0000000000007941 */ /* 0x000fea0003800000 */
.L_x_2723:
[----:B------:R-:W-:Y:S05]  /*10d90*/  @!P5 BRA `(.L_x_2725) ;  /* 0x000001800000d947 */ /* 0x000fea0003800000 */
[----:B-1----:R-:W3:Y:S04]  /*10da0*/  LDL R9, [R1+0x194] ;  /* 0x0001940001097983 */ /* 0x002ee80000100800 */
[----:B------:R-:W4:Y:S04]  /*10db0*/  LDL R8, [R1+0x190] ;  /* 0x0001900001087983 */ /* 0x000f280000100800 */
[----:B--2--5:R-:W2:Y:S04]  /*10dc0*/  LDL.LU R12, [R1+0x1b8] ;  /* 0x0001b800010c7983 */ /* 0x024ea80000300800 */
[----:B0-----:R-:W2:Y:S01]  /*10dd0*/  LDL.LU R17, [R1+0x1bc] ;  /* 0x0001bc0001117983 */ /* 0x001ea20000300800 */
[----:B---3--:R-:W-:-:S02]  /*10de0*/  FFMA.FTZ R10, R9, R3, R14 ;  /* 0x00000003090a7223 */ /* 0x008fc4000001000e */
[----:B----4-:R-:W-:Y:S02]  /*10df0*/  FFMA.FTZ R9, R8, R16, R15 ;  /* 0x0000001008097223 */ /* 0x010fe4000001000f */
[----:B------:R-:W-:Y:S02]  /*10e00*/  FMUL.FTZ R11, R10, -1.4426950216293334961 ;  /* 0xbfb8aa3b0a0b7820 */ /* 0x000fe40000410000 */
[----:B------:R-:W-:-:S04]  /*10e10*/  FMUL.FTZ R8, R9, -1.4426950216293334961 ;  /* 0xbfb8aa3b09087820 */ /* 0x000fc80000410000 */
[----:B------:R-:W0:Y:S08]  /*10e20*/  MUFU.EX2 R11, R11 ;  /* 0x0000000b000b7308 */ /* 0x000e300000000800 */
[----:B------:R-:W1:Y:S01]  /*10e30*/  MUFU.EX2 R8, R8 ;  /* 0x0000000800087308 */ /* 0x000e620000000800 */
[----:B0-----:R-:W-:-:S07]  /*10e40*/  FADD.FTZ R11, R11, 1 ;  /* 0x3f8000000b0b7421 */ /* 0x001fce0000010000 */
[----:B------:R-:W2:Y:S01]  /*10e50*/  MUFU.RCP R13, R11 ;  /* 0x0000000b000d7308 */ /* 0x000ea20000001000 */
[----:B-1----:R-:W-:-:S07]  /*10e60*/  FADD.FTZ R8, R8, 1 ;  /* 0x3f80000008087421 */ /* 0x002fce0000010000 */
[----:B------:R-:W0:Y:S01]  /*10e70*/  MUFU.RCP R8, R8 ;  /* 0x0000000800087308 */ /* 0x000e220000001000 */
[----:B--2---:R-:W-:Y:S02]  /*10e80*/  FMUL.FTZ R11, R12, R13 ;  /* 0x0000000d0c0b7220 */ /* 0x004fe40000410000 */
        /* <DEDUP_REMOVED lines=9> */
.L_x_2725:
[----:B------:R-:W-:Y:S01]  /*10f20*/  BSSY B0, `(.L_x_2726) ;  /* 0x0000017000007945 */ /* 0x000fe20003800000 */
[----:B------:R-:W-:Y:S05]  /*10f30*/  @P2 BRA `(.L_x_2727) ;  /* 0x0000015000002947 */ /* 0x000fea0003800000 */
[----:B------:R-:W3:Y:S04]  /*10f40*/  LDL.LU R21, [R1+0x194] ;  /* 0x0001940001157983 */ /* 0x000ee80000300800 */
[----:B01----:R-:W4:Y:S04]  /*10f50*/  LDL.LU R8, [R1+0x190] ;  /* 0x0001900001087983 */ /* 0x003f280000300800 */
[----:B--2--5:R-:W2:Y:S04]  /*10f60*/  LDL.LU R20, [R1+0x1b8] ;  /* 0x0001b80001147983 */ /* 0x024ea80000300800 */
[----:B------:R-:W2:Y:S01]  /*10f70*/  LDL.LU R17, [R1+0x1bc] ;  /* 0x0001bc0001117983 */ /* 0x000ea20000300800 */
        /* <DEDUP_REMOVED lines=8> */
[----:B---3--:R-:W-:Y:S02]  /*11000*/  FFMA.FTZ R12, R21, R12, UR6 ;  /* 0x00000006150c7e23 */ /* 0x008fe4000801000c */
[----:B----4-:R-:W-:Y:S01]  /*11010*/  FFMA.FTZ R13, R8, R13, UR6 ;  /* 0x00000006080d7e23 */ /* 0x010fe2000801000d */
[----:B------:R-:W-:Y:S01]  /*11020*/  LEA R8, P0, R10, c[0x0][0x160], 0x2 ;  /* 0x000058000a087a11 */ /* 0x000fe200078010ff */
[----:B--2---:R-:W-:-:S03]  /*11030*/  FFMA.FTZ R12, R3, R20, -R12 ;  /* 0x00000014030c7223 */ /* 0x004fc6000001080c */
[----:B------:R-:W-:Y:S01]  /*11040*/  LEA.HI.X R9, R10, c[0x0][0x164], R9, 0x2, P0 ;  /* 0x000059000a097a11 */ /* 0x000fe200000f1409 */
[----:B------:R-:W-:Y:S02]  /*11050*/  FFMA.FTZ R11, R16, R17, -R13 ;  /* 0x00000011100b7223 */ /* 0x000fe4000001080d */
[----:B------:R-:W-:Y:S02]  /*11060*/  FMUL.FTZ R10, R12, UR23 ;  /* 0x000000170c0a7c20 */ /* 0x000fe40008410000 */
[----:B------:R-:W-:-:S05]  /*11070*/  FMUL.FTZ R11, R11, UR23 ;  /* 0x000000170b0b7c20 */ /* 0x000fca0008410000 */
[----:B------:R0:W-:Y:S02]  /*11080*/  STG.E.64 [R8.64], R10 ;  /* 0x0000000a08007986 */ /* 0x0001e4000c101b12 */
.L_x_2727:
[----:B------:R-:W-:Y:S05]  /*11090*/  BSYNC B0 ;  /* 0x0000000000007941 */ /* 0x000fea0003800000 */
.L_x_2726:
[----:B------:R-:W-:Y:S05]  /*110a0*/  @!P5 BRA `(.L_x_2728) ;  /* 0x000001800000d947 */ /* 0x000fea0003800000 */
[----:B01----:R-:W3:Y:S04]  /*110b0*/  LDL R9, [R1+0x180] ;  /* 0x0001800001097983 */ /* 0x003ee80000100800 */
[----:B------:R-:W4:Y:S04]  /*110c0*/  LDL R8, [R1+0x184] ;  /* 0x0001840001087983 */ /* 0x000f280000100800 */
[----:B--2--5:R-:W2:Y:S04]  /*110d0*/  LDL.LU R20, [R1+0x88] ;  /* 0x0000880001147983 */ /* 0x024ea80000300800 */
[----:B------:R-:W2:Y:S01]  /*110e0*/  LDL.LU R17, [R1+0x8c] ;  /* 0x00008c0001117983 */ /* 0x000ea20000300800 */
[----:B---3--:R-:W-:-:S02]  /*110f0*/  FFMA.FTZ R9, R9, R16, R15 ;  /* 0x0000001009097223 */ /* 0x008fc4000001000f */
[----:B----4-:R-:W-:Y:S02]  /*11100*/  FFMA.FTZ R8, R8, R3, R14 ;  /* 0x0000000308087223 */ /* 0x010fe4000001000e */
        /* <DEDUP_REMOVED lines=9> */
[----:B--2---:R-:W-:-:S02]  /*111a0*/  FMUL.FTZ R11, R17, R11 ;  /* 0x0000000b110b7220 */ /* 0x004fc40000410000 */
        /* <DEDUP_REMOVED lines=8> */
.L_x_2728:
[----:B------:R-:W-:Y:S01]  /*11230*/  BSSY B0, `(.L_x_2729) ;  /* 0x0000017000007945 */ /* 0x000fe20003800000 */
[----:B------:R-:W-:Y:S05]  /*11240*/  @P4 BRA `(.L_x_2730) ;  /* 0x0000015000004947 */ /* 0x000fea0003800000 */
[----:B------:R-:W3:Y:S04]  /*11250*/  LDL.LU R21, [R1+0x184] ;  /* 0x0001840001157983 */ /* 0x000ee80000300800 */
[----:B0----5:R-:W4:Y:S04]  /*11260*/  LDL.LU R20, [R1+0x180] ;  /* 0x0001800001147983 */ /* 0x021f280000300800 */
[----:B--2---:R-:W2:Y:S04]  /*11270*/  LDL.LU R13, [R1+0x88] ;  /* 0x00008800010d7983 */ /* 0x004ea80000300800 */
[----:B------:R-:W2:Y:S01]  /*11280*/  LDL.LU R17, [R1+0x8c] ;  /* 0x00008c0001117983 */ /* 0x000ea20000300800 */
        /* <DEDUP_REMOVED lines=9> */
[----:B---3--:R-:W-:Y:S02]  /*11320*/  FFMA.FTZ R9, R21, R9, UR6 ;  /* 0x0000000615097e23 */ /* 0x008fe40008010009 */
[----:B----4-:R-:W-:Y:S02]  /*11330*/  FFMA.FTZ R12, R20, R12, UR6 ;  /* 0x00000006140c7e23 */ /* 0x010fe4000801000c */
[----:B--2---:R-:W-:Y:S01]  /*11340*/  FFMA.FTZ R13, R3, R13, -R9 ;  /* 0x0000000d030d7223 */ /* 0x004fe20000010809 */
[----:B------:R-:W-:Y:S01]  /*11350*/  LEA.HI.X R9, R10, c[0x0][0x164], R11, 0x2, P0 ;  /* 0x000059000a097a11 */ /* 0x000fe200000f140b */
[----:B------:R-:W-:Y:S02]  /*11360*/  FFMA.FTZ R12, R16, R17, -R12 ;  /* 0x00000011100c7223 */ /* 0x000fe4000001080c */
[----:B------:R-:W-:-:S02]  /*11370*/  FMUL.FTZ R10, R13, UR23 ;  /* 0x000000170d0a7c20 */ /* 0x000fc40008410000 */
[----:B------:R-:W-:-:S05]  /*11380*/  FMUL.FTZ R11, R12, UR23 ;  /* 0x000000170c0b7c20 */ /* 0x000fca0008410000 */
[----:B------:R0:W-:Y:S02]  /*11390*/  STG.E.64 [R8.64], R10 ;  /* 0x0000000a08007986 */ /* 0x0001e4000c101b12 */
.L_x_2730:
[----:B------:R-:W-:Y:S05]  /*113a0*/  BSYNC B0 ;  /* 0x0000000000007941 */ /* 0x000fea0003800000 */
.L_x_2729:
[----:B------:R3:W5:Y:S01]  /*113b0*/  LDL R21, [R1+0x74] ;  /* 0x0000740001157983 */ /* 0x0007620000100800 */
[C---:B01----:R-:W-:Y:S02]  /*113c0*/  IADD3 R8, R2.reuse, 0x1b0, RZ ;  /* 0x000001b002087810 */ /* 0x043fe40007ffe0ff */
[C---:B------:R-:W-:Y:S02]  /*113d0*/  IADD3 R28, R2.reuse, 0x1d0, RZ ;  /* 0x000001d0021c7810 */ /* 0x040fe40007ffe0ff */
[----:B------:R-:W-:Y:S02]  /*113e0*/  SHF.R.S32.HI R8, RZ, 0x1f, R8 ;  /* 0x0000001fff087819 */ /* 0x000fe40000011408 */
[----:B------:R-:W-:Y:S02]  /*113f0*/  IADD3 R22, R2, 0x1e0, RZ ;  /* 0x000001e002167810 */ /* 0x000fe40007ffe0ff */
[----:B------:R-:W-:Y:S02]  /*11400*/  ISETP.GE.AND.EX P3, PT, R8, c[0x0][0x1e4], PT, P3 ;  /* 0x0000790008007a0c */ /* 0x000fe40003f66330 */
[----:B-----5:R-:W-:-:S02]  /*11410*/  IADD3 R17, R2, 0x1f0, RZ ;  /* 0x000001f002117810 */ /* 0x020fc40007ffe0ff */
        /* <DEDUP_REMOVED lines=21> */
[----:B---3--:R-:W3:Y:S04]  /*11570*/  LDL R9, [R1+0x1b0] ;  /* 0x0001b00001097983 */ /* 0x008ee80000100800 */
[----:B------:R-:W4:Y:S04]  /*11580*/  LDL R8, [R1+0x1b4] ;  /* 0x0001b40001087983 */ /* 0x000f280000100800 */
[----:B------:R0:W-:Y:S04]  /*11590*/  STL [R1+0x238], R0 ;  /* 0x0002380001007387 */ /* 0x0001e80000100800 */
[----:B0-2---:R-:W2:Y:S01]  /*115a0*/  LDL.LU R0, [R1+0x70] ;  /* 0x0000700001007983 */ /* 0x005ea20000300800 */
        /* <DEDUP_REMOVED lines=14> */
[----:B--2---:R-:W-:Y:S02]  /*11690*/  FMUL.FTZ R10, R0, R10 ;  /* 0x0000000a000a7220 */ /* 0x004fe40000410000 */
[----:B------:R-:W-:Y:S01]  /*116a0*/  FFMA.FTZ R12, R8, R12, 1 ;  /* 0x3f800000080c7423 */ /* 0x000fe2000001000c */
[----:B------:R0:W5:Y:S01]  /*116b0*/  LDL.LU R0, [R1+0x238] ;  /* 0x0002380001007983 */ /* 0x0001620000300800 */
[----:B------:R-:W-:Y:S02]  /*116c0*/  FMUL.FTZ R21, R11, R13 ;  /* 0x0000000d0b157220 */ /* 0x000fe40000410000 */
[----:B------:R-:W-:-:S03]  /*116d0*/  FMUL.FTZ R8, R10, R12 ;  /* 0x0000000c0a087220 */ /* 0x000fc60000410000 */
[----:B------:R0:W-:Y:S04]  /*116e0*/  STL [R1+0x74], R21 ;  /* 0x0000741501007387 */ /* 0x0001e80000100800 */
[----:B------:R0:W-:Y:S02]  /*116f0*/  STL [R1+0x70], R8 ;  /* 0x0000700801007387 */ /* 0x0001e40000100800 */
.L_x_2731:
[----:B---3--:R-:W-:Y:S01]  /*11700*/  BSSY B0, `(.L_x_2732) ;  /* 0x000001f000007945 */ /* 0x008fe20003800000 */
[----:B------:R-:W-:Y:S05]  /*11710*/  @P3 BRA `(.L_x_2733) ;  /* 0x000001d000003947 */ /* 0x000fea0003800000 */
[----:B------:R1:W-:Y:S01]  /*11720*/  STL [R1+0x244], R14 ;  /* 0x0002440e01007387 */ /* 0x0003e20000100800 */
[----:B0-----:R-:W-:-:S04]  /*11730*/  IADD3 R8, R2, 0x1b0, RZ ;  /* 0x000001b002087810 */ /* 0x001fc80007ffe0ff */
[----:B------:R-:W-:Y:S01]  /*11740*/  SHF.R.S32.HI R8, RZ, 0x1f, R8 ;  /* 0x0000001fff087819 */ /* 0x000fe20000011408 */
[----:B-1----:R-:W3:Y:S04]  /*11750*/  LDL R14, [R1+0x22c] ;  /* 0x00022c00010e7983 */ /* 0x002ee80000100800 */
[----:B------:R0:W-:Y:S04]  /*11760*/  STL [R1+0x240], R2 ;  /* 0x0002400201007387 */ /* 0x0001e80000100800 */
[----:B0-----:R-:W4:Y:S04]  /*11770*/  LDL.LU R2, [R1+0x1b4] ;  /* 0x0001b40001027983 */ /* 0x001f280000300800 */
[----:B-----5:R0:W-:Y:S04]  /*11780*/  STL [R1+0x238], R0 ;  /* 0x0002380001007387 */ /* 0x0201e80000100800 */
[----:B0-2---:R-:W2:Y:S04]  /*11790*/  LDL.LU R0, [R1+0x1b0] ;  /* 0x0001b00001007983 */ /* 0x005ea80000300800 */
[----:B------:R-:W2:Y:S01]  /*117a0*/  LDL.LU R13, [R1+0x70] ;  /* 0x00007000010d7983 */ /* 0x000ea20000300800 */
[----:B------:R-:W-:Y:S01]  /*117b0*/  IMAD R10, R8, c[0x0][0x1d8], RZ ;  /* 0x00007600080a7a24 */ /* 0x000fe200078e02ff */
[----:B------:R-:W-:-:S02]  /*117c0*/  MOV R8, R6 ;  /* 0x0000000600087202 */ /* 0x000fc40000000f00 */
[----:B------:R-:W-:Y:S02]  /*117d0*/  MOV R9, R5 ;  /* 0x0000000500097202 */ /* 0x000fe40000000f00 */
[----:B------:R-:W-:Y:S02]  /*117e0*/  MOV R11, UR5 ;  /* 0x00000005000b7c02 */ /* 0x000fe40008000f00 */
[----:B------:R-:W-:Y:S01]  /*117f0*/  MOV R12, UR5 ;  /* 0x00000005000c7c02 */ /* 0x000fe20008000f00 */
[C---:B---3--:R-:W-:Y:S02]  /*11800*/  IMAD R10, R14.reuse, c[0x0][0x1dc], R10 ;  /* 0x000077000e0a7a24 */ /* 0x048fe400078e020a */
[----:B------:R-:W-:Y:S02]  /*11810*/  IMAD.WIDE.U32 R8, R14, c[0x0][0x1d8], R8 ;  /* 0x000076000e087a25 */ /* 0x000fe400078e0008 */
[----:B------:R0:W5:Y:S02]  /*11820*/  LDL.LU R14, [R1+0x244] ;  /* 0x00024400010e7983 */ /* 0x0001640000300800 */
[----:B----4-:R-:W-:-:S02]  /*11830*/  FFMA.FTZ R11, R2, R11, UR6 ;  /* 0x00000006020b7e23 */ /* 0x010fc4000801000b */
[----:B------:R0:W5:Y:S01]  /*11840*/  LDL.LU R2, [R1+0x240] ;  /* 0x0002400001027983 */ /* 0x0001620000300800 */
[----:B--2---:R-:W-:-:S03]  /*11850*/  FFMA.FTZ R12, R0, R12, UR6 ;  /* 0x00000006000c7e23 */ /* 0x004fc6000801000c */
[----:B------:R0:W5:Y:S01]  /*11860*/  LDL.LU R0, [R1+0x238] ;  /* 0x0002380001007983 */ /* 0x0001620000300800 */
        /* <DEDUP_REMOVED lines=8> */
.L_x_2733:
[----:B------:R-:W-:Y:S05]  /*118f0*/  BSYNC B0 ;  /* 0x0000000000007941 */ /* 0x000fea0003800000 */
.L_x_2732:
[----:B------:R-:W-:Y:S05]  /*11900*/  @!P5 BRA `(.L_x_2734) ;  /* 0x000001a00000d947 */ /* 0x000fea0003800000 */
[----:B0-----:R-:W3:Y:S04]  /*11910*/  LDL R9, [R1+0x168] ;  /* 0x0001680001097983 */ /* 0x001ee80000100800 */
[----:B------:R-:W4:Y:S04]  /*11920*/  LDL R8, [R1+0x16c] ;  /* 0x00016c0001087983 */ /* 0x000f280000100800 */
[----:B-----5:R0:W-:Y:S04]  /*11930*/  STL [R1+0x238], R0 ;  /* 0x0002380001007387 */ /* 0x0201e80000100800 */
[----:B0-2---:R-:W2:Y:S04]  /*11940*/  LDL.LU R0, [R1+0x8] ;  /* 0x0000080001007983 */ /* 0x005ea80000300800 */
        /* <DEDUP_REMOVED lines=16> */
[----:B------:R-:W-:Y:S01]  /*11a50*/  FFMA.FTZ R12, R8, R12, 1 ;  /* 0x3f800000080c7423 */ /* 0x000fe2000001000c */
[----:B------:R0:W5:Y:S01]  /*11a60*/  LDL.LU R0, [R1+0x238] ;  /* 0x0002380001007983 */ /* 0x0001620000300800 */
[----:B------:R-:W-:Y:S02]  /*11a70*/  FMUL.FTZ R8, R11, R13 ;  /* 0x0000000d0b087220 */ /* 0x000fe40000410000 */
[----:B------:R-:W-:-:S03]  /*11a80*/  FMUL.FTZ R9, R10, R12 ;  /* 0x0000000c0a097220 */ /* 0x000fc60000410000 */
[----:B------:R0:W-:Y:S04]  /*11a90*/  STL [R1+0xc], R8 ;  /* 0x00000c0801007387 */ /* 0x0001e80000100800 */
[----:B------:R0:W-:Y:S02]  /*11aa0*/  STL [R1+0x8], R9 ;  /* 0x0000080901007387 */ /* 0x0001e40000100800 */
.L_x_2734:
[----:B------:R-:W-:Y:S01]  /*11ab0*/  BSSY B0, `(.L_x_2735) ;  /* 0x000001f000007945 */ /* 0x000fe20003800000 */
[----:B------:R-:W-:Y:S05]  /*11ac0*/  @P6 BRA `(.L_x_2736) ;  /* 0x000001d000006947 */ /* 0x000fea0003800000 */
[----:B0-----:R-:W3:Y:S04]  /*11ad0*/  LDL.LU R8, [R1+0x230] ;  /* 0x0002300001087983 */ /* 0x001ee80000300800 */
[----:B-----5:R0:W-:Y:S04]  /*11ae0*/  STL [R1+0x244], R14 ;  /* 0x0002440e01007387 */ /* 0x0201e80000100800 */
[----:B0-----:R-:W4:Y:S04]  /*11af0*/  LDL R14, [R1+0x228] ;  /* 0x00022800010e7983 */ /* 0x001f280000100800 */
[----:B------:R0:W-:Y:S04]  /*11b00*/  STL [R1+0x240], R2 ;  /* 0x0002400201007387 */ /* 0x0001e80000100800 */
[----:B0-2---:R-:W2:Y:S04]  /*11b10*/  LDL.LU R2, [R1+0x16c] ;  /* 0x00016c0001027983 */ /* 0x005ea80000300800 */
[----:B------:R0:W-:Y:S04]  /*11b20*/  STL [R1+0x238], R0 ;  /* 0x0002380001007387 */ /* 0x0001e80000100800 */
[----:B0-----:R-:W2:Y:S04]  /*11b30*/  LDL.LU R0, [R1+0x168] ;  /* 0x0001680001007983 */ /* 0x001ea80000300800 */
[----:B------:R-:W2:Y:S04]  /*11b40*/  LDL.LU R13, [R1+0x8] ;  /* 0x00000800010d7983 */ /* 0x000ea80000300800 */
[----:B------:R-:W2:Y:S01]  /*11b50*/  LDL.LU R21, [R1+0xc] ;  /* 0x00000c0001157983 */ /* 0x000ea20000300800 */
[----:B------:R-:W-:-:S02]  /*11b60*/  MOV R9, R5 ;  /* 0x0000000500097202 */ /* 0x000fc40000000f00 */
[----:B------:R-:W-:Y:S02]  /*11b70*/  MOV R11, UR5 ;  /* 0x00000005000b7c02 */ /* 0x000fe40008000f00 */
[----:B------:R-:W-:Y:S01]  /*11b80*/  MOV R12, UR5 ;  /* 0x00000005000c7c02 */ /* 0x000fe20008000f00 */
[----:B---3--:R-:W-:Y:S01]  /*11b90*/  IMAD R10, R8, c[0x0][0x1d8], RZ ;  /* 0x00007600080a7a24 */ /* 0x008fe200078e02ff */
[----:B------:R-:W-:-:S03]  /*11ba0*/  MOV R8, R6 ;  /* 0x0000000600087202 */ /* 0x000fc60000000f00 */
[C---:B----4-:R-:W-:Y:S02]  /*11bb0*/  IMAD R10, R14.reuse, c[0x0][0x1dc], R10 ;  /* 0x000077000e0a7a24 */ /* 0x050fe400078e020a */
[----:B------:R-:W-:Y:S02]  /*11bc0*/  IMAD.WIDE.U32 R8, R14, c[0x0][0x1d8], R8 ;  /* 0x000076000e087a25 */ /* 0x000fe400078e0008 */
[----:B------:R0:W5:Y:S02]  /*11bd0*/  LDL.LU R14, [R1+0x244] ;  /* 0x00024400010e7983 */ /* 0x0001640000300800 */
[----:B--2---:R-:W-:Y:S02]  /*11be0*/  FFMA.FTZ R11, R2, R11, UR6 ;  /* 0x00000006020b7e23 */ /* 0x004fe4000801000b */
[----:B------:R0:W5:Y:S01]  /*11bf0*/  LDL.LU R2, [R1+0x240] ;  /* 0x0002400001027983 */ /* 0x0001620000300800 */
[----:B------:R-:W-:-:S03]  /*11c00*/  FFMA.FTZ R12, R0, R12, UR6 ;  /* 0x00000006000c7e23 */ /* 0x000fc6000801000c */
        /* <DEDUP_REMOVED lines=9> */
.L_x_2736:
[----:B------:R-:W-:Y:S05]  /*11ca0*/  BSYNC B0 ;  /* 0x0000000000007941 */ /* 0x000fea0003800000 */
.L_x_2735:
[----:B------:R-:W-:Y:S05]  /*11cb0*/  @!P5 BRA `(.L_x_2737) ;  /* 0x000001400000d947 */ /* 0x000fea0003800000 */
[----:B0-----:R-:W3:Y:S04]  /*11cc0*/  LDL R8, [R1+0x40] ;  /* 0x0000400001087983 */ /* 0x001ee80000100800 */
[----:B------:R-:W4:Y:S01]  /*11cd0*/  LDL R9, [R1+0x30] ;  /* 0x0000300001097983 */ /* 0x000f220000100800 */
[----:B---3-5:R-:W-:Y:S02]  /*11ce0*/  FFMA.FTZ R8, R8, R3, R14 ;  /* 0x0000000308087223 */ /* 0x028fe4000001000e */
[----:B----4-:R-:W-:Y:S02]  /*11cf0*/  FFMA.FTZ R9, R9, R16, R15 ;  /* 0x0000001009097223 */ /* 0x010fe4000001000f */
        /* <DEDUP_REMOVED lines=16> */
.L_x_2737:
[----:B------:R-:W-:Y:S01]  /*11e00*/  BSSY B0, `(.L_x_2738) ;  /* 0x0000015000007945 */ /* 0x000fe20003800000 */
[----:B------:R-:W-:Y:S05]  /*11e10*/  @P4 BRA `(.L_x_2739) ;  /* 0x0000013000004947 */ /* 0x000fea0003800000 */
[----:B------:R-:W3:Y:S04]  /*11e20*/  LDL.LU R13, [R1+0x40] ;  /* 0x00004000010d7983 */ /* 0x000ee80000300800 */
[----:B0-----:R-:W4:Y:S01]  /*11e30*/  LDL.LU R21, [R1+0x30] ;  /* 0x0000300001157983 */ /* 0x001f220000300800 */
        /* <DEDUP_REMOVED lines=8> */
[----:B--23--:R-:W-:Y:S01]  /*11ec0*/  FFMA.FTZ R13, R13, R10, UR6 ;  /* 0x000000060d0d7e23 */ /* 0x00cfe2000801000a */
[----:B------:R-:W-:Y:S01]  /*11ed0*/  LEA R10, P3, R8, c[0x0][0x160], 0x2 ;  /* 0x00005800080a7a11 */ /* 0x000fe200078610ff */
[----:B----4-:R-:W-:Y:S02]  /*11ee0*/  FFMA.FTZ R11, R21, R11, UR6 ;  /* 0x00000006150b7e23 */ /* 0x010fe4000801000b */
[----:B------:R-:W-:Y:S02]  /*11ef0*/  FFMA.FTZ R13, R3, R26, -R13 ;  /* 0x0000001a030d7223 */ /* 0x000fe4000001080d */
[----:B------:R-:W-:Y:S01]  /*11f00*/  FFMA.FTZ R9, R16, R27, -R11 ;  /* 0x0000001b10097223 */ /* 0x000fe2000001080b */
[----:B------:R-:W-:Y:S01]  /*11f10*/  LEA.HI.X R11, R8, c[0x0][0x164], R12, 0x2, P3 ;  /* 0x00005900080b7a11 */ /* 0x000fe200018f140c */
[----:B------:R-:W-:Y:S02]  /*11f20*/  FMUL.FTZ R8, R13, UR23 ;  /* 0x000000170d087c20 */ /* 0x000fe40008410000 */
[----:B------:R-:W-:-:S05]  /*11f30*/  FMUL.FTZ R9, R9, UR23 ;  /* 0x0000001709097c20 */ /* 0x000fca0008410000 */
[----:B------:R0:W-:Y:S02]  /*11f40*/  STG.E.64 [R10.64], R8 ;  /* 0x000000080a007986 */ /* 0x0001e4000c101b12 */
.L_x_2739:
[----:B------:R-:W-:Y:S05]  /*11f50*/  BSYNC B0 ;  /* 0x0000000000007941 */ /* 0x000fea0003800000 */
.L_x_2738:
        /* <DEDUP_REMOVED lines=21> */
.L_x_2740:
        /* <DEDUP_REMOVED lines=21> */
.L_x_2742:
[----:B------:R-:W-:Y:S05]  /*12200*/  BSYNC B0 ;  /* 0x0000000000007941 */ /* 0x000fea0003800000 */
.L_x_2741:
        /* <DEDUP_REMOVED lines=21> */
.L_x_2743:
[----:B------:R-:W-:Y:S01]  /*12360*/  BSSY B0, `(.L_x_2744) ;  /* 0x0000014000007945 */ /* 0x000fe20003800000 */
[----:B------:R-:W-:Y:S05]  /*12370*/  @P2 BRA `(.L_x_2745) ;  /* 0x0000012000002947 */ /* 0x000fea0003800000 */
[----:B0-----:R-:W3:Y:S04]  /*12380*/  LDL.LU R10, [R1+0x1c] ;  /* 0x00001c00010a7983 */ /* 0x001ee80000300800 */
[----:B------:R-:W4:Y:S01]  /*12390*/  LDL.LU R9, [R1+0x18] ;  /* 0x0000180001097983 */ /* 0x000f220000300800 */
        /* <DEDUP_REMOVED lines=8> */
[----:B--23--:R-:W-:Y:S02]  /*12420*/  FFMA.FTZ R7, R10, R7, UR6 ;  /* 0x000000060a077e23 */ /* 0x00cfe40008010007 */
[----:B----4-:R-:W-:Y:S02]  /*12430*/  FFMA.FTZ R8, R9, R8, UR6 ;  /* 0x0000000609087e23 */ /* 0x010fe40008010008 */
[----:B------:R-:W-:Y:S01]  /*12440*/  FFMA.FTZ R3, R3, R18, -R7 ;  /* 0x0000001203037223 */ /* 0x000fe20000010807 */
[----:B------:R-:W-:Y:S01]  /*12450*/  LEA.HI.X R7, R4, c[0x0][0x164], R5, 0x2, P0 ;  /* 0x0000590004077a11 */ /* 0x000fe200000f1405 */
[----:B------:R-:W-:Y:S02]  /*12460*/  FFMA.FTZ R8, R16, R19, -R8 ;  /* 0x0000001310087223 */ /* 0x000fe40000010808 */
[----:B------:R-:W-:-:S02]  /*12470*/  FMUL.FTZ R4, R3, UR23 ;  /* 0x0000001703047c20 */ /* 0x000fc40008410000 */
[----:B------:R-:W-:-:S05]  /*12480*/  FMUL.FTZ R5, R8, UR23 ;  /* 0x0000001708057c20 */ /* 0x000fca0008410000 */
[----:B------:R0:W-:Y:S02]  /*12490*/  STG.E.64 [R6.64], R4 ;  /* 0x0000000406007986 */ /* 0x0001e4000c101b12 */
.L_x_2745:
[----:B------:R-:W-:Y:S05]  /*124a0*/  BSYNC B0 ;  /* 0x0000000000007941 */ /* 0x000fea0003800000 */
.L_x_2744:
[----:B------:R-:W-:Y:S02]  /*124b0*/  ULDC UR5, c[0x0][0x10] ;  /* 0x0000040000057ab9 */ /* 0x000fe40000000800 */
[----:B------:R-:W-:Y:S02]  /*124c0*/  UIADD3 UR9, UR9, UR5, URZ ;  /* 0x0000000509097290 */ /* 0x000fe4000fffe03f */
[----:B------:R-:W-:Y:S02]  /*124d0*/  UIADD3 UR4, UR4, 0x1, URZ ;  /* 0x0000000104047890 */ /* 0x000fe4000fffe03f */
[----:B------:R-:W-:-:S06]  /*124e0*/  UISETP.GE.AND UP0, UPT, UR9, UR8, UPT ;  /* 0x000000080900728c */ /* 0x000fcc000bf06270 */
[----:B------:R-:W-:-:S13]  /*124f0*/  PLOP3.LUT P0, PT, PT, PT, UP0, 0x80, 0x0 ;  /* 0x000000000000781c */ /* 0x000fda0003f0f008 */
[----:B------:R-:W-:Y:S01]  /*12500*/  @P0 CALL.REL.NOINC `(.L_x_2599) ;  /* 0x0000001000000944 */ /* 0x000fe20003c00000 */
[----:B------:R-:W-:Y:S05]  /*12510*/  BRA `(.L_x_2746) ;  /* 0xfffedfe000007947 */ /* 0x000fea000383ffff */
.L_x_2599:
[----:B-1---5:R-:W-:Y:S01]  /*12520*/  ISETP.NE.AND P1, PT, R0, RZ, PT ;  /* 0x000000ff0000720c */ /* 0x022fe20003f25270 */
        /* <DEDUP_REMOVED lines=17> */
.L_x_2748:
[----:B------:R-:W-:Y:S05]  /*12640*/  BSYNC B0 ;  /* 0x0000000000007941 */ /* 0x000fea0003800000 */
.L_x_2747:
        /* <DEDUP_REMOVED lines=11> */
.L_x_2750:
[----:B------:R-:W3:Y:S01]  /*12700*/  LDG.E.STRONG.GPU R5, [R2.64] ;  /* 0x0000001202057981 */ /* 0x000ee2000c1ef900 */
[----:B------:R-:W-:Y:S01]  /*12710*/  YIELD ;  /* 0x0000000000007946 */ /* 0x000fe20003800000 */
[----:B---3--:R-:W-:Y:S01]  /*12720*/  ISETP.NE.AND P0, PT, R5, R4, PT ;  /* 0x000000040500720c */ /* 0x008fe20003f05270 */
[----:B------:R-:W-:-:S12]  /*12730*/  CCTL.IVALL ;  /* 0x00000000ff00798f */ /* 0x000fd80002000000 */
[----:B------:R-:W-:Y:S05]  /*12740*/  @P0 BRA `(.L_x_2750) ;  /* 0xffffffb000000947 */ /* 0x000fea000383ffff */
.L_x_2749:
        /* <DEDUP_REMOVED lines=16> */
[----:B------:R-:W-:Y:S02]  /*12850*/  SHF.L.U64.HI R10, R7, 0x2, R6 ;  /* 0x00000002070a7819 */ /* 0x000fe40000010206 */
[----:B------:R-:W-:-:S03]  /*12860*/  SHF.L.U64.HI R11, R8, 0x2, R11 ;  /* 0x00000002080b7819 */ /* 0x000fc6000001020b */
[----:B------:R-:W-:-:S04]  /*12870*/  IADD3 R2, R2, UR5, RZ ;  /* 0x0000000502027c10 */ /* 0x000fc8000fffe0ff */
[----:B------:R-:W-:-:S04]  /*12880*/  LEA.HI R9, P0, R2, UR4, RZ, 0x1 ;  /* 0x0000000402097c11 */ /* 0x000fc8000f8108ff */
[----:B------:R-:W-:-:S04]  /*12890*/  IADD3.X R2, RZ, R2, RZ, P0, !PT ;  /* 0x00000002ff027210 */ /* 0x000fc800007fe4ff */
[--C-:B------:R-:W-:Y:S02]  /*128a0*/  SHF.R.S64 R9, R9, 0x1, R2.reuse ;  /* 0x0000000109097819 */ /* 0x100fe40000001002 */
[----:B------:R-:W-:-:S04]  /*128b0*/  SHF.R.S32.HI R2, RZ, 0x1, R2 ;  /* 0x00000001ff027819 */ /* 0x000fc80000011402 */
[----:B------:R-:W-:Y:S02]  /*128c0*/  SHF.L.U64.HI R15, R9, 0x2, R2 ;  /* 0x00000002090f7819 */ /* 0x000fe40000010202 */
.L_x_2751:
[----:B------:R-:W-:-:S04]  /*128d0*/  LEA R12, P0, R0, c[0x0][0x1b8], 0x2 ;  /* 0x00006e00000c7a11 */ /* 0x000fc800078010ff */
[----:B------:R-:W-:Y:S02]  /*128e0*/  LEA.HI.X R13, R0, c[0x0][0x1bc], R3, 0x2, P0 ;  /* 0x00006f00000d7a11 */ /* 0x000fe400000f1403 */
[-C--:B------:R-:W-:Y:S02]  /*128f0*/  LEA R18, P0, R7, R12.reuse, 0x2 ;  /* 0x0000000c07127211 */ /* 0x080fe400078010ff */
[-C--:B------:R-:W-:Y:S01]  /*12900*/  LEA R2, P2, R9, R12.reuse, 0x2 ;  /* 0x0000000c09027211 */ /* 0x080fe200078410ff */
[----:B------:R-:W3:Y:S01]  /*12910*/  LDG.E R4, [R12.64] ;  /* 0x000000120c047981 */ /* 0x000ee2000c1e1900 */
        /* <DEDUP_REMOVED lines=11> */
[----:B---3--:R-:W-:Y:S01]  /*129d0*/  F2FP.BF16.PACK_AB R23, R19, R4 ;  /* 0x000000041317723e */ /* 0x008fe200000010ff */
[----:B------:R-:W-:-:S04]  /*129e0*/  IMAD.WIDE R4, R16, R17, c[0x0][0x168] ;  /* 0x00005a0010047625 */ /* 0x000fc800078e0211 */
[----:B------:R-:W-:Y:S01]  /*129f0*/  IMAD.WIDE R16, R16, R17, c[0x0][0x170] ;  /* 0x00005c0010107625 */ /* 0x000fe200078e0211 */
[----:B----4-:R-:W-:Y:S01]  /*12a00*/  F2FP.BF16.PACK_AB R25, R3, R20 ;  /* 0x000000140319723e */ /* 0x010fe200000010ff */
[----:B------:R0:W-:Y:S01]  /*12a10*/  STG.E [R4.64], R23 ;  /* 0x0000001704007986 */ /* 0x0001e2000c101912 */
[----:B------:R-:W-:-:S03]  /*12a20*/  SHF.R.S32.HI R3, RZ, 0x1f, R0 ;  /* 0x0000001fff037819 */ /* 0x000fc60000011400 */
[----:B------:R0:W-:Y:S01]  /*12a30*/  STG.E [R16.64], R25 ;  /* 0x0000001910007986 */ /* 0x0001e2000c101912 */
[----:B------:R-:W-:-:S13]  /*12a40*/  ISETP.GT.AND.EX P0, PT, R6, R3, PT, P0 ;  /* 0x000000030600720c */ /* 0x000fda0003f04300 */
[----:B0-----:R-:W-:Y:S05]  /*12a50*/  @P0 BRA `(.L_x_2751) ;  /* 0xfffffe7000000947 */ /* 0x001fea000383ffff */
[----:B------:R-:W-:Y:S05]  /*12a60*/  EXIT ;  /* 0x000000000000794d */ /* 0x000fea0003800000 */
.L_x_2752:
        /* <DEDUP_REMOVED lines=9> */
.L_x_5181:


//--------------------- .text._Z35group_norm_nhwc_bwd_one_pass_kernelI11Fp32IOFp16WLi64ELi80ELi640EEv26Group_norm_nhwc_bwd_params --------------------------
	.section	.text._Z35group_norm_nhwc_bwd_one_pass_kernelI11Fp32IOFp16WLi64ELi80ELi640EEv26Group_norm_nhwc_bwd_params,"ax",@progbits
	.sectioninfo	@"SHI_REGISTERS=59"
	.align	128
        .global         _Z35group_norm_nhwc_bwd_one_pass_kernelI11Fp32IOFp16WLi64ELi80ELi640EEv26Group_norm_nhwc_bwd_params
        .type           _Z35group_norm_nhwc_bwd_one_pass_kernelI11Fp32IOFp16WLi64ELi80ELi640EEv26Group_norm_nhwc_bwd_params,@function
        .size           _Z35group_norm_nhwc_bwd_one_pass_kernelI11Fp32IOFp16WLi64ELi80ELi640EEv26Group_norm_nhwc_bwd_params,(.L_x_5182 - _Z35group_norm_nhwc_bwd_one_pass_kernelI11Fp32IOFp16WLi64ELi80ELi640EEv26Group_norm_nhwc_bwd_params)
        .other          _Z35group_norm_nhwc_bwd_one_pass_kernelI11Fp32IOFp16WLi64ELi80ELi640EEv26Group_norm_nhwc_bwd_params,@"STO_CUDA_ENTRY STV_DEFAULT"
_Z35group_norm_nhwc_bwd_one_pass_kernelI11Fp32IOFp16WLi64ELi80ELi640EEv26Group_norm_nhwc_bwd_params:
.text._Z35group_norm_nhwc_bwd_one_pass_kernelI11Fp32IOFp16WLi64ELi80ELi640EEv26Group_norm_nhwc_bwd_params:
        /* <DEDUP_REMOVED lines=44> */
.L_x_2788:
        /* <DEDUP_REMOVED lines=152> */
.L_x_2755:
[----:B-1----:R-:W-:Y:S05]  /*0c40*/  BSYNC B0 ;  /* 0x0000000000007941 */ /* 0x002fea0003800000 */
.L_x_2754:
        /* <DEDUP_REMOVED lines=28> */
.L_x_2756:
        /* <DEDUP_REMOVED lines=34> */
.L_x_2757:
        /* <DEDUP_REMOVED lines=36> */
.L_x_2758:
        /* <DEDUP_REMOVED lines=29> */
.L_x_2759:
        /* <DEDUP_REMOVED lines=97> */
.L_x_2761:
[----:B------:R-:W-:Y:S05]  /*1a50*/  BSYNC B0 ;  /* 0x0000000000007941 */ /* 0x000fea0003800000 */
.L_x_2760:
        /* <DEDUP_REMOVED lines=79> */
.L_x_2763:
[----:B------:R-:W-:Y:S05]  /*1f50*/  BSYNC B0 ;  /* 0x0000000000007941 */ /* 0x000fea0003800000 */
.L_x_2762:
        /* <DEDUP_REMOVED lines=19> */
.L_x_2765:
[----:B------:R-:W-:Y:S05]  /*2090*/  BSYNC B0 ;  /* 0x0000000000007941 */ /* 0x000fea0003800000 */
.L_x_2764:
        /* <DEDUP_REMOVED lines=28> */
.L_x_2768:
[----:B------:R-:W2:Y:S01]  /*2260*/  LDG.E.STRONG.GPU R4, [R30.64] ;  /* 0x0000000e1e047981 */ /* 0x000ea2000c1ef900 */
[----:B------:R-:W-:Y:S01]  /*2270*/  YIELD ;  /* 0x0000000000007946 */ /* 0x000fe20003800000 */
[----:B--2---:R-:W-:Y:S01]  /*2280*/  ISETP.NE.AND P0, PT, R4, R33, PT ;  /* 0x000000210400720c */ /* 0x004fe20003f05270 */
[----:B------:R-:W-:-:S12]  /*2290*/  CCTL.IVALL ;  /* 0x00000000ff00798f */ /* 0x000fd80002000000 */
[----:B------:R-:W-:Y:S05]  /*22a0*/  @P0 BRA `(.L_x_2768) ;  /* 0xffffffb000000947 */ /* 0x000fea000383ffff */
.L_x_2767:
        /* <DEDUP_REMOVED lines=20> */
.L_x_2772:
        /* <DEDUP_REMOVED lines=116> */
.L_x_2771:
        /* <DEDUP_REMOVED lines=62> */
.L_x_2773:
[----:B------:R-:W-:-:S13]  /*2f10*/  ISETP.NE.OR P0, PT, RZ, UR4, P0 ;  /* 0x00000004ff007c0c */ /* 0x000fda0008705670 */
[----:B------:R-:W-:Y:S05]  /*2f20*/  @!P0 BRA `(.L_x_2769) ;  /* 0x000001f000008947 */ /* 0x000fea0003800000 */
.L_x_2770:
        /* <DEDUP_REMOVED lines=31> */
.L_x_2769:
        /* <DEDUP_REMOVED lines=12> */
.L_x_2775:
[----:B------:R-:W-:Y:S05]  /*31e0*/  BSYNC B0 ;  /* 0x0000000000007941 */ /* 0x000fea0003800000 */
.L_x_2774:
        /* <DEDUP_REMOVED lines=16> */
.L_x_2766:
        /* <DEDUP_REMOVED lines=33> */
.L_x_2776:
        /* <DEDUP_REMOVED lines=17> */
.L_x_2778:
[----:B------:R-:W-:Y:S05]  /*3610*/  BSYNC B0 ;  /* 0x0000000000007941 */ /* 0x000fea0003800000 */
.L_x_2777:
        /* <DEDUP_REMOVED lines=19> */
.L_x_2779:
        /* <DEDUP_REMOVED lines=17> */
.L_x_2781:
[----:B------:R-:W-:Y:S05]  /*3860*/  BSYNC B0 ;  /* 0x0000000000007941 */ /* 0x000fea0003800000 */
.L_x_2780:
        /* <DEDUP_REMOVED lines=19> */
.L_x_2782:
        /* <DEDUP_REMOVED lines=17> */
.L_x_2784:
[----:B------:R-:W-:Y:S05]  /*3ab0*/  BSYNC B0 ;  /* 0x0000000000007941 */ /* 0x000fea0003800000 */
.L_x_2783:
        /* <DEDUP_REMOVED lines=19> */
.L_x_2785:
        /* <DEDUP_REMOVED lines=16> */
.L_x_2787:
[----:B------:R-:W-:Y:S05]  /*3cf0*/  BSYNC B0 ;  /* 0x0000000000007941 */ /* 0x000fea0003800000 */
.L_x_2786:
[----:B------:R-:W-:Y:S01]  /*3d00*/  ULDC UR4, c[0x0][0x10] ;  /* 0x0000040000047ab9 */ /* 0x000fe20000000800 */
[----:B------:R-:W-:Y:S01]  /*3d10*/  IADD3 R42, R42, 0x1, RZ ;  /* 0x000000012a2a7810 */ /* 0x000fe20007ffe0ff */
[----:B------:R-:W-:-:S04]  /*3d20*/  UIADD3 UR7, UR7, UR4, URZ ;  /* 0x0000000407077290 */ /* 0x000fc8000fffe03f */
[----:B------:R-:W-:-:S06]  /*3d30*/  UISETP.GE.AND UP0, UPT, UR7, UR6, UPT ;  /* 0x000000060700728c */ /* 0x000fcc000bf06270 */
[----:B------:R-:W-:-:S13]  /*3d40*/  PLOP3.LUT P0, PT, PT, PT, UP0, 0x80, 0x0 ;  /* 0x000000000000781c */ /* 0x000fda0003f0f008 */
[----:B------:R-:W-:Y:S01]  /*3d50*/  @P0 CALL.REL.NOINC `(.L_x_2753) ;  /* 0x0000001000000944 */ /* 0x000fe20003c00000 */
[----:B------:R-:W-:Y:S05]  /*3d60*/  BRA `(.L_x_2788) ;  /* 0xffffc55000007947 */ /* 0x000fea000383ffff */
.L_x_2753:
        /* <DEDUP_REMOVED lines=18> */
.L_x_2790:
[----:B------:R-:W-:Y:S05]  /*3e90*/  BSYNC B0 ;  /* 0x0000000000007941 */ /* 0x000fea0003800000 */
.L_x_2789:
        /* <DEDUP_REMOVED lines=11> */
.L_x_2792:
[----:B------:R-:W2:Y:S01]  /*3f50*/  LDG.E.STRONG.GPU R5, [R2.64] ;  /* 0x0000000e02057981 */ /* 0x000ea2000c1ef900 */
[----:B------:R-:W-:Y:S01]  /*3f60*/  YIELD ;  /* 0x0000000000007946 */ /* 0x000fe20003800000 */
[----:B--2---:R-:W-:Y:S01]  /*3f70*/  ISETP.NE.AND P0, PT, R5, R0, PT ;  /* 0x000000000500720c */ /* 0x004fe20003f05270 */
[----:B------:R-:W-:-:S12]  /*3f80*/  CCTL.IVALL ;  /* 0x00000000ff00798f */ /* 0x000fd80002000000 */
[----:B------:R-:W-:Y:S05]  /*3f90*/  @P0 BRA `(.L_x_2792) ;  /* 0xffffffb000000947 */ /* 0x000fea000383ffff */
.L_x_2791:
        /* <DEDUP_REMOVED lines=25> */
.L_x_2793:
        /* <DEDUP_REMOVED lines=20> */
[----:B--2---:R-:W-:Y:S02]  /*4270*/  F2FP.PACK_AB R15, R9, R0 ;  /* 0x00000000090f723e */ /* 0x004fe400000000ff */
[----:B---3--:R-:W-:-:S03]  /*4280*/  F2FP.PACK_AB R17, R13, R10 ;  /* 0x0000000a0d11723e */ /* 0x008fc600000000ff */
[----:B------:R0:W-:Y:S04]  /*4290*/  STG.E [R2.64], R15 ;  /* 0x0000000f02007986 */ /* 0x0001e8000c10190e */
[----:B------:R0:W-:Y:S02]  /*42a0*/  STG.E [R4.64], R17 ;  /* 0x0000001104007986 */ /* 0x0001e4000c10190e */
[----:B------:R-:W-:Y:S05]  /*42b0*/  @P0 BRA `(.L_x_2793) ;  /* 0xfffffe7000000947 */ /* 0x000fea000383ffff */
[----:B------:R-:W-:Y:S05]  /*42c0*/  EXIT ;  /* 0x000000000000794d */ /* 0x000fea0003800000 */
.L_x_2794:
        /* <DEDUP_REMOVED lines=11> */
.L_x_5182:


//--------------------- .text._Z35group_norm_nhwc_bwd_one_pass_kernelI11Fp32IOFp16WLi128ELi80ELi640EEv26Group_norm_nhwc_bwd_params --------------------------
	.section	.text._Z35group_norm_nhwc_bwd_one_pass_kernelI11Fp32IOFp16WLi128ELi80ELi640EEv26Group_norm_nhwc_bwd_params,"ax",@progbits
	.sectioninfo	@"SHI_REGISTERS=96"
	.align	128
        .global         _Z35group_norm_nhwc_bwd_one_pass_kernelI11Fp32IOFp16WLi128ELi80ELi640EEv26Group_norm_nhwc_bwd_params
        .type           _Z35group_norm_nhwc_bwd_one_pass_kernelI11Fp32IOFp16WLi128ELi80ELi640EEv26Group_norm_nhwc_bwd_params,@function
        .size           _Z35group_norm_nhwc_bwd_one_pass_kernelI11Fp32IOFp16WLi128ELi80ELi640EEv26Group_norm_nhwc_bwd_params,(.L_x_5183 - _Z35group_norm_nhwc_bwd_one_pass_kernelI11Fp32IOFp16WLi128ELi80ELi640EEv26Group_norm_nhwc_bwd_params)
        .other          _Z35group_norm_nhwc_bwd_one_pass_kernelI11Fp32IOFp16WLi128ELi80ELi640EEv26Group_norm_nhwc_bwd_params,@"STO_CUDA_ENTRY STV_DEFAULT"
_Z35group_norm_nhwc_bwd_one_pass_kernelI11Fp32IOFp16WLi128ELi80ELi640EEv26Group_norm_nhwc_bwd_params:
.text._Z35group_norm_nhwc_bwd_one_pass_kernelI11Fp32IOFp16WLi128ELi80ELi640EEv26Group_norm_nhwc_bwd_params:
        /* <DEDUP_REMOVED lines=47> */
.L_x_2846:
        /* <DEDUP_REMOVED lines=222> */
.L_x_2797:
[----:B0-----:R-:W-:Y:S05]  /*10d0*/  BSYNC B0 ;  /* 0x0000000000007941 */ /* 0x001fea0003800000 */
.L_x_2796:
        /* <DEDUP_REMOVED lines=29> */
.L_x_2798:
        /* <DEDUP_REMOVED lines=26> */
.L_x_2799:
        /* <DEDUP_REMOVED lines=31> */
.L_x_2800:
        /* <DEDUP_REMOVED lines=31> */
.L_x_2801:
        /* <DEDUP_REMOVED lines=31> */
.L_x_2802:
        /* <DEDUP_REMOVED lines=33> */
.L_x_2803:
        /* <DEDUP_REMOVED lines=33> */
.L_x_2804:
        /* <DEDUP_REMOVED lines=29> */
.L_x_2805:
        /* <DEDUP_REMOVED lines=123> */
.L_x_2807:
[----:B------:R-:W-:Y:S05]  /*27c0*/  BSYNC B0 ;  /* 0x0000000000007941 */ /* 0x000fea0003800000 */
.L_x_2806:
        /* <DEDUP_REMOVED lines=79> */
.L_x_2809:
[----:B------:R-:W-:Y:S05]  /*2cc0*/  BSYNC B0 ;  /* 0x0000000000007941 */ /* 0x000fea0003800000 */
.L_x_2808:
        /* <DEDUP_REMOVED lines=17> */
.L_x_2811:
[----:B------:R-:W-:Y:S05]  /*2de0*/  BSYNC B0 ;  /* 0x0000000000007941 */ /* 0x000fea0003800000 */
.L_x_2810:
        /* <DEDUP_REMOVED lines=28> */
.L_x_2814:
[----:B------:R-:W2:Y:S01]  /*2fb0*/  LDG.E.STRONG.GPU R30, [R28.64] ;  /* 0x000000081c1e7981 */ /* 0x000ea2000c1ef900 */
[----:B------:R-:W-:Y:S01]  /*2fc0*/  YIELD ;  /* 0x0000000000007946 */ /* 0x000fe20003800000 */
[----:B--2---:R-:W-:Y:S01]  /*2fd0*/  ISETP.NE.AND P0, PT, R30, R33, PT ;  /* 0x000000211e00720c */ /* 0x004fe20003f05270 */
[----:B------:R-:W-:-:S12]  /*2fe0*/  CCTL.IVALL ;  /* 0x00000000ff00798f */ /* 0x000fd80002000000 */
[----:B------:R-:W-:Y:S05]  /*2ff0*/  @P0 BRA `(.L_x_2814) ;  /* 0xffffffb000000947 */ /* 0x000fea000383ffff */
.L_x_2813:
        /* <DEDUP_REMOVED lines=20> */
.L_x_2818:
        /* <DEDUP_REMOVED lines=115> */
.L_x_2817:
        /* <DEDUP_REMOVED lines=61> */
.L_x_2819:
[----:B------:R-:W-:-:S13]  /*3c40*/  ISETP.NE.OR P0, PT, R37, RZ, P0 ;  /* 0x000000ff2500720c */ /* 0x000fda0000705670 */
[----:B------:R-:W-:Y:S05]  /*3c50*/  @!P0 BRA `(.L_x_2815) ;  /* 0x000001f000008947 */ /* 0x000fea0003800000 */
.L_x_2816:
        /* <DEDUP_REMOVED lines=31> */
.L_x_2815:
        /* <DEDUP_REMOVED lines=12> */
.L_x_2821:
[----:B------:R-:W-:Y:S05]  /*3f10*/  BSYNC B0 ;  /* 0x0000000000007941 */ /* 0x000fea0003800000 */
.L_x_2820:
        /* <DEDUP_REMOVED lines=16> */
.L_x_2812:
        /* <DEDUP_REMOVED lines=32> */
.L_x_2822:
        /* <DEDUP_REMOVED lines=17> */
.L_x_2824:
[----:B------:R-:W-:Y:S05]  /*4330*/  BSYNC B0 ;  /* 0x0000000000007941 */ /* 0x000fea0003800000 */
.L_x_2823:
        /* <DEDUP_REMOVED lines=19> */
.L_x_2825:
        /* <DEDUP_REMOVED lines=17> */
.L_x_2827:
[----:B------:R-:W-:Y:S05]  /*4580*/  BSYNC B0 ;  /* 0x0000000000007941 */ /* 0x000fea0003800000 */
.L_x_2826:
        /* <DEDUP_REMOVED lines=19> */
.L_x_2828:
        /* <DEDUP_REMOVED lines=17> */
.L_x_2830:
[----:B------:R-:W-:Y:S05]  /*47d0*/  BSYNC B0 ;  /* 0x0000000000007941 */ /* 0x000fea0003800000 */
.L_x_2829:
        /* <DEDUP_REMOVED lines=32> */
.L_x_2831:
        /* <DEDUP_REMOVED lines=17> */
.L_x_2833:
[----:B------:R-:W-:Y:S05]  /*4af0*/  BSYNC B0 ;  /* 0x0000000000007941 */ /* 0x000fea0003800000 */
.L_x_2832:
        /* <DEDUP_REMOVED lines=19> */
.L_x_2834:
        /* <DEDUP_REMOVED lines=17> */
.L_x_2836:
[----:B------:R-:W-:Y:S05]  /*4d40*/  BSYNC B0 ;  /* 0x0000000000007941 */ /* 0x000fea0003800000 */
.L_x_2835:
        /* <DEDUP_REMOVED lines=19> */
.L_x_2837:
        /* <DEDUP_REMOVED lines=17> */
.L_x_2839:
[----:B------:R-:W-:Y:S05]  /*4f90*/  BSYNC B0 ;  /* 0x0000000000007941 */ /* 0x000fea0003800000 */
.L_x_2838:
        /* <DEDUP_REMOVED lines=19> */
.L_x_2840:
        /* <DEDUP_REMOVED lines=17> */
.L_x_2842:
[----:B------:R-:W-:Y:S05]  /*51e0*/  BSYNC B0 ;  /* 0x0000000000007941 */ /* 0x000fea0003800000 */
.L_x_2841:
        /* <DEDUP_REMOVED lines=19> */
.L_x_2843:
        /* <DEDUP_REMOVED lines=16> */
.L_x_2845:
[----:B------:R-:W-:Y:S05]  /*5420*/  BSYNC B0 ;  /* 0x0000000000007941 */ /* 0x000fea0003800000 */
.L_x_2844:
[----:B------:R-:W-:Y:S02]  /*5430*/  IADD3 R65, R65, c[0x0][0x10], RZ ;  /* 0x0000040041417a10 */ /* 0x000fe40007ffe0ff */
[----:B------:R-:W-:Y:S02]  /*5440*/  IADD3 R56, R56, 0x1, RZ ;  /* 0x0000000138387810 */ /* 0x000fe40007ffe0ff */
[----:B------:R-:W-:-:S13]  /*5450*/  ISETP.GE.AND P0, PT, R65, UR4, PT ;  /* 0x0000000441007c0c */ /* 0x000fda000bf06270 */
[----:B------:R-:W-:Y:S01]  /*5460*/  @P0 CALL.REL.NOINC `(.L_x_2795) ;  /* 0x0000001000000944 */ /* 0x000fe20003c00000 */
[----:B------:R-:W-:Y:S05]  /*5470*/  BRA `(.L_x_2846) ;  /* 0xffffae7000007947 */ /* 0x000fea000383ffff */
.L_x_2795:
        /* <DEDUP_REMOVED lines=18> */
.L_x_2848:
[----:B------:R-:W-:Y:S05]  /*55a0*/  BSYNC B0 ;  /* 0x0000000000007941 */ /* 0x000fea0003800000 */
.L_x_2847:
        /* <DEDUP_REMOVED lines=11> */
.L_x_2850:
[----:B------:R-:W2:Y:S01]  /*5660*/  LDG.E.STRONG.GPU R5, [R2.64] ;  /* 0x0000000802057981 */ /* 0x000ea2000c1ef900 */
[----:B------:R-:W-:Y:S01]  /*5670*/  YIELD ;  /* 0x0000000000007946 */ /* 0x000fe20003800000 */
[----:B--2---:R-:W-:Y:S01]  /*5680*/  ISETP.NE.AND P0, PT, R5, R0, PT ;  /* 0x000000000500720c */ /* 0x004fe20003f05270 */
[----:B------:R-:W-:-:S12]  /*5690*/  CCTL.IVALL ;  /* 0x00000000ff00798f */ /* 0x000fd80002000000 */
[----:B------:R-:W-:Y:S05]  /*56a0*/  @P0 BRA `(.L_x_2850) ;  /* 0xffffffb000000947 */ /* 0x000fea000383ffff */
.L_x_2849:
        /* <DEDUP_REMOVED lines=25> */
.L_x_2851:
        /* <DEDUP_REMOVED lines=26> */
.L_x_2852:
        /* <DEDUP_REMOVED lines=10> */
.L_x_5183:


//--------------------- .text._Z35group_norm_nhwc_bwd_one_pass_kernelI11Fp32IOFp16WLi256ELi80ELi640EEv26Group_norm_nhwc_bwd_params --------------------------
	.section	.text._Z35group_norm_nhwc_bwd_one_pass_kernelI11Fp32IOFp16WLi256ELi80ELi640EEv26Group_norm_nhwc_bwd_params,"ax",@progbits
	.sectioninfo	@"SHI_REGISTERS=96"
	.align	128
        .global         _Z35group_norm_nhwc_bwd_one_pass_kernelI11Fp32IOFp16WLi256ELi80ELi640EEv26Group_norm_nhwc_bwd_params
        .type           _Z35group_norm_nhwc_bwd_one_pass_kernelI11Fp32IOFp16WLi256ELi80ELi640EEv26Group_norm_nhwc_bwd_params,@function
        .size           _Z35group_norm_nhwc_bwd_one_pass_kernelI11Fp32IOFp16WLi256ELi80ELi640EEv26Group_norm_nhwc_bwd_params,(.L_x_5184 - _Z35group_norm_nhwc_bwd_one_pass_kernelI11Fp32IOFp16WLi256ELi80ELi640EEv26Group_norm_nhwc_bwd_params)
        .other          _Z35group_norm_nhwc_bwd_one_pass_kernelI11Fp32IOFp16WLi256ELi80ELi640EEv26Group_norm_nhwc_bwd_params,@"STO_CUDA_ENTRY STV_DEFAULT"
_Z35group_norm_nhwc_bwd_one_pass_kernelI11Fp32IOFp16WLi256ELi80ELi640EEv26Group_norm_nhwc_bwd_params:
.text._Z35group_norm_nhwc_bwd_one_pass_kernelI11Fp32IOFp16WLi256ELi80ELi640EEv26Group_norm_nhwc_bwd_params:
        /* <DEDUP_REMOVED lines=58> */
.L_x_2936:
        /* <DEDUP_REMOVED lines=412> */
[----:B--2---:R-:W-:-:S02]  /*1d60*/  @P0 HADD2.F32 R4, -RZ, R3.H0_H0 ;  /* 0x20000003ff040230 */ /* 0x004fc40000004100 */
[----:B---3--:R-:W-:Y:S02]  /*1d70*/  @P0 HADD2.F32 R5, -RZ, R7.H0_H0 ;  /* 0x20000007ff050230 */ /* 0x008fe40000004100 */
[----:B----4-:R-:W-:Y:S02]  /*1d80*/  HADD2.F32 R3, -RZ, R6.H0_H0 ;  /* 0x20000006ff037230 */ /* 0x010fe40000004100 */
[----:B------:R-:W-:Y:S02]  /*1d90*/  HADD2.F32 R6, -RZ, R74.H0_H0 ;  /* 0x2000004aff067230 */ /* 0x000fe40000004100 */
.L_x_2855:
[----:B0-----:R-:W-:Y:S05]  /*1da0*/  BSYNC B0 ;  /* 0x0000000000007941 */ /* 0x001fea0003800000 */
.L_x_2854:
        /* <DEDUP_REMOVED lines=23> */
.L_x_2856:
        /* <DEDUP_REMOVED lines=32> */
.L_x_2857:
        /* <DEDUP_REMOVED lines=38> */
.L_x_2858:
        /* <DEDUP_REMOVED lines=35> */
.L_x_2859:
        /* <DEDUP_REMOVED lines=35> */
.L_x_2860:
        /* <DEDUP_REMOVED lines=35> */
.L_x_2861:
        /* <DEDUP_REMOVED lines=35> */
.L_x_2862:
        /* <DEDUP_REMOVED lines=35> */
.L_x_2863:
        /* <DEDUP_REMOVED lines=35> */
.L_x_2864:
        /* <DEDUP_REMOVED lines=35> */
.L_x_2865:
        /* <DEDUP_REMOVED lines=35> */
.L_x_2866:
        /* <DEDUP_REMOVED lines=35> */
.L_x_2867:
        /* <DEDUP_REMOVED lines=35> */
.L_x_2868:
        /* <DEDUP_REMOVED lines=31> */
.L_x_2869:
        /* <DEDUP_REMOVED lines=31> */
.L_x_2870:
        /* <DEDUP_REMOVED lines=31> */
.L_x_2871:
        /* <DEDUP_REMOVED lines=112> */
.L_x_2873:
[----:B------:R-:W-:Y:S05]  /*4630*/  BSYNC B0 ;  /* 0x0000000000007941 */ /* 0x000fea0003800000 */
.L_x_2872:
        /* <DEDUP_REMOVED lines=80> */
.L_x_2875:
[----:B------:R-:W-:Y:S05]  /*4b40*/  BSYNC B0 ;  /* 0x0000000000007941 */ /* 0x000fea0003800000 */
.L_x_2874:
        /* <DEDUP_REMOVED lines=20> */
.L_x_2877:
[----:B------:R-:W-:Y:S05]  /*4c90*/  BSYNC B0 ;  /* 0x0000000000007941 */ /* 0x000fea0003800000 */
.L_x_2876:
        /* <DEDUP_REMOVED lines=39> */
.L_x_2880:
[----:B------:R-:W-:Y:S02]  /*4f10*/  MOV R36, UR16 ;  /* 0x0000001000247c02 */ /* 0x000fe40008000f00 */
[----:B------:R-:W-:-:S05]  /*4f20*/  MOV R37, UR17 ;  /* 0x0000001100257c02 */ /* 0x000fca0008000f00 */
[----:B------:R-:W2:Y:S01]  /*4f30*/  LDG.E.STRONG.GPU R36, [R36.64] ;  /* 0x0000001224247981 */ /* 0x000ea2000c1ef900 */
[----:B------:R-:W-:Y:S01]  /*4f40*/  YIELD ;  /* 0x0000000000007946 */ /* 0x000fe20003800000 */
[----:B--2---:R-:W-:Y:S01]  /*4f50*/  ISETP.NE.AND P0, PT, R36, R38, PT ;  /* 0x000000262400720c */ /* 0x004fe20003f05270 */
[----:B------:R-:W-:-:S12]  /*4f60*/  CCTL.IVALL ;  /* 0x00000000ff00798f */ /* 0x000fd80002000000 */
[----:B------:R-:W-:Y:S05]  /*4f70*/  @P0 BRA `(.L_x_2880) ;  /* 0xffffff9000000947 */ /* 0x000fea000383ffff */
.L_x_2879:
        /* <DEDUP_REMOVED lines=20> */
.L_x_2884:
        /* <DEDUP_REMOVED lines=162> */
.L_x_2883:
        /* <DEDUP_REMOVED lines=85> */
.L_x_2885:
[----:B01----:R-:W-:-:S13]  /*6030*/  ISETP.NE.OR P0, PT, RZ, UR14, P0 ;  /* 0x0000000eff007c0c */ /* 0x003fda0008705670 */
[----:B------:R-:W-:Y:S05]  /*6040*/  @!P0 BRA `(.L_x_2881) ;  /* 0x000002a000008947 */ /* 0x000fea0003800000 */
.L_x_2882:
        /* <DEDUP_REMOVED lines=42> */
.L_x_2881:
        /* <DEDUP_REMOVED lines=16> */
.L_x_2887:
[----:B------:R-:W-:Y:S05]  /*63f0*/  BSYNC B0 ;  /* 0x0000000000007941 */ /* 0x000fea0003800000 */
.L_x_2886:
        /* <DEDUP_REMOVED lines=24> */
.L_x_2878:
        /* <DEDUP_REMOVED lines=26> */
.L_x_2888:
        /* <DEDUP_REMOVED lines=20> */
.L_x_2890:
[----:B------:R-:W-:Y:S05]  /*6860*/  BSYNC B0 ;  /* 0x0000000000007941 */ /* 0x000fea0003800000 */
.L_x_2889:
        /* <DEDUP_REMOVED lines=25> */
.L_x_2891:
        /* <DEDUP_REMOVED lines=19> */
.L_x_2893:
[----:B------:R-:W-:Y:S05]  /*6b30*/  BSYNC B0 ;  /* 0x0000000000007941 */ /* 0x000fea0003800000 */
.L_x_2892:
        /* <DEDUP_REMOVED lines=41> */
.L_x_2894:
        /* <DEDUP_REMOVED lines=19> */
.L_x_2896:
[----:B------:R-:W-:Y:S05]  /*6f00*/  BSYNC B0 ;  /* 0x0000000000007941 */ /* 0x000fea0003800000 */
.L_x_2895:
        /* <DEDUP_REMOVED lines=19> */
.L_x_2897:
        /* <DEDUP_REMOVED lines=19> */
.L_x_2899:
[----:B------:R-:W-:Y:S05]  /*7170*/  BSYNC B0 ;  /* 0x0000000000007941 */ /* 0x000fea0003800000 */
.L_x_2898:
        /* <DEDUP_REMOVED lines=19> */
.L_x_2900:
        /* <DEDUP_REMOVED lines=19> */
.L_x_2902:
[----:B------:R-:W-:Y:S05]  /*73e0*/  BSYNC B0 ;  /* 0x0000000000007941 */ /* 0x000fea0003800000 */
.L_x_2901:
        /* <DEDUP_REMOVED lines=37> */
.L_x_2903:
        /* <DEDUP_REMOVED lines=18> */
.L_x_2905:
[----:B------:R-:W-:Y:S05]  /*7760*/  BSYNC B0 ;  /* 0x0000000000007941 */ /* 0x000fea0003800000 */
.L_x_2904:
        /* <DEDUP_REMOVED lines=19> */
.L_x_2906:
        /* <DEDUP_REMOVED lines=19> */
.L_x_2908:
[----:B------:R-:W-:Y:S05]  /*79d0*/  BSYNC B0 ;  /* 0x0000000000007941 */ /* 0x000fea0003800000 */
.L_x_2907:
        /* <DEDUP_REMOVED lines=19> */
.L_x_2909:
        /* <DEDUP_REMOVED lines=19> */
.L_x_2911:
[----:B------:R-:W-:Y:S05]  /*7c40*/  BSYNC B0 ;  /* 0x0000000000007941 */ /* 0x000fea0003800000 */
.L_x_2910:
        /* <DEDUP_REMOVED lines=37> */
.L_x_2912:
        /* <DEDUP_REMOVED lines=19> */
.L_x_2914:
[----:B------:R-:W-:Y:S05]  /*7fd0*/  BSYNC B0 ;  /* 0x0000000000007941 */ /* 0x000fea0003800000 */
.L_x_2913:
        /* <DEDUP_REMOVED lines=19> */
.L_x_2915:
        /* <DEDUP_REMOVED lines=19> */
.L_x_2917:
[----:B------:R-:W-:Y:S05]  /*8240*/  BSYNC B0 ;  /* 0x0000000000007941 */ /* 0x000fea0003800000 */
.L_x_2916:
        /* <DEDUP_REMOVED lines=19> */
.L_x_2918:
        /* <DEDUP_REMOVED lines=19> */
.L_x_2920:
[----:B------:R-:W-:Y:S05]  /*84b0*/  BSYNC B0 ;  /* 0x0000000000007941 */ /* 0x000fea0003800000 */
.L_x_2919:
        /* <DEDUP_REMOVED lines=41> */
.L_x_2921:
        /* <DEDUP_REMOVED lines=19> */
.L_x_2923:
[----:B------:R-:W-:Y:S05]  /*8880*/  BSYNC B0 ;  /* 0x0000000000007941 */ /* 0x000fea0003800000 */
.L_x_2922:
        /* <DEDUP_REMOVED lines=19> */
.L_x_2924:
        /* <DEDUP_REMOVED lines=19> */
.L_x_2926:
[----:B------:R-:W-:Y:S05]  /*8af0*/  BSYNC B0 ;  /* 0x0000000000007941 */ /* 0x000fea0003800000 */
.L_x_2925:
        /* <DEDUP_REMOVED lines=19> */
.L_x_2927:
        /* <DEDUP_REMOVED lines=19> */
.L_x_2929:
[----:B------:R-:W-:Y:S05]  /*8d60*/  BSYNC B0 ;  /* 0x0000000000007941 */ /* 0x000fea0003800000 */
.L_x_2928:
        /* <DEDUP_REMOVED lines=19> */
.L_x_2930:
        /* <DEDUP_REMOVED lines=19> */
.L_x_2932:
[----:B------:R-:W-:Y:S05]  /*8fd0*/  BSYNC B0 ;  /* 0x0000000000007941 */ /* 0x000fea0003800000 */
.L_x_2931:
        /* <DEDUP_REMOVED lines=19> */
.L_x_2933:
        /* <DEDUP_REMOVED lines=18> */
.L_x_2935:
[----:B------:R-:W-:Y:S05]  /*9230*/  BSYNC B0 ;  /* 0x0000000000007941 */ /* 0x000fea0003800000 */
.L_x_2934:
[----:B-1----:R-:W-:Y:S02]  /*9240*/  ULDC UR5, c[0x0][0x10] ;  /* 0x0000040000057ab9 */ /* 0x002fe40000000800 */
[----:B------:R-:W-:Y:S02]  /*9250*/  UIADD3 UR9, UR9, UR5, URZ ;  /* 0x0000000509097290 */ /* 0x000fe4000fffe03f */
[----:B------:R-:W-:Y:S02]  /*9260*/  UIADD3 UR4, UR4, 0x1, URZ ;  /* 0x0000000104047890 */ /* 0x000fe4000fffe03f */
[----:B------:R-:W-:-:S06]  /*9270*/  UISETP.GE.AND UP0, UPT, UR9, UR8, UPT ;  /* 0x000000080900728c */ /* 0x000fcc000bf06270 */
[----:B------:R-:W-:-:S13]  /*9280*/  PLOP3.LUT P0, PT, PT, PT, UP0, 0x80, 0x0 ;  /* 0x000000000000781c */ /* 0x000fda0003f0f008 */
[----:B------:R-:W-:Y:S01]  /*9290*/  @P0 CALL.REL.NOINC `(.L_x_2853) ;  /* 0x0000001000000944 */ /* 0x000fe20003c00000 */
[----:B------:R-:W-:Y:S05]  /*92a0*/  BRA `(.L_x_2936) ;  /* 0xffff70f000007947 */ /* 0x000fea000383ffff */
.L_x_2853:
        /* <DEDUP_REMOVED lines=18> */
.L_x_2938:
[----:B------:R-:W-:Y:S05]  /*93d0*/  BSYNC B0 ;  /* 0x0000000000007941 */ /* 0x000fea0003800000 */
.L_x_2937:
        /* <DEDUP_REMOVED lines=11> */
.L_x_2940:
[----:B------:R-:W3:Y:S01]  /*9490*/  LDG.E.STRONG.GPU R5, [R2.64] ;  /* 0x0000001202057981 */ /* 0x000ee2000c1ef900 */
[----:B------:R-:W-:Y:S01]  /*94a0*/  YIELD ;  /* 0x0000000000007946 */ /* 0x000fe20003800000 */
[----:B---3--:R-:W-:Y:S01]  /*94b0*/  ISETP.NE.AND P0, PT, R5, R4, PT ;  /* 0x000000040500720c */ /* 0x008fe20003f05270 */
[----:B------:R-:W-:-:S12]  /*94c0*/  CCTL.IVALL ;  /* 0x00000000ff00798f */ /* 0x000fd80002000000 */
[----:B------:R-:W-:Y:S05]  /*94d0*/  @P0 BRA `(.L_x_2940) ;  /* 0xffffffb000000947 */ /* 0x000fea000383ffff */
.L_x_2939:
        /* <DEDUP_REMOVED lines=25> */
.L_x_2941:
        /* <DEDUP_REMOVED lines=18> */
[----:B---3--:R-:W-:Y:S01]  /*9790*/  F2FP.PACK_AB R15, R9, R2 ;  /* 0x00000002090f723e */ /* 0x008fe200000000ff */
[----:B------:R-:W-:-:S04]  /*97a0*/  IMAD.WIDE R2, R4, R5, c[0x0][0x168] ;  /* 0x00005a0004027625 */ /* 0x000fc800078e0205 */
[----:B------:R-:W-:Y:S01]  /*97b0*/  IMAD.WIDE R4, R4, R5, c[0x0][0x170] ;  /* 0x00005c0004047625 */ /* 0x000fe200078e0205 */
[----:B----4-:R-:W-:Y:S01]  /*97c0*/  F2FP.PACK_AB R17, R13, R10 ;  /* 0x0000000a0d11723e */ /* 0x010fe200000000ff */
[----:B------:R0:W-:Y:S04]  /*97d0*/  STG.E [R2.64], R15 ;  /* 0x0000000f02007986 */ /* 0x0001e8000c101912 */
[----:B------:R0:W-:Y:S01]  /*97e0*/  STG.E [R4.64], R17 ;  /* 0x0000001104007986 */ /* 0x0001e2000c101912 */
[----:B------:R-:W-:Y:S05]  /*97f0*/  @P0 BRA `(.L_x_2941) ;  /* 0xfffffe7000000947 */ /* 0x000fea000383ffff */
[----:B------:R-:W-:Y:S05]  /*9800*/  EXIT ;  /* 0x000000000000794d */ /* 0x000fea0003800000 */
.L_x_2942:
        /* <DEDUP_REMOVED lines=15> */
.L_x_5184:


//--------------------- .text._Z35group_norm_nhwc_bwd_one_pass_kernelI11Fp32IOFp16WLi512ELi80ELi640EEv26Group_norm_nhwc_bwd_params --------------------------
	.section	.text._Z35group_norm_nhwc_bwd_one_pass_kernelI11Fp32IOFp16WLi512ELi80ELi640EEv26Group_norm_nhwc_bwd_params,"ax",@progbits
	.sectioninfo	@"SHI_REGISTERS=32"
	.align	128
        .global         _Z35group_norm_nhwc_bwd_one_pass_kernelI11Fp32IOFp16WLi512ELi80ELi640EEv26Group_norm_nhwc_bwd_params
        .type           _Z35group_norm_nhwc_bwd_one_pass_kernelI11Fp32IOFp16WLi512ELi80ELi640EEv26Group_norm_nhwc_bwd_params,@function
        .size           _Z35group_norm_nhwc_bwd_one_pass_kernelI11Fp32IOFp16WLi512ELi80ELi640EEv26Group_norm_nhwc_bwd_params,(.L_x_5185 - _Z35group_norm_nhwc_bwd_one_pass_kernelI11Fp32IOFp16WLi512ELi80ELi640EEv26Group_norm_nhwc_bwd_params)
        .other          _Z35group_norm_nhwc_bwd_one_pass_kernelI11Fp32IOFp16WLi512ELi80ELi640EEv26Group_norm_nhwc_bwd_params,@"STO_CUDA_ENTRY STV_DEFAULT"
_Z35group_norm_nhwc_bwd_one_pass_kernelI11Fp32IOFp16WLi512ELi80ELi640EEv26Group_norm_nhwc_bwd_params:
.text._Z35group_norm_nhwc_bwd_one_pass_kernelI11Fp32IOFp16WLi512ELi80ELi640EEv26Group_norm_nhwc_bwd_params:
        /* <DEDUP_REMOVED lines=80> */
.L_x_3090:
        /* <DEDUP_REMOVED lines=832> */
[----:B--2---:R-:W-:-:S02]  /*3900*/  @P0 HADD2.F32 R14, -RZ, R3.H0_H0 ;  /* 0x20000003ff0e0230 */ /* 0x004fc40000004100 */
[----:B---3--:R-:W-:Y:S02]  /*3910*/  @P0 HADD2.F32 R15, -RZ, R11.H0_H0 ;  /* 0x2000000bff0f0230 */ /* 0x008fe40000004100 */
[----:B----4-:R-:W-:Y:S02]  /*3920*/  HADD2.F32 R3, -RZ, R10.H0_H0 ;  /* 0x2000000aff037230 */ /* 0x010fe40000004100 */
[----:B------:R-:W-:Y:S02]  /*3930*/  HADD2.F32 R16, -RZ, R12.H0_H0 ;  /* 0x2000000cff107230 */ /* 0x000fe40000004100 */
.L_x_2945:
[----:B------:R-:W-:Y:S05]  /*3940*/  BSYNC B0 ;  /* 0x0000000000007941 */ /* 0x000fea0003800000 */
.L_x_2944:
        /* <DEDUP_REMOVED lines=27> */
.L_x_2946:
        /* <DEDUP_REMOVED lines=37> */
.L_x_2947:
        /* <DEDUP_REMOVED lines=48> */
.L_x_2948:
        /* <DEDUP_REMOVED lines=46> */
.L_x_2949:
        /* <DEDUP_REMOVED lines=46> */
.L_x_2950:
        /* <DEDUP_REMOVED lines=45> */
.L_x_2951:
        /* <DEDUP_REMOVED lines=45> */
.L_x_2952:
        /* <DEDUP_REMOVED lines=45> */
.L_x_2953:
        /* <DEDUP_REMOVED lines=45> */
.L_x_2954:
        /* <DEDUP_REMOVED lines=45> */
.L_x_2955:
        /* <DEDUP_REMOVED lines=45> */
.L_x_2956:
        /* <DEDUP_REMOVED lines=45> */
.L_x_2957:
        /* <DEDUP_REMOVED lines=45> */
.L_x_2958:
        /* <DEDUP_REMOVED lines=45> */
.L_x_2959:
        /* <DEDUP_REMOVED lines=45> */
.L_x_2960:
        /* <DEDUP_REMOVED lines=45> */
.L_x_2961:
        /* <DEDUP_REMOVED lines=45> */
.L_x_2962:
        /* <DEDUP_REMOVED lines=45> */
.L_x_2963:
        /* <DEDUP_REMOVED lines=45> */
.L_x_2964:
        /* <DEDUP_REMOVED lines=45> */
.L_x_2965:
        /* <DEDUP_REMOVED lines=45> */
.L_x_2966:
        /* <DEDUP_REMOVED lines=45> */
.L_x_2967:
        /* <DEDUP_REMOVED lines=45> */
.L_x_2968:
        /* <DEDUP_REMOVED lines=45> */
.L_x_2969:
        /* <DEDUP_REMOVED lines=45> */
.L_x_2970:
        /* <DEDUP_REMOVED lines=45> */
.L_x_2971:
        /* <DEDUP_REMOVED lines=45> */
.L_x_2972:
        /* <DEDUP_REMOVED lines=45> */
.L_x_2973:
        /* <DEDUP_REMOVED lines=49> */
.L_x_2974:
        /* <DEDUP_REMOVED lines=35> */
.L_x_2975:
        /* <DEDUP_REMOVED lines=35> */
.L_x_2976:
        /* <DEDUP_REMOVED lines=39> */
.L_x_2977:
        /* <DEDUP_REMOVED lines=134> */
.L_x_2979:
[----:B------:R-:W-:Y:S05]  /*9900*/  BSYNC B0 ;  /* 0x0000000000007941 */ /* 0x000fea0003800000 */
.L_x_2978:
        /* <DEDUP_REMOVED lines=79> */
.L_x_2981:
[----:B------:R-:W-:Y:S05]  /*9e00*/  BSYNC B0 ;  /* 0x0000000000007941 */ /* 0x000fea0003800000 */
.L_x_2980:
        /* <DEDUP_REMOVED lines=21> */
.L_x_2983:
[----:B------:R-:W-:Y:S05]  /*9f60*/  BSYNC B0 ;  /* 0x0000000000007941 */ /* 0x000fea0003800000 */
.L_x_2982:
        /* <DEDUP_REMOVED lines=41> */
.L_x_2986:
[----:B------:R-:W-:Y:S02]  /*a200*/  MOV R8, UR16 ;  /* 0x0000001000087c02 */ /* 0x000fe40008000f00 */
[----:B------:R-:W-:-:S05]  /*a210*/  MOV R9, UR17 ;  /* 0x0000001100097c02 */ /* 0x000fca0008000f00 */
[----:B------:R-:W2:Y:S01]  /*a220*/  LDG.E.STRONG.GPU R8, [R8.64] ;  /* 0x0000001208087981 */ /* 0x000ea2000c1ef900 */
[----:B------:R-:W-:Y:S01]  /*a230*/  YIELD ;  /* 0x0000000000007946 */ /* 0x000fe20003800000 */
[----:B--2---:R-:W-:Y:S01]  /*a240*/  ISETP.NE.AND P0, PT, R8, R10, PT ;  /* 0x0000000a0800720c */ /* 0x004fe20003f05270 */
[----:B------:R-:W-:-:S12]  /*a250*/  CCTL.IVALL ;  /* 0x00000000ff00798f */ /* 0x000fd80002000000 */
[----:B------:R-:W-:Y:S05]  /*a260*/  @P0 BRA `(.L_x_2986) ;  /* 0xffffff9000000947 */ /* 0x000fea000383ffff */
.L_x_2985:
        /* <DEDUP_REMOVED lines=20> */
.L_x_2990:
        /* <DEDUP_REMOVED lines=155> */
.L_x_2989:
        /* <DEDUP_REMOVED lines=84> */
.L_x_2991:
[----:B01----:R-:W-:-:S13]  /*b2a0*/  ISETP.NE.OR P0, PT, RZ, UR14, P0 ;  /* 0x0000000eff007c0c */ /* 0x003fda0008705670 */
[----:B------:R-:W-:Y:S05]  /*b2b0*/  @!P0 BRA `(.L_x_2987) ;  /* 0x000002a000008947 */ /* 0x000fea0003800000 */
.L_x_2988:
        /* <DEDUP_REMOVED lines=42> */
.L_x_2987:
        /* <DEDUP_REMOVED lines=16> */
.L_x_2993:
[----:B------:R-:W-:Y:S05]  /*b660*/  BSYNC B0 ;  /* 0x0000000000007941 */ /* 0x000fea0003800000 */
.L_x_2992:
        /* <DEDUP_REMOVED lines=24> */
.L_x_2984:
        /* <DEDUP_REMOVED lines=32> */
.L_x_2994:
        /* <DEDUP_REMOVED lines=20> */
.L_x_2996:
[----:B------:R-:W-:Y:S05]  /*bb30*/  BSYNC B0 ;  /* 0x0000000000007941 */ /* 0x000fea0003800000 */
.L_x_2995:
        /* <DEDUP_REMOVED lines=31> */
.L_x_2997:
        /* <DEDUP_REMOVED lines=19> */
.L_x_2999:
[----:B------:R-:W-:Y:S05]  /*be60*/  BSYNC B0 ;  /* 0x0000000000007941 */ /* 0x000fea0003800000 */
.L_x_2998:
        /* <DEDUP_REMOVED lines=31> */
.L_x_3000:
        /* <DEDUP_REMOVED lines=19> */
.L_x_3002:
[----:B------:R-:W-:Y:S05]  /*c190*/  BSYNC B0 ;  /* 0x0000000000007941 */ /* 0x000fea0003800000 */
.L_x_3001:
        /* <DEDUP_REMOVED lines=47> */
.L_x_3003:
        /* <DEDUP_REMOVED lines=22> */
.L_x_3005:
[----:B------:R-:W-:Y:S05]  /*c5f0*/  BSYNC B0 ;  /* 0x0000000000007941 */ /* 0x000fea0003800000 */
.L_x_3004:
        /* <DEDUP_REMOVED lines=25> */
.L_x_3006:
        /* <DEDUP_REMOVED lines=23> */
.L_x_3008:
[----:B------:R-:W-:Y:S05]  /*c900*/  BSYNC B0 ;  /* 0x0000000000007941 */ /* 0x000fea0003800000 */
.L_x_3007:
        /* <DEDUP_REMOVED lines=25> */
.L_x_3009:
        /* <DEDUP_REMOVED lines=23> */
.L_x_3011:
[----:B------:R-:W-:Y:S05]  /*cc10*/  BSYNC B0 ;  /* 0x0000000000007941 */ /* 0x000fea0003800000 */
.L_x_3010:
        /* <DEDUP_REMOVED lines=43> */
.L_x_3012:
        /* <DEDUP_REMOVED lines=22> */
.L_x_3014:
[----:B------:R-:W-:Y:S05]  /*d030*/  BSYNC B0 ;  /* 0x0000000000007941 */ /* 0x000fea0003800000 */
.L_x_3013:
        /* <DEDUP_REMOVED lines=25> */
.L_x_3015:
        /* <DEDUP_REMOVED lines=23> */
.L_x_3017:
[----:B------:R-:W-:Y:S05]  /*d340*/  BSYNC B0 ;  /* 0x0000000000007941 */ /* 0x000fea0003800000 */
.L_x_3016:
        /* <DEDUP_REMOVED lines=25> */
.L_x_3018:
        /* <DEDUP_REMOVED lines=23> */
.L_x_3020:
[----:B------:R-:W-:Y:S05]  /*d650*/  BSYNC B0 ;  /* 0x0000000000007941 */ /* 0x000fea0003800000 */
.L_x_3019:
        /* <DEDUP_REMOVED lines=43> */
.L_x_3021:
        /* <DEDUP_REMOVED lines=22> */
.L_x_3023:
[----:B------:R-:W-:Y:S05]  /*da70*/  BSYNC B0 ;  /* 0x0000000000007941 */ /* 0x000fea0003800000 */
.L_x_3022:
        /* <DEDUP_REMOVED lines=25> */
.L_x_3024:
        /* <DEDUP_REMOVED lines=23> */
.L_x_3026:
[----:B------:R-:W-:Y:S05]  /*dd80*/  BSYNC B0 ;  /* 0x0000000000007941 */ /* 0x000fea0003800000 */
.L_x_3025:
        /* <DEDUP_REMOVED lines=25> */
.L_x_3027:
        /* <DEDUP_REMOVED lines=23> */
.L_x_3029:
[----:B------:R-:W-:Y:S05]  /*e090*/  BSYNC B0 ;  /* 0x0000000000007941 */ /* 0x000fea0003800000 */
.L_x_3028:
        /* <DEDUP_REMOVED lines=43> */
.L_x_3030:
        /* <DEDUP_REMOVED lines=21> */
.L_x_3032:
[----:B------:R-:W-:Y:S05]  /*e4a0*/  BSYNC B0 ;  /* 0x0000000000007941 */ /* 0x000fea0003800000 */
.L_x_3031:
        /* <DEDUP_REMOVED lines=25> */
.L_x_3033:
        /* <DEDUP_REMOVED lines=23> */
.L_x_3035:
[----:B------:R-:W-:Y:S05]  /*e7b0*/  BSYNC B0 ;  /* 0x0000000000007941 */ /* 0x000fea0003800000 */
.L_x_3034:
        /* <DEDUP_REMOVED lines=25> */
.L_x_3036:
        /* <DEDUP_REMOVED lines=23> */
.L_x_3038:
[----:B------:R-:W-:Y:S05]  /*eac0*/  BSYNC B0 ;  /* 0x0000000000007941 */ /* 0x000fea0003800000 */
.L_x_3037:
        /* <DEDUP_REMOVED lines=43> */
.L_x_3039:
        /* <DEDUP_REMOVED lines=21> */
.L_x_3041:
[----:B------:R-:W-:Y:S05]  /*eed0*/  BSYNC B0 ;  /* 0x0000000000007941 */ /* 0x000fea0003800000 */
.L_x_3040:
        /* <DEDUP_REMOVED lines=25> */
.L_x_3042:
        /* <DEDUP_REMOVED lines=23> */
.L_x_3044:
[----:B------:R-:W-:Y:S05]  /*f1e0*/  BSYNC B0 ;  /* 0x0000000000007941 */ /* 0x000fea0003800000 */
.L_x_3043:
        /* <DEDUP_REMOVED lines=25> */
.L_x_3045:
        /* <DEDUP_REMOVED lines=23> */
.L_x_3047:
[----:B------:R-:W-:Y:S05]  /*f4f0*/  BSYNC B0 ;  /* 0x0000000000007941 */ /* 0x000fea0003800000 */
.L_x_3046:
        /* <DEDUP_REMOVED lines=43> */
.L_x_3048:
        /* <DEDUP_REMOVED lines=21> */
.L_x_3050:
[----:B------:R-:W-:Y:S05]  /*f900*/  BSYNC B0 ;  /* 0x0000000000007941 */ /* 0x000fea0003800000 */
.L_x_3049:
        /* <DEDUP_REMOVED lines=25> */
.L_x_3051:
        /* <DEDUP_REMOVED lines=23> */
.L_x_3053:
[----:B------:R-:W-:Y:S05]  /*fc10*/  BSYNC B0 ;  /* 0x0000000000007941 */ /* 0x000fea0003800000 */
.L_x_3052:
        /* <DEDUP_REMOVED lines=25> */
.L_x_3054:
        /* <DEDUP_REMOVED lines=23> */
.L_x_3056:
[----:B------:R-:W-:Y:S05]  /*ff20*/  BSYNC B0 ;  /* 0x0000000000007941 */ /* 0x000fea0003800000 */
.L_x_3055:
        /* <DEDUP_REMOVED lines=43> */
.L_x_3057:
        /* <DEDUP_REMOVED lines=21> */
.L_x_3059:
[----:B------:R-:W-:Y:S05]  /*10330*/  BSYNC B0 ;  /* 0x0000000000007941 */ /* 0x000fea0003800000 */
.L_x_3058:
        /* <DEDUP_REMOVED lines=25> */
.L_x_3060:
        /* <DEDUP_REMOVED lines=23> */
.L_x_3062:
[----:B------:R-:W-:Y:S05]  /*10640*/  BSYNC B0 ;  /* 0x0000000000007941 */ /* 0x000fea0003800000 */
.L_x_3061:
        /* <DEDUP_REMOVED lines=25> */
.L_x_3063:
        /* <DEDUP_REMOVED lines=23> */
.L_x_3065:
[----:B------:R-:W-:Y:S05]  /*10950*/  BSYNC B0 ;  /* 0x0000000000007941 */ /* 0x000fea0003800000 */
.L_x_3064:
        /* <DEDUP_REMOVED lines=43> */
.L_x_3066:
        /* <DEDUP_REMOVED lines=23> */
.L_x_3068:
[----:B------:R-:W-:Y:S05]  /*10d80*/  BSYNC B0 ;  /* 0x0000000000007941 */ /* 0x000fea0003800000 */
.L_x_3067:
        /* <DEDUP_REMOVED lines=25> */
.L_x_3069:
        /* <DEDUP_REMOVED lines=23> */
.L_x_3071:
[----:B------:R-:W-:Y:S05]  /*11090*/  BSYNC B0 ;  /* 0x0000000000007941 */ /* 0x000fea0003800000 */
.L_x_3070:
        /* <DEDUP_REMOVED lines=25> */
.L_x_3072:
        /* <DEDUP_REMOVED lines=23> */
.L_x_3074:
[----:B------:R-:W-:Y:S05]  /*113a0*/  BSYNC B0 ;  /* 0x0000000000007941 */ /* 0x000fea0003800000 */
.L_x_3073:
        /* <DEDUP_REMOVED lines=53> */
.L_x_3075:
        /* <DEDUP_REMOVED lines=31> */
.L_x_3077:
[----:B------:R-:W-:Y:S05]  /*118f0*/  BSYNC B0 ;  /* 0x0000000000007941 */ /* 0x000fea0003800000 */
.L_x_3076:
        /* <DEDUP_REMOVED lines=27> */
.L_x_3078:
        /* <DEDUP_REMOVED lines=31> */
.L_x_3080:
[----:B------:R-:W-:Y:S05]  /*11ca0*/  BSYNC B0 ;  /* 0x0000000000007941 */ /* 0x000fea0003800000 */
.L_x_3079:
        /* <DEDUP_REMOVED lines=21> */
.L_x_3081:
        /* <DEDUP_REMOVED lines=21> */
.L_x_3083:
[----:B------:R-:W-:Y:S05]  /*11f50*/  BSYNC B0 ;  /* 0x0000000000007941 */ /* 0x000fea0003800000 */
.L_x_3082:
        /* <DEDUP_REMOVED lines=21> */
.L_x_3084:
        /* <DEDUP_REMOVED lines=21> */
.L_x_3086:
[----:B------:R-:W-:Y:S05]  /*12200*/  BSYNC B0 ;  /* 0x0000000000007941 */ /* 0x000fea0003800000 */
.L_x_3085:
        /* <DEDUP_REMOVED lines=21> */
.L_x_3087:
        /* <DEDUP_REMOVED lines=20> */
.L_x_3089:
[----:B------:R-:W-:Y:S05]  /*124a0*/  BSYNC B0 ;  /* 0x0000000000007941 */ /* 0x000fea0003800000 */
.L_x_3088:
[----:B------:R-:W-:Y:S02]  /*124b0*/  ULDC UR5, c[0x0][0x10] ;  /* 0x0000040000057ab9 */ /* 0x000fe40000000800 */
[----:B------:R-:W-:Y:S02]  /*124c0*/  UIADD3 UR9, UR9, UR5, URZ ;  /* 0x0000000509097290 */ /* 0x000fe4000fffe03f */
[----:B------:R-:W-:Y:S02]  /*124d0*/  UIADD3 UR4, UR4, 0x1, URZ ;  /* 0x0000000104047890 */ /* 0x000fe4000fffe03f */
[----:B------:R-:W-:-:S06]  /*124e0*/  UISETP.GE.AND UP0, UPT, UR9, UR8, UPT ;  /* 0x000000080900728c */ /* 0x000fcc000bf06270 */
[----:B------:R-:W-:-:S13]  /*124f0*/  PLOP3.LUT P0, PT, PT, PT, UP0, 0x80, 0x0 ;  /* 0x000000000000781c */ /* 0x000fda0003f0f008 */
[----:B------:R-:W-:Y:S01]  /*12500*/  @P0 CALL.REL.NOINC `(.L_x_2943) ;  /* 0x0000001000000944 */ /* 0x000fe20003c00000 */
[----:B------:R-:W-:Y:S05]  /*12510*/  BRA `(.L_x_3090) ;  /* 0xfffedfe000007947 */ /* 0x000fea000383ffff */
.L_x_2943:
        /* <DEDUP_REMOVED lines=18> */
.L_x_3092:
[----:B------:R-:W-:Y:S05]  /*12640*/  BSYNC B0 ;  /* 0x0000000000007941 */ /* 0x000fea0003800000 */
.L_x_3091:
        /* <DEDUP_REMOVED lines=11> */
.L_x_3094:
[----:B------:R-:W3:Y:S01]  /*12700*/  LDG.E.STRONG.GPU R5, [R2.64] ;  /* 0x0000001202057981 */ /* 0x000ee2000c1ef900 */
[----:B------:R-:W-:Y:S01]  /*12710*/  YIELD ;  /* 0x0000000000007946 */ /* 0x000fe20003800000 */
[----:B---3--:R-:W-:Y:S01]  /*12720*/  ISETP.NE.AND P0, PT, R5, R4, PT ;  /* 0x000000040500720c */ /* 0x008fe20003f05270 */
[----:B------:R-:W-:-:S12]  /*12730*/  CCTL.IVALL ;  /* 0x00000000ff00798f */ /* 0x000fd80002000000 */
[----:B------:R-:W-:Y:S05]  /*12740*/  @P0 BRA `(.L_x_3094) ;  /* 0xffffffb000000947 */ /* 0x000fea000383ffff */
.L_x_3093:
        /* <DEDUP_REMOVED lines=24> */
.L_x_3095:
        /* <DEDUP_REMOVED lines=16> */
[----:B---3--:R-:W-:Y:S01]  /*129d0*/  F2FP.PACK_AB R23, R19, R4 ;  /* 0x000000041317723e */ /* 0x008fe200000000ff */
[----:B------:R-:W-:-:S04]  /*129e0*/  IMAD.WIDE R4, R16, R17, c[0x0][0x168] ;  /* 0x00005a0010047625 */ /* 0x000fc800078e0211 */
[----:B------:R-:W-:Y:S01]  /*129f0*/  IMAD.WIDE R16, R16, R17, c[0x0][0x170] ;  /* 0x00005c0010107625 */ /* 0x000fe200078e0211 */
[----:B----4-:R-:W-:Y:S01]  /*12a00*/  F2FP.PACK_AB R25, R3, R20 ;  /* 0x000000140319723e */ /* 0x010fe200000000ff */
[----:B------:R0:W-:Y:S01]  /*12a10*/  STG.E [R4.64], R23 ;  /* 0x0000001704007986 */ /* 0x0001e2000c101912 */
[----:B------:R-:W-:-:S03]  /*12a20*/  SHF.R.S32.HI R3, RZ, 0x1f, R0 ;  /* 0x0000001fff037819 */ /* 0x000fc60000011400 */
[----:B------:R0:W-:Y:S01]  /*12a30*/  STG.E [R16.64], R25 ;  /* 0x0000001910007986 */ /* 0x0001e2000c101912 */
[----:B------:R-:W-:-:S13]  /*12a40*/  ISETP.GT.AND.EX P0, PT, R6, R3, PT, P0 ;  /* 0x000000030600720c */ /* 0x000fda0003f04300 */
[----:B0-----:R-:W-:Y:S05]  /*12a50*/  @P0 BRA `(.L_x_3095) ;  /* 0xfffffe7000000947 */ /* 0x001fea000383ffff */
[----:B------:R-:W-:Y:S05]  /*12a60*/  EXIT ;  /* 0x000000000000794d */ /* 0x000fea0003800000 */
.L_x_3096:
        /* <DEDUP_REMOVED lines=9> */
.L_x_5185:


//--------------------- .text._Z35group_norm_nhwc_fwd_one_pass_kernelI11Bf16IOFp32WLi64ELi80ELi640EEv26Group_norm_nhwc_fwd_params --------------------------
	.section	.text._Z35group_norm_nhwc_fwd_one_pass_kernelI11Bf16IOFp32WLi64ELi80ELi640EEv26Group_norm_nhwc_fwd_params,"ax",@progbits
	.sectioninfo	@"SHI_REGISTERS=45"
	.align	128
        .global         _Z35group_norm_nhwc_fwd_one_pass_kernelI11Bf16IOFp32WLi64ELi80ELi640EEv26Group_norm_nhwc_fwd_params
        .type           _Z35group_norm_nhwc_fwd_one_pass_kernelI11Bf16IOFp32WLi64ELi80ELi640EEv26Group_norm_nhwc_fwd_params,@function
        .size           _Z35group_norm_nhwc_fwd_one_pass_kernelI11Bf16IOFp32WLi64ELi80ELi640EEv26Group_norm_nhwc_fwd_params,(.L_x_5186 - _Z35group_norm_nhwc_fwd_one_pass_kernelI11Bf16IOFp32WLi64ELi80ELi640EEv26Group_norm_nhwc_fwd_params)
        .other          _Z35group_norm_nhwc_fwd_one_pass_kernelI11Bf16IOFp32WLi64ELi80ELi640EEv26Group_norm_nhwc_fwd_params,@"STO_CUDA_ENTRY STV_DEFAULT"
_Z35group_norm_nhwc_fwd_one_pass_kernelI11Bf16IOFp32WLi64ELi80ELi640EEv26Group_norm_nhwc_fwd_params:
.text._Z35group_norm_nhwc_fwd_one_pass_kernelI11Bf16IOFp32WLi64ELi80ELi640EEv26Group_norm_nhwc_fwd_params:
[----:B------:R-:W-:Y:S02]  /*0000*/  MOV R1, c[0x0][0x28] ;  /* 0x00000a0000017a02 */ /* 0x000fe40000000f00 */
[----:B------:R-:W0:Y:S01]  /*0010*/  S2R R31, SR_CTAID.Y ;  /* 0x00000000001f7919 */ /* 0x000e220000002600 */
[----:B------:R-:W-:Y:S02]  /*0020*/  ULDC UR4, c[0x0][0x1d8] ;  /* 0x0000760000047ab9 */ /* 0x000fe40000000800 */
[----:B------:R-:W-:Y:S02]  /*0030*/  ULDC UR5, c[0x0][0x1a8] ;  /* 0x00006a0000057ab9 */ /* 0x000fe40000000800 */
[----:B------:R-:W-:-:S06]  /*0040*/  UIMAD UR4, UR4, UR5, URZ ;  /* 0x00000005040472a4 */ /* 0x000fcc000f8e023f */
[----:B0-----:R-:W-:-:S13]  /*0050*/  ISETP.GE.AND P0, PT, R31, UR4, PT ;  /* 0x000000041f007c0c */ /* 0x001fda000bf06270 */
[----:B------:R-:W-:Y:S05]  /*0060*/  @P0 EXIT ;  /* 0x000000000000094d */ /* 0x000fea0003800000 */
[----:B------:R-:W0:Y:S01]  /*0070*/  S2R R20, SR_TID.X ;  /* 0x0000000000147919 */ /* 0x000e220000002100 */
[----:B------:R-:W-:Y:S01]  /*0080*/  HFMA2.MMA R25, -RZ, RZ, 0, 0 ;  /* 0x00000000ff197435 */ /* 0x000fe200000001ff */
[----:B------:R-:W-:Y:S02]  /*0090*/  ULDC.U8 UR5, c[0x0][0x1dc] ;  /* 0x0000770000057ab9 */ /* 0x000fe40000000000 */
[----:B------:R-:W1:Y:S01]  /*00a0*/  S2R R7, SR_CTAID.X ;  /* 0x0000000000077919 */ /* 0x000e620000002500 */
[----:B------:R-:W-:-:S03]  /*00b0*/  ULDC.64 UR6, c[0x0][0x118] ;  /* 0x0000460000067ab9 */ /* 0x000fc60000000a00 */
[----:B------:R-:W2:Y:S01]  /*00c0*/  S2R R6, SR_LANEID ;  /* 0x0000000000067919 */ /* 0x000ea20000000000 */
[----:B0-----:R-:W-:-:S05]  /*00d0*/  IMAD.WIDE.U32 R2, R20, -0x33333333, RZ ;  /* 0xcccccccd14027825 */ /* 0x001fca00078e00ff */
[----:B------:R-:W-:Y:S02]  /*00e0*/  SHF.R.U32.HI R2, RZ, 0x5, R3 ;  /* 0x00000005ff027819 */ /* 0x000fe40000011603 */
[----:B------:R-:W-:-:S03]  /*00f0*/  SHF.R.S32.HI R3, RZ, 0x1f, R20 ;  /* 0x0000001fff037819 */ /* 0x000fc60000011414 */
[----:B-1----:R-:W-:Y:S01]  /*0100*/  IMAD R30, R7, c[0x0][0x1e4], R2 ;  /* 0x00007900071e7a24 */ /* 0x002fe200078e0202 */
[----:B------:R-:W-:Y:S01]  /*0110*/  LEA.HI R3, R3, R20, RZ, 0x5 ;  /* 0x0000001403037211 */ /* 0x000fe200078f28ff */
[----:B------:R-:W-:-:S03]  /*0120*/  IMAD R32, R2, -0x28, R20 ;  /* 0xffffffd802207824 */ /* 0x000fc600078e0214 */
[----:B------:R-:W-:Y:S02]  /*0130*/  ISETP.GE.U32.AND P0, PT, R30, c[0x0][0x1c8], PT ;  /* 0x000072001e007a0c */ /* 0x000fe40003f06070 */
[----:B------:R-:W-:Y:S02]  /*0140*/  SHF.R.S32.HI R5, RZ, 0x1f, R30 ;  /* 0x0000001fff057819 */ /* 0x000fe4000001141e */
[----:B------:R-:W-:Y:S02]  /*0150*/  SHF.R.S32.HI R26, RZ, 0x5, R3 ;  /* 0x00000005ff1a7819 */ /* 0x000fe40000011403 */
[----:B------:R-:W-:Y:S02]  /*0160*/  ISETP.GE.AND.EX P0, PT, R5, c[0x0][0x1cc], PT, P0 ;  /* 0x0000730005007a0c */ /* 0x000fe40003f06300 */
[----:B------:R-:W-:Y:S02]  /*0170*/  SHF.L.U32 R32, R32, 0x1, RZ ;  /* 0x0000000120207819 */ /* 0x000fe400000006ff */
[----:B------:R-:W-:-:S02]  /*0180*/  ISETP.LT.U32.AND P0, PT, R20, 0x280, !P0 ;  /* 0x000002801400780c */ /* 0x000fc40004701070 */
[C---:B------:R-:W-:Y:S02]  /*0190*/  IADD3 R29, R30.reuse, 0x10, RZ ;  /* 0x000000101e1d7810 */ /* 0x040fe40007ffe0ff */
[C---:B------:R-:W-:Y:S02]  /*01a0*/  IADD3 R28, R30.reuse, 0x20, RZ ;  /* 0x000000201e1c7810 */ /* 0x040fe40007ffe0ff */
[----:B--2---:R-:W-:Y:S02]  /*01b0*/  IADD3 R27, R30, 0x30, RZ ;  /* 0x000000301e1b7810 */ /* 0x004fe40007ffe0ff */
.L_x_3119:
[----:B------:R-:W-:Y:S01]  /*01c0*/  IABS R9, c[0x0][0x1d8] ;  /* 0x0000760000097a13 */ /* 0x000fe20000000000 */
[----:B------:R-:W-:Y:S01]  /*01d0*/  CS2R R22, SRZ ;  /* 0x0000000000167805 */ /* 0x000fe2000001ff00 */
[----:B------:R-:W-:Y:S02]  /*01e0*/  MOV R24, RZ ;  /* 0x000000ff00187202 */ /* 0x000fe40000000f00 */
[----:B0-----:R-:W0:Y:S08]  /*01f0*/  I2F.RP R0, R9 ;  /* 0x0000000900007306 */ /* 0x001e300000209400 */
        /* <DEDUP_REMOVED lines=8> */
[----:B------:R-:W-:-:S05]  /*0280*/  SHF.R.S32.HI R2, RZ, 0x1f, R32 ;  /* 0x0000001fff027819 */ /* 0x000fca0000011420 */
[----:B------:R-:W-:-:S05]  /*0290*/  IMAD.HI.U32 R3, R3, R4, RZ ;  /* 0x0000000403037227 */ /* 0x000fca00078e00ff */
[----:B------:R-:W-:-:S05]  /*02a0*/  IADD3 R0, -R3, RZ, RZ ;  /* 0x000000ff03007210 */ /* 0x000fca0007ffe1ff */
[----:B------:R-:W-:Y:S01]  /*02b0*/  IMAD R0, R9, R0, R4 ;  /* 0x0000000009007224 */ /* 0x000fe200078e0204 */
[----:B------:R-:W-:-:S04]  /*02c0*/  SHF.R.S32.HI R4, RZ, 0x1f, R29 ;  /* 0x0000001fff047819 */ /* 0x000fc8000001141d */
[----:B------:R-:W-:-:S13]  /*02d0*/  ISETP.GT.U32.AND P2, PT, R9, R0, PT ;  /* 0x000000000900720c */ /* 0x000fda0003f44070 */
[-C--:B------:R-:W-:Y:S02]  /*02e0*/  @!P2 IADD3 R0, R0, -R9.reuse, RZ ;  /* 0x800000090000a210 */ /* 0x080fe40007ffe0ff */
[----:B------:R-:W-:Y:S02]  /*02f0*/  @!P2 IADD3 R3, R3, 0x1, RZ ;  /* 0x000000010303a810 */ /* 0x000fe40007ffe0ff */
[----:B------:R-:W-:Y:S02]  /*0300*/  ISETP.GE.U32.AND P1, PT, R0, R9, PT ;  /* 0x000000090000720c */ /* 0x000fe40003f26070 */
[----:B------:R-:W-:Y:S02]  /*0310*/  LOP3.LUT R0, R31, c[0x0][0x1d8], RZ, 0x3c, !PT ;  /* 0x000076001f007a12 */ /* 0x000fe400078e3cff */
[----:B------:R-:W-:Y:S02]  /*0320*/  ISETP.NE.AND P2, PT, RZ, c[0x0][0x1d8], PT ;  /* 0x00007600ff007a0c */ /* 0x000fe40003f45270 */
[----:B------:R-:W-:-:S07]  /*0330*/  ISETP.GE.AND P3, PT, R0, RZ, PT ;  /* 0x000000ff0000720c */ /* 0x000fce0003f66270 */
[----:B------:R-:W-:Y:S02]  /*0340*/  @P1 IADD3 R3, R3, 0x1, RZ ;  /* 0x0000000103031810 */ /* 0x000fe40007ffe0ff */
[----:B------:R-:W-:Y:S02]  /*0350*/  ISETP.GE.U32.AND P1, PT, R29, c[0x0][0x1c8], PT ;  /* 0x000072001d007a0c */ /* 0x000fe40003f26070 */
[----:B------:R-:W-:Y:S02]  /*0360*/  MOV R9, R3 ;  /* 0x0000000300097202 */ /* 0x000fe40000000f00 */
[----:B------:R-:W-:Y:S02]  /*0370*/  ISETP.GE.AND.EX P1, PT, R4, c[0x0][0x1cc], PT, P1 ;  /* 0x0000730004007a0c */ /* 0x000fe40003f26310 */
[----:B------:R-:W-:Y:S02]  /*0380*/  @!P3 IADD3 R9, -R9, RZ, RZ ;  /* 0x000000ff0909b210 */ /* 0x000fe40007ffe1ff */
[----:B------:R-:W-:-:S02]  /*0390*/  @!P2 LOP3.LUT R9, RZ, c[0x0][0x1d8], RZ, 0x33, !PT ;  /* 0x00007600ff09aa12 */ /* 0x000fc400078e33ff */
[----:B------:R-:W-:Y:S02]  /*03a0*/  ISETP.GT.U32.OR P1, PT, R20, 0x27f, P1 ;  /* 0x0000027f1400780c */ /* 0x000fe40000f24470 */
[----:B------:R-:W-:Y:S02]  /*03b0*/  IADD3 R0, -R9, RZ, RZ ;  /* 0x000000ff09007210 */ /* 0x000fe40007ffe1ff */
[----:B------:R-:W-:-:S03]  /*03c0*/  ISETP.GE.U32.AND P3, PT, R27, c[0x0][0x1c8], PT ;  /* 0x000072001b007a0c */ /* 0x000fc60003f66070 */
[----:B------:R-:W-:Y:S01]  /*03d0*/  IMAD R3, R0, c[0x0][0x1d8], R31 ;  /* 0x0000760000037a24 */ /* 0x000fe200078e021f */
[----:B------:R-:W-:-:S03]  /*03e0*/  SHF.R.S32.HI R0, RZ, 0x1f, R9 ;  /* 0x0000001fff007819 */ /* 0x000fc60000011409 */
[----:B------:R-:W-:Y:S02]  /*03f0*/  IMAD R3, R3, 0x50, RZ ;  /* 0x0000005003037824 */ /* 0x000fe400078e02ff */
[----:B------:R-:W-:Y:S02]  /*0400*/  IMAD R0, R0, c[0x0][0x1d0], RZ ;  /* 0x0000740000007a24 */ /* 0x000fe400078e02ff */
[----:B------:R-:W-:Y:S01]  /*0410*/  @!P1 IMAD R8, R4, c[0x0][0x1c0], RZ ;  /* 0x0000700004089a24 */ /* 0x000fe200078e02ff */
[----:B------:R-:W-:Y:S01]  /*0420*/  IADD3 R36, P2, R32, R3, RZ ;  /* 0x0000000320247210 */ /* 0x000fe20007f5e0ff */
[----:B------:R-:W-:Y:S01]  /*0430*/  IMAD R35, R9, c[0x0][0x1d4], R0 ;  /* 0x0000750009237a24 */ /* 0x000fe200078e0200 */
[----:B------:R-:W-:Y:S01]  /*0440*/  SHF.R.S32.HI R0, RZ, 0x1f, R27 ;  /* 0x0000001fff007819 */ /* 0x000fe2000001141b */
[----:B------:R-:W-:Y:S01]  /*0450*/  @!P1 IMAD R15, R29, c[0x0][0x1c4], R8 ;  /* 0x000071001d0f9a24 */ /* 0x000fe200078e0208 */
[----:B------:R-:W-:Y:S02]  /*0460*/  LEA.HI.X.SX32 R37, R3, R2, 0x1, P2 ;  /* 0x0000000203257211 */ /* 0x000fe400010f0eff */
[----:B------:R-:W-:-:S02]  /*0470*/  ISETP.GE.U32.AND P2, PT, R28, c[0x0][0x1c8], PT ;  /* 0x000072001c007a0c */ /* 0x000fc40003f46070 */
[----:B------:R-:W-:Y:S01]  /*0480*/  SHF.R.S32.HI R2, RZ, 0x1f, R28 ;  /* 0x0000001fff027819 */ /* 0x000fe2000001141c */
[----:B------:R-:W-:Y:S01]  /*0490*/  IMAD.WIDE.U32 R36, R9, c[0x0][0x1d0], R36 ;  /* 0x0000740009247a25 */ /* 0x000fe200078e0024 */
[----:B------:R-:W-:Y:S02]  /*04a0*/  ISETP.GE.AND.EX P3, PT, R0, c[0x0][0x1cc], PT, P3 ;  /* 0x0000730000007a0c */ /* 0x000fe40003f66330 */
[----:B------:R-:W-:Y:S01]  /*04b0*/  ISETP.GE.AND.EX P2, PT, R2, c[0x0][0x1cc], PT, P2 ;  /* 0x0000730002007a0c */ /* 0x000fe20003f46320 */
[----:B------:R-:W-:Y:S01]  /*04c0*/  @P0 IMAD R9, R5, c[0x0][0x1c0], RZ ;  /* 0x0000700005090a24 */ /* 0x000fe200078e02ff */
[----:B------:R-:W-:Y:S02]  /*04d0*/  IADD3 R35, R37, R35, RZ ;  /* 0x0000002325237210 */ /* 0x000fe40007ffe0ff */
[----:B------:R-:W-:Y:S01]  /*04e0*/  @!P1 MOV R34, R36 ;  /* 0x0000002400229202 */ /* 0x000fe20000000f00 */
[----:B------:R-:W-:Y:S01]  /*04f0*/  @P0 IMAD R13, R30, c[0x0][0x1c4], R9 ;  /* 0x000071001e0d0a24 */ /* 0x000fe200078e0209 */
[----:B------:R-:W-:-:S02]  /*0500*/  ISETP.GT.U32.OR P2, PT, R20, 0x27f, P2 ;  /* 0x0000027f1400780c */ /* 0x000fc40001744470 */
[----:B------:R-:W-:Y:S01]  /*0510*/  @P0 MOV R10, R36 ;  /* 0x00000024000a0202 */ /* 0x000fe20000000f00 */
[----:B------:R-:W-:Y:S01]  /*0520*/  @!P1 IMAD.WIDE.U32 R8, R29, c[0x0][0x1c0], R34 ;  /* 0x000070001d089a25 */ /* 0x000fe200078e0022 */
[----:B------:R-:W-:Y:S02]  /*0530*/  @P0 MOV R11, R35 ;  /* 0x00000023000b0202 */ /* 0x000fe40000000f00 */
[----:B------:R-:W-:Y:S02]  /*0540*/  ISETP.GT.U32.OR P3, PT, R20, 0x27f, P3 ;  /* 0x0000027f1400780c */ /* 0x000fe40001f64470 */
[----:B------:R-:W-:Y:S01]  /*0550*/  @!P1 IADD3 R9, R9, R15, RZ ;  /* 0x0000000f09099210 */ /* 0x000fe20007ffe0ff */
[----:B------:R-:W-:Y:S01]  /*0560*/  @P0 IMAD.WIDE.U32 R10, R30, c[0x0][0x1c0], R10 ;  /* 0x000070001e0a0a25 */ /* 0x000fe200078e000a */
[----:B------:R-:W-:-:S04]  /*0570*/  @!P1 LEA R14, P5, R8, c[0x0][0x170], 0x1 ;  /* 0x00005c00080e9a11 */ /* 0x000fc800078a08ff */
[----:B------:R-:W-:Y:S02]  /*0580*/  @P0 IADD3 R11, R11, R13, RZ ;  /* 0x0000000d0b0b0210 */ /* 0x000fe40007ffe0ff */
[----:B------:R-:W-:Y:S02]  /*0590*/  @P0 LEA R16, P4, R10, c[0x0][0x170], 0x1 ;  /* 0x00005c000a100a11 */ /* 0x000fe400078808ff */
[----:B------:R-:W-:Y:S01]  /*05a0*/  @!P1 LEA.HI.X R15, R8, c[0x0][0x174], R9, 0x1, P5 ;  /* 0x00005d00080f9a11 */ /* 0x000fe200028f0c09 */
[----:B------:R-:W-:Y:S01]  /*05b0*/  @!P2 IMAD R9, R2, c[0x0][0x1c0], RZ ;  /* 0x000070000209aa24 */ /* 0x000fe200078e02ff */
[----:B------:R-:W-:Y:S01]  /*05c0*/  @P0 LEA.HI.X R17, R10, c[0x0][0x174], R11, 0x1, P4 ;  /* 0x00005d000a110a11 */ /* 0x000fe200020f0c0b */
[----:B------:R-:W-:Y:S01]  /*05d0*/  @!P3 IMAD R10, R0, c[0x0][0x1c0], RZ ;  /* 0x00007000000aba24 */ /* 0x000fe200078e02ff */
[----:B------:R-:W-:Y:S01]  /*05e0*/  @!P2 MOV R8, R36 ;  /* 0x000000240008a202 */ /* 0x000fe20000000f00 */
[C---:B------:R-:W-:Y:S01]  /*05f0*/  @!P2 IMAD R11, R28.reuse, c[0x0][0x1c4], R9 ;  /* 0x000071001c0baa24 */ /* 0x040fe200078e0209 */
[----:B------:R-:W-:Y:S01]  /*0600*/  @!P2 MOV R9, R35 ;  /* 0x000000230009a202 */ /* 0x000fe20000000f00 */
[----:B------:R-:W2:Y:S04]  /*0610*/  @!P1 LDG.E R22, [R14.64] ;  /* 0x000000060e169981 */ /* 0x000ea8000c1e1900 */
[----:B------:R-:W-:Y:S01]  /*0620*/  @!P2 IMAD.WIDE.U32 R8, R28, c[0x0][0x1c0], R8 ;  /* 0x000070001c08aa25 */ /* 0x000fe200078e0008 */
[----:B------:R-:W3:Y:S03]  /*0630*/  @P0 LDG.E R24, [R16.64] ;  /* 0x0000000610180981 */ /* 0x000ee6000c1e1900 */
[----:B------:R-:W-:Y:S01]  /*0640*/  @!P3 IMAD R19, R27, c[0x0][0x1c4], R10 ;  /* 0x000071001b13ba24 */ /* 0x000fe200078e020a */
[----:B------:R-:W-:-:S02]  /*0650*/  @!P2 IADD3 R9, R9, R11, RZ ;  /* 0x0000000b0909a210 */ /* 0x000fc40007ffe0ff */
[C---:B------:R-:W-:Y:S02]  /*0660*/  @!P2 LEA R12, P1, R8.reuse, c[0x0][0x170], 0x1 ;  /* 0x00005c00080caa11 */ /* 0x040fe400078208ff */
[----:B------:R-:W-:Y:S02]  /*0670*/  @!P3 MOV R10, R36 ;  /* 0x00000024000ab202 */ /* 0x000fe40000000f00 */
[----:B------:R-:W-:Y:S02]  /*0680*/  @!P3 MOV R11, R35 ;  /* 0x00000023000bb202 */ /* 0x000fe40000000f00 */
[----:B------:R-:W-:-:S03]  /*0690*/  @!P2 LEA.HI.X R13, R8, c[0x0][0x174], R9, 0x1, P1 ;  /* 0x00005d00080daa11 */ /* 0x000fc600008f0c09 */
[----:B------:R-:W-:Y:S02]  /*06a0*/  @!P3 IMAD.WIDE.U32 R10, R27, c[0x0][0x1c0], R10 ;  /* 0x000070001b0aba25 */ /* 0x000fe400078e000a */
[----:B------:R2:W4:Y:S03]  /*06b0*/  @!P2 LDG.E R23, [R12.64] ;  /* 0x000000060c17a981 */ /* 0x000526000c1e1900 */
[----:B------:R-:W-:Y:S02]  /*06c0*/  @!P3 IADD3 R9, R11, R19, RZ ;  /* 0x000000130b09b210 */ /* 0x000fe40007ffe0ff */
[C---:B------:R-:W-:Y:S02]  /*06d0*/  @!P3 LEA R8, P1, R10.reuse, c[0x0][0x170], 0x1 ;  /* 0x00005c000a08ba11 */ /* 0x040fe400078208ff */
[----:B------:R-:W-:Y:S02]  /*06e0*/  MOV R21, RZ ;  /* 0x000000ff00157202 */ /* 0x000fe40000000f00 */
[----:B------:R-:W-:-:S05]  /*06f0*/  @!P3 LEA.HI.X R9, R10, c[0x0][0x174], R9, 0x1, P1 ;  /* 0x00005d000a09ba11 */ /* 0x000fca00008f0c09 */
[----:B------:R3:W5:Y:S01]  /*0700*/  @!P3 LDG.E R21, [R8.64] ;  /* 0x000000060815b981 */ /* 0x000762000c1e1900 */
[C---:B------:R-:W-:Y:S02]  /*0710*/  ISETP.GT.AND P1, PT, R6.reuse, 0x1e, PT ;  /* 0x0000001e0600780c */ /* 0x040fe40003f24270 */
[----:B------:R-:W-:Y:S02]  /*0720*/  ISETP.NE.AND P3, PT, R6, RZ, PT ;  /* 0x000000ff0600720c */ /* 0x000fe40003f65270 */
[----:B------:R-:W-:Y:S01]  /*0730*/  ISETP.NE.AND P2, PT, R20, RZ, PT ;  /* 0x000000ff1400720c */ /* 0x000fe20003f45270 */
[----:B------:R-:W-:Y:S01]  /*0740*/  BSSY B0, `(.L_x_3097) ;  /* 0x000006a000007945 */ /* 0x000fe20003800000 */
[--C-:B--2---:R-:W-:Y:S02]  /*0750*/  PRMT R12, RZ, 0x5410, R22.reuse ;  /* 0x00005410ff0c7816 */ /* 0x104fe40000000016 */
[----:B------:R-:W-:Y:S02]  /*0760*/  PRMT R11, RZ, 0x7610, R22 ;  /* 0x00007610ff0b7816 */ /* 0x000fe40000000016 */
[----:B---3--:R-:W-:-:S02]  /*0770*/  PRMT R9, RZ, 0x7610, R24 ;  /* 0x00007610ff097816 */ /* 0x008fc40000000018 */
[----:B------:R-:W-:Y:S01]  /*0780*/  PRMT R8, RZ, 0x5410, R24 ;  /* 0x00005410ff087816 */ /* 0x000fe20000000018 */
[----:B------:R-:W-:Y:S02]  /*0790*/  FADD.FTZ R15, R12, R11 ;  /* 0x0000000b0c0f7221 */ /* 0x000fe40000010000 */
[----:B------:R-:W-:Y:S02]  /*07a0*/  FMUL.FTZ R17, R11, R11 ;  /* 0x0000000b0b117220 */ /* 0x000fe40000410000 */
[----:B------:R-:W-:Y:S02]  /*07b0*/  FMUL.FTZ R11, R9, R9 ;  /* 0x00000009090b7220 */ /* 0x000fe40000410000 */
[C---:B------:R-:W-:Y:S02]  /*07c0*/  FADD.FTZ R10, R8.reuse, R9 ;  /* 0x00000009080a7221 */ /* 0x040fe40000010000 */
[----:B------:R-:W-:Y:S01]  /*07d0*/  FFMA.FTZ R11, R8, R8, R11 ;  /* 0x00000008080b7223 */ /* 0x000fe2000001000b */
[----:B----4-:R-:W-:-:S02]  /*07e0*/  PRMT R9, RZ, 0x7610, R23 ;  /* 0x00007610ff097816 */ /* 0x010fc40000000017 */
[----:B------:R-:W-:Y:S01]  /*07f0*/  PRMT R8, RZ, 0x5410, R23 ;  /* 0x00005410ff087816 */ /* 0x000fe20000000017 */
[----:B------:R-:W-:Y:S02]  /*0800*/  FADD.FTZ R10, RZ, R10 ;  /* 0x0000000aff0a7221 */ /* 0x000fe40000010000 */
[----:B------:R-:W-:Y:S02]  /*0810*/  FMUL.FTZ R13, R9, R9 ;  /* 0x00000009090d7220 */ /* 0x000fe40000410000 */
[----:B------:R-:W-:Y:S02]  /*0820*/  FADD.FTZ R9, R8, R9 ;  /* 0x0000000908097221 */ /* 0x000fe40000010000 */
[----:B------:R-:W-:Y:S02]  /*0830*/  FADD.FTZ R10, R10, R15 ;  /* 0x0000000f0a0a7221 */ /* 0x000fe40000010000 */
[----:B------:R-:W-:Y:S02]  /*0840*/  FFMA.FTZ R8, R8, R8, R13 ;  /* 0x0000000808087223 */ /* 0x000fe4000001000d */
[----:B------:R-:W-:Y:S01]  /*0850*/  FFMA.FTZ R12, R12, R12, R17 ;  /* 0x0000000c0c0c7223 */ /* 0x000fe20000010011 */
[----:B-----5:R-:W-:Y:S01]  /*0860*/  PRMT R13, RZ, 0x7610, R21 ;  /* 0x00007610ff0d7816 */ /* 0x020fe20000000015 */
[----:B------:R-:W-:-:S02]  /*0870*/  FADD.FTZ R11, RZ, R11 ;  /* 0x0000000bff0b7221 */ /* 0x000fc40000010000 */
[----:B------:R-:W-:Y:S01]  /*0880*/  FADD.FTZ R9, R10, R9 ;  /* 0x000000090a097221 */ /* 0x000fe20000010000 */
[----:B------:R-:W-:Y:S01]  /*0890*/  PRMT R10, RZ, 0x5410, R21 ;  /* 0x00005410ff0a7816 */ /* 0x000fe20000000015 */
[----:B------:R-:W-:Y:S02]  /*08a0*/  FADD.FTZ R11, R11, R12 ;  /* 0x0000000c0b0b7221 */ /* 0x000fe40000010000 */
[----:B------:R-:W-:Y:S02]  /*08b0*/  FMUL.FTZ R15, R13, R13 ;  /* 0x0000000d0d0f7220 */ /* 0x000fe40000410000 */
[----:B------:R-:W-:Y:S02]  /*08c0*/  FADD.FTZ R8, R11, R8 ;  /* 0x000000080b087221 */ /* 0x000fe40000010000 */
[C---:B------:R-:W-:Y:S02]  /*08d0*/  FADD.FTZ R12, R10.reuse, R13 ;  /* 0x0000000d0a0c7221 */ /* 0x040fe40000010000 */
[----:B------:R-:W-:-:S02]  /*08e0*/  FFMA.FTZ R15, R10, R10, R15 ;  /* 0x0000000a0a0f7223 */ /* 0x000fc4000001000f */
[----:B------:R-:W-:Y:S02]  /*08f0*/  FADD.FTZ R9, R9, R12 ;  /* 0x0000000c09097221 */ /* 0x000fe40000010000 */
[----:B------:R-:W-:-:S03]  /*0900*/  FADD.FTZ R8, R8, R15 ;  /* 0x0000000f08087221 */ /* 0x000fc60000010000 */
[----:B------:R-:W0:Y:S04]  /*0910*/  SHFL.DOWN PT, R10, R9, 0x1, 0x1f ;  /* 0x08201f00090a7f89 */ /* 0x000e2800000e0000 */
[----:B------:R-:W1:Y:S01]  /*0920*/  SHFL.DOWN PT, R11, R8, 0x1, 0x1f ;  /* 0x08201f00080b7f89 */ /* 0x000e6200000e0000 */
[----:B0-----:R-:W-:Y:S02]  /*0930*/  @!P1 FADD.FTZ R9, R9, R10 ;  /* 0x0000000a09099221 */ /* 0x001fe40000010000 */
[----:B-1----:R-:W-:-:S03]  /*0940*/  @!P1 FADD.FTZ R8, R8, R11 ;  /* 0x0000000b08089221 */ /* 0x002fc60000010000 */
[----:B------:R-:W0:Y:S04]  /*0950*/  SHFL.DOWN PT, R10, R9, 0x2, 0x1f ;  /* 0x08401f00090a7f89 */ /* 0x000e2800000e0000 */
[----:B------:R-:W1:Y:S01]  /*0960*/  SHFL.DOWN PT, R11, R8, 0x2, 0x1f ;  /* 0x08401f00080b7f89 */ /* 0x000e6200000e0000 */
[----:B------:R-:W-:-:S13]  /*0970*/  ISETP.GT.AND P1, PT, R6, 0x1d, PT ;  /* 0x0000001d0600780c */ /* 0x000fda0003f24270 */
        /* <DEDUP_REMOVED lines=25> */
[----:B------:R-:W-:Y:S02]  /*0b10*/  FADD.FTZ R12, R17, R13 ;  /* 0x0000000d110c7221 */ /* 0x000fe40000010000 */
[----:B------:R-:W-:Y:S02]  /*0b20*/  FADD.FTZ R13, R19, R14 ;  /* 0x0000000e130d7221 */ /* 0x000fe40000010000 */
[----:B0-----:R-:W0:Y:S01]  /*0b30*/  LDS.128 R16, [0x40] ;  /* 0x00004000ff107984 */ /* 0x001e220000000c00 */
[----:B------:R-:W-:Y:S02]  /*0b40*/  FADD.FTZ R12, R12, R15 ;  /* 0x0000000f0c0c7221 */ /* 0x000fe40000010000 */
[----:B--2---:R-:W-:Y:S02]  /*0b50*/  FADD.FTZ R13, R13, R8 ;  /* 0x000000080d0d7221 */ /* 0x004fe40000010000 */
[----:B------:R-:W-:Y:S02]  /*0b60*/  FADD.FTZ R8, R12, R9 ;  /* 0x000000090c087221 */ /* 0x000fe40000010000 */
[----:B------:R-:W-:-:S02]  /*0b70*/  FADD.FTZ R9, R13, R10 ;  /* 0x0000000a0d097221 */ /* 0x000fc40000010000 */
[----:B------:R-:W1:Y:S01]  /*0b80*/  LDS.128 R12, [0x50] ;  /* 0x00005000ff0c7984 */ /* 0x000e620000000c00 */
[----:B------:R-:W-:Y:S02]  /*0b90*/  FADD.FTZ R8, R8, R11 ;  /* 0x0000000b08087221 */ /* 0x000fe40000010000 */
[----:B0-----:R-:W-:Y:S02]  /*0ba0*/  FADD.FTZ R9, R9, R16 ;  /* 0x0000001009097221 */ /* 0x001fe40000010000 */
[----:B------:R-:W-:Y:S02]  /*0bb0*/  FADD.FTZ R16, R8, R17 ;  /* 0x0000001108107221 */ /* 0x000fe40000010000 */
[----:B------:R-:W-:Y:S02]  /*0bc0*/  FADD.FTZ R17, R9, R18 ;  /* 0x0000001209117221 */ /* 0x000fe40000010000 */
[----:B------:R-:W0:Y:S01]  /*0bd0*/  LDS.128 R8, [0x60] ;  /* 0x00006000ff087984 */ /* 0x000e220000000c00 */
[----:B------:R-:W-:-:S02]  /*0be0*/  FADD.FTZ R16, R16, R19 ;  /* 0x0000001310107221 */ /* 0x000fc40000010000 */
[----:B-1----:R-:W-:Y:S02]  /*0bf0*/  FADD.FTZ R17, R17, R12 ;  /* 0x0000000c11117221 */ /* 0x002fe40000010000 */
[----:B------:R-:W-:Y:S02]  /*0c00*/  FADD.FTZ R12, R16, R13 ;  /* 0x0000000d100c7221 */ /* 0x000fe40000010000 */
[----:B------:R-:W-:Y:S02]  /*0c10*/  FADD.FTZ R13, R17, R14 ;  /* 0x0000000e110d7221 */ /* 0x000fe40000010000 */
[----:B------:R-:W1:Y:S01]  /*0c20*/  LDS.128 R16, [0x70] ;  /* 0x00007000ff107984 */ /* 0x000e620000000c00 */
[----:B------:R-:W-:Y:S02]  /*0c30*/  FADD.FTZ R12, R12, R15 ;  /* 0x0000000f0c0c7221 */ /* 0x000fe40000010000 */
[----:B0-----:R-:W-:Y:S02]  /*0c40*/  FADD.FTZ R13, R13, R8 ;  /* 0x000000080d0d7221 */ /* 0x001fe40000010000 */
[----:B------:R-:W-:-:S02]  /*0c50*/  FADD.FTZ R8, R12, R9 ;  /* 0x000000090c087221 */ /* 0x000fc40000010000 */
[----:B------:R-:W-:Y:S02]  /*0c60*/  FADD.FTZ R9, R13, R10 ;  /* 0x0000000a0d097221 */ /* 0x000fe40000010000 */
[----:B------:R-:W0:Y:S01]  /*0c70*/  LDS.128 R12, [0x80] ;  /* 0x00008000ff0c7984 */ /* 0x000e220000000c00 */
[----:B------:R-:W-:Y:S02]  /*0c80*/  FADD.FTZ R8, R8, R11 ;  /* 0x0000000b08087221 */ /* 0x000fe40000010000 */
[----:B-1----:R-:W-:Y:S02]  /*0c90*/  FADD.FTZ R9, R9, R16 ;  /* 0x0000001009097221 */ /* 0x002fe40000010000 */
[----:B------:R-:W-:Y:S02]  /*0ca0*/  FADD.FTZ R16, R8, R17 ;  /* 0x0000001108107221 */ /* 0x000fe40000010000 */
[----:B------:R-:W-:Y:S02]  /*0cb0*/  FADD.FTZ R17, R9, R18 ;  /* 0x0000001209117221 */ /* 0x000fe40000010000 */
[----:B------:R-:W1:Y:S01]  /*0cc0*/  LDS.128 R8, [0x90] ;  /* 0x00009000ff087984 */ /* 0x000e620000000c00 */
[----:B------:R-:W-:-:S02]  /*0cd0*/  FADD.FTZ R16, R16, R19 ;  /* 0x0000001310107221 */ /* 0x000fc40000010000 */
[----:B0-----:R-:W-:Y:S02]  /*0ce0*/  FADD.FTZ R17, R17, R12 ;  /* 0x0000000c11117221 */ /* 0x001fe40000010000 */
[----:B------:R-:W-:Y:S02]  /*0cf0*/  FADD.FTZ R12, R16, R13 ;  /* 0x0000000d100c7221 */ /* 0x000fe40000010000 */
[----:B------:R-:W-:Y:S02]  /*0d00*/  FADD.FTZ R13, R17, R14 ;  /* 0x0000000e110d7221 */ /* 0x000fe40000010000 */
[----:B------:R-:W0:Y:S01]  /*0d10*/  LDS.128 R16, [0xa0] ;  /* 0x0000a000ff107984 */ /* 0x000e220000000c00 */
[----:B------:R-:W-:Y:S02]  /*0d20*/  FADD.FTZ R14, R12, R15 ;  /* 0x0000000f0c0e7221 */ /* 0x000fe40000010000 */
[----:B-1----:R-:W-:Y:S02]  /*0d30*/  FADD.FTZ R15, R13, R8 ;  /* 0x000000080d0f7221 */ /* 0x002fe40000010000 */
[----:B------:R-:W1:Y:S01]  /*0d40*/  LDS.64 R12, [0xb0] ;  /* 0x0000b000ff0c7984 */ /* 0x000e620000000a00 */
[----:B------:R-:W-:-:S02]  /*0d50*/  FADD.FTZ R14, R14, R9 ;  /* 0x000000090e0e7221 */ /* 0x000fc40000010000 */
[----:B------:R-:W-:Y:S02]  /*0d60*/  FADD.FTZ R15, R15, R10 ;  /* 0x0000000a0f0f7221 */ /* 0x000fe40000010000 */
[----:B------:R-:W-:Y:S02]  /*0d70*/  FADD.FTZ R14, R14, R11 ;  /* 0x0000000b0e0e7221 */ /* 0x000fe40000010000 */
[----:B0-----:R-:W-:Y:S02]  /*0d80*/  FADD.FTZ R15, R15, R16 ;  /* 0x000000100f0f7221 */ /* 0x001fe40000010000 */
[----:B------:R-:W-:Y:S02]  /*0d90*/  FADD.FTZ R14, R14, R17 ;  /* 0x000000110e0e7221 */ /* 0x000fe40000010000 */
[----:B------:R-:W-:Y:S02]  /*0da0*/  FADD.FTZ R15, R15, R18 ;  /* 0x000000120f0f7221 */ /* 0x000fe40000010000 */
[----:B------:R-:W-:-:S02]  /*0db0*/  FADD.FTZ R14, R14, R19 ;  /* 0x000000130e0e7221 */ /* 0x000fc40000010000 */
[----:B-1----:R-:W-:Y:S02]  /*0dc0*/  FADD.FTZ R16, R15, R12 ;  /* 0x0000000c0f107221 */ /* 0x002fe40000010000 */
[----:B------:R-:W-:Y:S02]  /*0dd0*/  FADD.FTZ R17, R14, R13 ;  /* 0x0000000d0e117221 */ /* 0x000fe40000010000 */
.L_x_3098:
[----:B------:R-:W-:Y:S05]  /*0de0*/  BSYNC B0 ;  /* 0x0000000000007941 */ /* 0x000fea0003800000 */
.L_x_3097:
[----:B------:R-:W-:-:S04]  /*0df0*/  MOV R12, c[0x0][0xc] ;  /* 0x00000300000c7a02 */ /* 0x000fc80000000f00 */
[----:B------:R-:W-:-:S13]  /*0e00*/  ISETP.GE.U32.AND P1, PT, R12, 0x2, PT ;  /* 0x000000020c00780c */ /* 0x000fda0003f26070 */
[----:B------:R-:W-:Y:S05]  /*0e10*/  @!P1 BRA `(.L_x_3099) ;  /* 0x0000093000009947 */ /* 0x000fea0003800000 */
[----:B------:R-:W-:Y:S05]  /*0e20*/  @P2 BRA `(.L_x_3100) ;  /* 0x000001a000002947 */ /* 0x000fea0003800000 */
[----:B------:R-:W1:Y:S01]  /*0e30*/  S2R R14, SR_CTAID.Y ;  /* 0x00000000000e7919 */ /* 0x000e620000002600 */
[C---:B------:R-:W-:Y:S01]  /*0e40*/  LOP3.LUT R8, R25.reuse, 0x1, RZ, 0xc0, !PT ;  /* 0x0000000119087812 */ /* 0x040fe200078ec0ff */
[----:B------:R-:W-:Y:S01]  /*0e50*/  HFMA2.MMA R13, -RZ, RZ, 0, 2.384185791015625e-07 ;  /* 0x00000004ff0d7435 */ /* 0x000fe200000001ff */
[----:B------:R-:W-:-:S03]  /*0e60*/  LOP3.LUT P1, RZ, R25, 0x2, RZ, 0xc0, !PT ;  /* 0x0000000219ff7812 */ /* 0x000fc6000782c0ff */
[----:B------:R-:W-:-:S04]  /*0e70*/  IMAD R8, R8, c[0x0][0x10], RZ ;  /* 0x0000040008087a24 */ /* 0x000fc800078e02ff */
[----:B------:R-:W-:-:S05]  /*0e80*/  IMAD R9, R8, c[0x0][0xc], RZ ;  /* 0x0000030008097a24 */ /* 0x000fca00078e02ff */
[----:B------:R-:W-:-:S05]  /*0e90*/  SHF.L.U32 R9, R9, 0x1, RZ ;  /* 0x0000000109097819 */ /* 0x000fca00000006ff */
[----:B------:R-:W-:-:S04]  /*0ea0*/  IMAD.WIDE R10, R9, R13, c[0x0][0x198] ;  /* 0x00006600090a7625 */ /* 0x000fc800078e020d */
[----:B-1----:R-:W-:Y:S01]  /*0eb0*/  IMAD R9, R7, c[0x0][0x10], R14 ;  /* 0x0000040007097a24 */ /* 0x002fe200078e020e */
[----:B------:R-:W-:Y:S02]  /*0ec0*/  IADD3 R8, R8, R14, RZ ;  /* 0x0000000e08087210 */ /* 0x000fe40007ffe0ff */
[----:B------:R-:W-:Y:S01]  /*0ed0*/  MOV R14, 0x1 ;  /* 0x00000001000e7802 */ /* 0x000fe20000000f00 */
[----:B------:R-:W-:-:S03]  /*0ee0*/  IMAD.WIDE.U32 R10, R9, 0x8, R10 ;  /* 0x00000008090a7825 */ /* 0x000fc600078e000a */
[----:B------:R-:W-:Y:S01]  /*0ef0*/  SEL R15, R14, 0xffffffff, !P1 ;  /* 0xffffffff0e0f7807 */ /* 0x000fe20004800000 */
[----:B------:R-:W-:Y:S01]  /*0f00*/  IMAD.WIDE.U32 R8, R8, R13, c[0x0][0x190] ;  /* 0x0000640008087625 */ /* 0x000fe200078e000d */
[----:B------:R1:W-:Y:S01]  /*0f10*/  STG.E.64 [R10.64], R16 ;  /* 0x000000100a007986 */ /* 0x0003e2000c101b06 */
[----:B------:R-:W-:Y:S06]  /*0f20*/  MEMBAR.ALL.GPU ;  /* 0x0000000000007992 */ /* 0x000fec000000a000 */
[----:B-1----:R-:W-:Y:S01]  /*0f30*/  SEL R11, RZ, c[0x0][0xc], P1 ;  /* 0x00000300ff0b7a07 */ /* 0x002fe20000800000 */
[----:B------:R-:W-:-:S00]  /*0f40*/  ERRBAR ;  /* 0x00000000000079ab */ /* 0x000fc00000000000 */
[----:B------:R1:W-:Y:S02]  /*0f50*/  RED.E.ADD.S32.STRONG.GPU [R8.64], R15 ;  /* 0x0000000f0800798e */ /* 0x0003e4000c10e386 */
[----:B------:R-:W-:-:S13]  /*0f60*/  ISETP.NE.AND P1, PT, R11, -0x1, PT ;  /* 0xffffffff0b00780c */ /* 0x000fda0003f25270 */
[----:B-1----:R-:W-:Y:S05]  /*0f70*/  @!P1 BRA `(.L_x_3100) ;  /* 0x0000005000009947 */ /* 0x002fea0003800000 */
.L_x_3101:
[----:B------:R-:W2:Y:S01]  /*0f80*/  LDG.E.STRONG.GPU R10, [R8.64] ;  /* 0x00000006080a7981 */ /* 0x000ea2000c1ef900 */
[----:B------:R-:W-:Y:S01]  /*0f90*/  YIELD ;  /* 0x0000000000007946 */ /* 0x000fe20003800000 */
[----:B--2---:R-:W-:Y:S01]  /*0fa0*/  ISETP.NE.AND P1, PT, R10, R11, PT ;  /* 0x0000000b0a00720c */ /* 0x004fe20003f25270 */
[----:B------:R-:W-:-:S12]  /*0fb0*/  CCTL.IVALL ;  /* 0x00000000ff00798f */ /* 0x000fd80002000000 */
[----:B------:R-:W-:Y:S05]  /*0fc0*/  @P1 BRA `(.L_x_3101) ;  /* 0xffffffb000001947 */ /* 0x000fea000383ffff */
.L_x_3100:
[----:B------:R-:W-:Y:S01]  /*0fd0*/  ISETP.NE.AND P1, PT, RZ, c[0x0][0xc], PT ;  /* 0x00000300ff007a0c */ /* 0x000fe20003f25270 */
[----:B------:R-:W-:Y:S01]  /*0fe0*/  WARPSYNC 0xffffffff ;  /* 0xffffffff00007948 */ /* 0x000fe20003800000 */
[----:B------:R-:W-:Y:S11]  /*0ff0*/  BAR.SYNC.DEFER_BLOCKING 0x0 ;  /* 0x0000000000007b1d */ /* 0x000ff60000010000 */
[----:B------:R-:W-:Y:S05]  /*1000*/  @!P1 BRA `(.L_x_3099) ;  /* 0x0000074000009947 */ /* 0x000fea0003800000 */
[----:B------:R-:W-:Y:S01]  /*1010*/  IADD3 R8, R12, -0x1, RZ ;  /* 0xffffffff0c087810 */ /* 0x000fe20007ffe0ff */
[----:B------:R-:W-:-:S03]  /*1020*/  HFMA2.MMA R18, -RZ, RZ, 0, 0 ;  /* 0x00000000ff127435 */ /* 0x000fc600000001ff */
[----:B------:R-:W-:-:S13]  /*1030*/  ISETP.GE.U32.AND P1, PT, R8, 0x3, PT ;  /* 0x000000030800780c */ /* 0x000fda0003f26070 */
[----:B------:R-:W-:Y:S05]  /*1040*/  @!P1 BRA `(.L_x_3102) ;  /* 0x000003e000009947 */ /* 0x000fea0003800000 */
[----:B------:R-:W-:Y:S02]  /*1050*/  LOP3.LUT R12, R12, 0x3, RZ, 0xc0, !PT ;  /* 0x000000030c0c7812 */ /* 0x000fe400078ec0ff */
[----:B------:R-:W-:Y:S02]  /*1060*/  MOV R18, RZ ;  /* 0x000000ff00127202 */ /* 0x000fe40000000f00 */
[----:B------:R-:W-:Y:S02]  /*1070*/  IADD3 R19, -R12, c[0x0][0xc], RZ ;  /* 0x000003000c137a10 */ /* 0x000fe40007ffe1ff */
.L_x_3103:
[----:B------:R-:W-:-:S13]  /*1080*/  ISETP.EQ.OR P4, PT, R18, R7, P2 ;  /* 0x000000071200720c */ /* 0x000fda0001782670 */
[----:B------:R-:W1:Y:S01]  /*1090*/  @!P4 S2R R11, SR_CTAID.Y ;  /* 0x00000000000bc919 */ /* 0x000e620000002600 */
[----:B------:R-:W-:Y:S02]  /*10a0*/  @!P4 LOP3.LUT R8, R25, 0x1, RZ, 0xc0, !PT ;  /* 0x000000011908c812 */ /* 0x000fe400078ec0ff */
[----:B------:R-:W-:-:S03]  /*10b0*/  @!P4 MOV R9, 0x4 ;  /* 0x000000040009c802 */ /* 0x000fc60000000f00 */
[----:B------:R-:W-:-:S04]  /*10c0*/  @!P4 IMAD R8, R8, c[0x0][0x10], RZ ;  /* 0x000004000808ca24 */ /* 0x000fc800078e02ff */
[----:B------:R-:W-:-:S05]  /*10d0*/  @!P4 IMAD R8, R8, c[0x0][0xc], RZ ;  /* 0x000003000808ca24 */ /* 0x000fca00078e02ff */
[----:B------:R-:W-:-:S05]  /*10e0*/  @!P4 SHF.L.U32 R8, R8, 0x1, RZ ;  /* 0x000000010808c819 */ /* 0x000fca00000006ff */
[----:B------:R-:W-:-:S04]  /*10f0*/  @!P4 IMAD.WIDE R8, R8, R9, c[0x0][0x198] ;  /* 0x000066000808c625 */ /* 0x000fc800078e0209 */
[----:B-1----:R-:W-:-:S04]  /*1100*/  @!P4 IMAD R11, R18, c[0x0][0x10], R11 ;  /* 0x00000400120bca24 */ /* 0x002fc800078e020b */
[----:B------:R-:W-:-:S06]  /*1110*/  @!P4 IMAD.WIDE.U32 R8, R11, 0x8, R8 ;  /* 0x000000080b08c825 */ /* 0x000fcc00078e0008 */
[----:B------:R-:W2:Y:S01]  /*1120*/  @!P4 LDG.E.64 R8, [R8.64] ;  /* 0x000000060808c981 */ /* 0x000ea2000c1e1b00 */
[C---:B------:R-:W-:Y:S02]  /*1130*/  IADD3 R12, R18.reuse, 0x1, RZ ;  /* 0x00000001120c7810 */ /* 0x040fe40007ffe0ff */
[----:B------:R-:W-:Y:S02]  /*1140*/  IADD3 R10, R18, 0x2, RZ ;  /* 0x00000002120a7810 */ /* 0x000fe40007ffe0ff */
[-C--:B------:R-:W-:Y:S02]  /*1150*/  ISETP.EQ.OR P5, PT, R12, R7.reuse, P2 ;  /* 0x000000070c00720c */ /* 0x080fe400017a2670 */
[----:B------:R-:W-:-:S11]  /*1160*/  ISETP.EQ.OR P3, PT, R10, R7, P2 ;  /* 0x000000070a00720c */ /* 0x000fd60001762670 */
[----:B------:R-:W1:Y:S01]  /*1170*/  @!P5 S2R R15, SR_CTAID.Y ;  /* 0x00000000000fd919 */ /* 0x000e620000002600 */
[----:B------:R-:W-:Y:S02]  /*1180*/  @!P5 LOP3.LUT R11, R25, 0x1, RZ, 0xc0, !PT ;  /* 0x00000001190bd812 */ /* 0x000fe400078ec0ff */
[----:B------:R-:W-:Y:S01]  /*1190*/  @!P5 MOV R14, 0x4 ;  /* 0x00000004000ed802 */ /* 0x000fe20000000f00 */
[----:B------:R-:W3:Y:S02]  /*11a0*/  @!P3 S2R R33, SR_CTAID.Y ;  /* 0x000000000021b919 */ /* 0x000ee40000002600 */
[----:B------:R-:W-:-:S04]  /*11b0*/  @!P5 IMAD R11, R11, c[0x0][0x10], RZ ;  /* 0x000004000b0bda24 */ /* 0x000fc800078e02ff */
[----:B------:R-:W-:-:S05]  /*11c0*/  @!P5 IMAD R13, R11, c[0x0][0xc], RZ ;  /* 0x000003000b0dda24 */ /* 0x000fca00078e02ff */
[----:B------:R-:W-:Y:S01]  /*11d0*/  @!P5 SHF.L.U32 R13, R13, 0x1, RZ ;  /* 0x000000010d0dd819 */ /* 0x000fe200000006ff */
[----:B-1----:R-:W-:Y:S01]  /*11e0*/  @!P5 IMAD R11, R12, c[0x0][0x10], R15 ;  /* 0x000004000c0bda24 */ /* 0x002fe200078e020f */
[----:B------:R-:W-:-:S03]  /*11f0*/  IADD3 R12, R18, 0x3, RZ ;  /* 0x00000003120c7810 */ /* 0x000fc60007ffe0ff */
[----:B------:R-:W-:Y:S01]  /*1200*/  @!P5 IMAD.WIDE R14, R13, R14, c[0x0][0x198] ;  /* 0x000066000d0ed625 */ /* 0x000fe200078e020e */
[----:B------:R-:W-:-:S03]  /*1210*/  ISETP.EQ.OR P1, PT, R12, R7, P2 ;  /* 0x000000070c00720c */ /* 0x000fc60001722670 */
[----:B---3--:R-:W-:Y:S01]  /*1220*/  @!P3 IMAD R13, R10, c[0x0][0x10], R33 ;  /* 0x000004000a0dba24 */ /* 0x008fe200078e0221 */
[----:B------:R-:W-:Y:S01]  /*1230*/  @!P3 MOV R10, 0x4 ;  /* 0x00000004000ab802 */ /* 0x000fe20000000f00 */
[----:B------:R-:W-:Y:S01]  /*1240*/  @!P5 IMAD.WIDE.U32 R14, R11, 0x8, R14 ;  /* 0x000000080b0ed825 */ /* 0x000fe200078e000e */
[----:B------:R-:W-:-:S05]  /*1250*/  @!P3 LOP3.LUT R11, R25, 0x1, RZ, 0xc0, !PT ;  /* 0x00000001190bb812 */ /* 0x000fca00078ec0ff */
[----:B------:R-:W-:Y:S02]  /*1260*/  @!P3 IMAD R11, R11, c[0x0][0x10], RZ ;  /* 0x000004000b0bba24 */ /* 0x000fe400078e02ff */
[----:B------:R-:W1:Y:S02]  /*1270*/  @!P1 S2R R33, SR_CTAID.Y ;  /* 0x0000000000219919 */ /* 0x000e640000002600 */
[----:B------:R-:W-:-:S05]  /*1280*/  @!P3 IMAD R11, R11, c[0x0][0xc], RZ ;  /* 0x000003000b0bba24 */ /* 0x000fca00078e02ff */
[----:B------:R-:W-:-:S05]  /*1290*/  @!P3 SHF.L.U32 R11, R11, 0x1, RZ ;  /* 0x000000010b0bb819 */ /* 0x000fca00000006ff */
[----:B------:R-:W-:-:S06]  /*12a0*/  @!P3 IMAD.WIDE R10, R11, R10, c[0x0][0x198] ;  /* 0x000066000b0ab625 */ /* 0x000fcc00078e020a */
[----:B------:R-:W-:Y:S01]  /*12b0*/  @!P3 IMAD.WIDE.U32 R10, R13, 0x8, R10 ;  /* 0x000000080d0ab825 */ /* 0x000fe200078e000a */
[----:B------:R-:W-:-:S05]  /*12c0*/  @!P1 MOV R13, 0x4 ;  /* 0x00000004000d9802 */ /* 0x000fca0000000f00 */
[----:B------:R-:W3:Y:S01]  /*12d0*/  @!P3 LDG.E.64 R10, [R10.64] ;  /* 0x000000060a0ab981 */ /* 0x000ee2000c1e1b00 */
[----:B-1----:R-:W-:Y:S02]  /*12e0*/  @!P1 IMAD R33, R12, c[0x0][0x10], R33 ;  /* 0x000004000c219a24 */ /* 0x002fe400078e0221 */
[----:B0-2---:R-:W-:Y:S01]  /*12f0*/  @!P4 FADD.FTZ R16, R16, R8 ;  /* 0x000000081010c221 */ /* 0x005fe20000010000 */
[----:B------:R-:W-:Y:S01]  /*1300*/  @!P1 LOP3.LUT R8, R25, 0x1, RZ, 0xc0, !PT ;  /* 0x0000000119089812 */ /* 0x000fe200078ec0ff */
[----:B------:R-:W-:-:S04]  /*1310*/  @!P4 FADD.FTZ R17, R17, R9 ;  /* 0x000000091111c221 */ /* 0x000fc80000010000 */
[----:B------:R-:W-:-:S04]  /*1320*/  @!P1 IMAD R8, R8, c[0x0][0x10], RZ ;  /* 0x0000040008089a24 */ /* 0x000fc800078e02ff */
[----:B------:R-:W-:-:S05]  /*1330*/  @!P1 IMAD R8, R8, c[0x0][0xc], RZ ;  /* 0x0000030008089a24 */ /* 0x000fca00078e02ff */
[----:B------:R-:W-:-:S05]  /*1340*/  @!P1 SHF.L.U32 R8, R8, 0x1, RZ ;  /* 0x0000000108089819 */ /* 0x000fca00000006ff */
[----:B------:R-:W-:Y:S02]  /*1350*/  @!P1 IMAD.WIDE R12, R8, R13, c[0x0][0x198] ;  /* 0x00006600080c9625 */ /* 0x000fe400078e020d */
[----:B------:R-:W2:Y:S04]  /*1360*/  @!P5 LDG.E.64 R8, [R14.64] ;  /* 0x000000060e08d981 */ /* 0x000ea8000c1e1b00 */
[----:B------:R-:W-:-:S06]  /*1370*/  @!P1 IMAD.WIDE.U32 R12, R33, 0x8, R12 ;  /* 0x00000008210c9825 */ /* 0x000fcc00078e000c */
[----:B------:R-:W4:Y:S01]  /*1380*/  @!P1 LDG.E.64 R12, [R12.64] ;  /* 0x000000060c0c9981 */ /* 0x000f22000c1e1b00 */
[----:B------:R-:W-:-:S04]  /*1390*/  IADD3 R19, R19, -0x4, RZ ;  /* 0xfffffffc13137810 */ /* 0x000fc80007ffe0ff */
[----:B------:R-:W-:Y:S02]  /*13a0*/  ISETP.NE.AND P4, PT, R19, RZ, PT ;  /* 0x000000ff1300720c */ /* 0x000fe40003f85270 */
[----:B------:R-:W-:Y:S01]  /*13b0*/  IADD3 R18, R18, 0x4, RZ ;  /* 0x0000000412127810 */ /* 0x000fe20007ffe0ff */
[----:B--2---:R-:W-:Y:S02]  /*13c0*/  @!P5 FADD.FTZ R16, R16, R8 ;  /* 0x000000081010d221 */ /* 0x004fe40000010000 */
[----:B------:R-:W-:Y:S02]  /*13d0*/  @!P5 FADD.FTZ R17, R17, R9 ;  /* 0x000000091111d221 */ /* 0x000fe40000010000 */
[----:B---3--:R-:W-:Y:S02]  /*13e0*/  @!P3 FADD.FTZ R16, R16, R10 ;  /* 0x0000000a1010b221 */ /* 0x008fe40000010000 */
[----:B------:R-:W-:Y:S02]  /*13f0*/  @!P3 FADD.FTZ R17, R17, R11 ;  /* 0x0000000b1111b221 */ /* 0x000fe40000010000 */
[----:B----4-:R-:W-:-:S02]  /*1400*/  @!P1 FADD.FTZ R16, R16, R12 ;  /* 0x0000000c10109221 */ /* 0x010fc40000010000 */
[----:B------:R-:W-:Y:S01]  /*1410*/  @!P1 FADD.FTZ R17, R17, R13 ;  /* 0x0000000d11119221 */ /* 0x000fe20000010000 */
[----:B------:R-:W-:Y:S05]  /*1420*/  @P4 BRA `(.L_x_3103) ;  /* 0xfffffc5000004947 */ /* 0x000fea000383ffff */
.L_x_3102:
[----:B------:R-:W-:-:S04]  /*1430*/  MOV R10, c[0x0][0xc] ;  /* 0x00000300000a7a02 */ /* 0x000fc80000000f00 */
[----:B------:R-:W-:-:S13]  /*1440*/  LOP3.LUT P1, R10, R10, 0x3, RZ, 0xc0, !PT ;  /* 0x000000030a0a7812 */ /* 0x000fda000782c0ff */
[----:B------:R-:W-:Y:S05]  /*1450*/  @!P1 BRA `(.L_x_3099) ;  /* 0x000002f000009947 */ /* 0x000fea0003800000 */
[----:B------:R-:W-:Y:S01]  /*1460*/  ISETP.EQ.OR P1, PT, R18, R7, P2 ;  /* 0x000000071200720c */ /* 0x000fe20001722670 */
[----:B------:R-:W-:Y:S01]  /*1470*/  BSSY B0, `(.L_x_3104) ;  /* 0x000000f000007945 */ /* 0x000fe20003800000 */
[----:B------:R-:W-:-:S11]  /*1480*/  ISETP.NE.AND P3, PT, R10, 0x1, PT ;  /* 0x000000010a00780c */ /* 0x000fd60003f65270 */
[----:B------:R-:W-:Y:S05]  /*1490*/  @P1 BRA `(.L_x_3105) ;  /* 0x000000c000001947 */ /* 0x000fea0003800000 */
[----:B------:R-:W1:Y:S01]  /*14a0*/  S2R R11, SR_CTAID.Y ;  /* 0x00000000000b7919 */ /* 0x000e620000002600 */
[----:B------:R-:W-:Y:S01]  /*14b0*/  LOP3.LUT R8, R25, 0x1, RZ, 0xc0, !PT ;  /* 0x0000000119087812 */ /* 0x000fe200078ec0ff */
[----:B------:R-:W-:-:S04]  /*14c0*/  HFMA2.MMA R9, -RZ, RZ, 0, 2.384185791015625e-07 ;  /* 0x00000004ff097435 */ /* 0x000fc800000001ff */
[----:B------:R-:W-:-:S04]  /*14d0*/  IMAD R8, R8, c[0x0][0x10], RZ ;  /* 0x0000040008087a24 */ /* 0x000fc800078e02ff */
[----:B------:R-:W-:-:S05]  /*14e0*/  IMAD R8, R8, c[0x0][0xc], RZ ;  /* 0x0000030008087a24 */ /* 0x000fca00078e02ff */
[----:B------:R-:W-:-:S05]  /*14f0*/  SHF.L.U32 R8, R8, 0x1, RZ ;  /* 0x0000000108087819 */ /* 0x000fca00000006ff */
[----:B------:R-:W-:-:S04]  /*1500*/  IMAD.WIDE R8, R8, R9, c[0x0][0x198] ;  /* 0x0000660008087625 */ /* 0x000fc800078e0209 */
[----:B-1----:R-:W-:-:S04]  /*1510*/  IMAD R11, R18, c[0x0][0x10], R11 ;  /* 0x00000400120b7a24 */ /* 0x002fc800078e020b */
[----:B------:R-:W-:-:S06]  /*1520*/  IMAD.WIDE.U32 R8, R11, 0x8, R8 ;  /* 0x000000080b087825 */ /* 0x000fcc00078e0008 */
[----:B------:R-:W2:Y:S02]  /*1530*/  LDG.E.64 R8, [R8.64] ;  /* 0x0000000608087981 */ /* 0x000ea4000c1e1b00 */
[----:B0-2---:R-:W-:Y:S02]  /*1540*/  FADD.FTZ R16, R16, R8 ;  /* 0x0000000810107221 */ /* 0x005fe40000010000 */
[----:B------:R-:W-:Y:S02]  /*1550*/  FADD.FTZ R17, R17, R9 ;  /* 0x0000000911117221 */ /* 0x000fe40000010000 */
.L_x_3105:
[----:B------:R-:W-:Y:S05]  /*1560*/  BSYNC B0 ;  /* 0x0000000000007941 */ /* 0x000fea0003800000 */
.L_x_3104:
[----:B------:R-:W-:Y:S05]  /*1570*/  @!P3 BRA `(.L_x_3099) ;  /* 0x000001d00000b947 */ /* 0x000fea0003800000 */
[C---:B------:R-:W-:Y:S02]  /*1580*/  IADD3 R12, R18.reuse, 0x2, RZ ;  /* 0x00000002120c7810 */ /* 0x040fe40007ffe0ff */
[----:B------:R-:W-:Y:S02]  /*1590*/  IADD3 R18, R18, 0x1, RZ ;  /* 0x0000000112127810 */ /* 0x000fe40007ffe0ff */
[-C--:B------:R-:W-:Y:S02]  /*15a0*/  ISETP.EQ.OR P1, PT, R12, R7.reuse, P2 ;  /* 0x000000070c00720c */ /* 0x080fe40001722670 */
[----:B------:R-:W-:-:S02]  /*15b0*/  ISETP.EQ.OR P3, PT, R18, R7, P2 ;  /* 0x000000071200720c */ /* 0x000fc40001762670 */
[----:B------:R-:W-:-:S11]  /*15c0*/  ISETP.EQ.OR P1, PT, R10, 0x2, P1 ;  /* 0x000000020a00780c */ /* 0x000fd60000f22670 */
[----:B------:R-:W1:Y:S01]  /*15d0*/  @!P3 S2R R13, SR_CTAID.Y ;  /* 0x00000000000db919 */ /* 0x000e620000002600 */
[C---:B------:R-:W-:Y:S02]  /*15e0*/  @!P3 LOP3.LUT R8, R25.reuse, 0x1, RZ, 0xc0, !PT ;  /* 0x000000011908b812 */ /* 0x040fe400078ec0ff */
[----:B------:R-:W-:Y:S01]  /*15f0*/  @!P1 LOP3.LUT R9, R25, 0x1, RZ, 0xc0, !PT ;  /* 0x0000000119099812 */ /* 0x000fe200078ec0ff */
[----:B------:R-:W2:Y:S01]  /*1600*/  @!P1 S2R R15, SR_CTAID.Y ;  /* 0x00000000000f9919 */ /* 0x000ea20000002600 */
[----:B------:R-:W-:Y:S01]  /*1610*/  @!P1 MOV R11, 0x4 ;  /* 0x00000004000b9802 */ /* 0x000fe20000000f00 */
[----:B------:R-:W-:Y:S02]  /*1620*/  @!P3 IMAD R8, R8, c[0x0][0x10], RZ ;  /* 0x000004000808ba24 */ /* 0x000fe400078e02ff */
[----:B------:R-:W-:Y:S01]  /*1630*/  @!P1 IMAD R10, R9, c[0x0][0x10], RZ ;  /* 0x00000400090a9a24 */ /* 0x000fe200078e02ff */
[----:B------:R-:W-:Y:S01]  /*1640*/  @!P3 MOV R9, 0x4 ;  /* 0x000000040009b802 */ /* 0x000fe20000000f00 */
[----:B------:R-:W-:-:S02]  /*1650*/  @!P3 IMAD R8, R8, c[0x0][0xc], RZ ;  /* 0x000003000808ba24 */ /* 0x000fc400078e02ff */
[----:B------:R-:W-:-:S03]  /*1660*/  @!P1 IMAD R10, R10, c[0x0][0xc], RZ ;  /* 0x000003000a0a9a24 */ /* 0x000fc600078e02ff */
[----:B------:R-:W-:Y:S02]  /*1670*/  @!P3 SHF.L.U32 R8, R8, 0x1, RZ ;  /* 0x000000010808b819 */ /* 0x000fe400000006ff */
[----:B------:R-:W-:-:S03]  /*1680*/  @!P1 SHF.L.U32 R10, R10, 0x1, RZ ;  /* 0x000000010a0a9819 */ /* 0x000fc600000006ff */
[----:B------:R-:W-:-:S04]  /*1690*/  @!P3 IMAD.WIDE R8, R8, R9, c[0x0][0x198] ;  /* 0x000066000808b625 */ /* 0x000fc800078e0209 */
[----:B-1----:R-:W-:Y:S02]  /*16a0*/  @!P3 IMAD R13, R18, c[0x0][0x10], R13 ;  /* 0x00000400120dba24 */ /* 0x002fe400078e020d */
[----:B------:R-:W-:-:S04]  /*16b0*/  @!P1 IMAD.WIDE R10, R10, R11, c[0x0][0x198] ;  /* 0x000066000a0a9625 */ /* 0x000fc800078e020b */
[----:B--2---:R-:W-:Y:S02]  /*16c0*/  @!P1 IMAD R15, R12, c[0x0][0x10], R15 ;  /* 0x000004000c0f9a24 */ /* 0x004fe400078e020f */
[----:B------:R-:W-:-:S04]  /*16d0*/  @!P3 IMAD.WIDE.U32 R8, R13, 0x8, R8 ;  /* 0x000000080d08b825 */ /* 0x000fc800078e0008 */
[----:B------:R-:W-:Y:S02]  /*16e0*/  @!P1 IMAD.WIDE.U32 R10, R15, 0x8, R10 ;  /* 0x000000080f0a9825 */ /* 0x000fe400078e000a */
[----:B------:R-:W2:Y:S04]  /*16f0*/  @!P3 LDG.E.64 R8, [R8.64] ;  /* 0x000000060808b981 */ /* 0x000ea8000c1e1b00 */
[----:B------:R-:W3:Y:S01]  /*1700*/  @!P1 LDG.E.64 R10, [R10.64] ;  /* 0x000000060a0a9981 */ /* 0x000ee2000c1e1b00 */
[----:B0-2---:R-:W-:Y:S02]  /*1710*/  @!P3 FADD.FTZ R16, R16, R8 ;  /* 0x000000081010b221 */ /* 0x005fe40000010000 */
[----:B------:R-:W-:Y:S02]  /*1720*/  @!P3 FADD.FTZ R17, R17, R9 ;  /* 0x000000091111b221 */ /* 0x000fe40000010000 */
[----:B---3--:R-:W-:-:S02]  /*1730*/  @!P1 FADD.FTZ R16, R16, R10 ;  /* 0x0000000a10109221 */ /* 0x008fc40000010000 */
[----:B------:R-:W-:-:S04]  /*1740*/  @!P1 FADD.FTZ R17, R17, R11 ;  /* 0x0000000b11119221 */ /* 0x000fc80000010000 */
.L_x_3099:
[----:B------:R-:W-:Y:S01]  /*1750*/  LOP3.LUT P1, RZ, R7, R20, RZ, 0xfc, !PT ;  /* 0x0000001407ff7212 */ /* 0x000fe2000782fcff */
[----:B------:R-:W-:Y:S01]  /*1760*/  @!P2 STS.64 [0xc0], R16 ;  /* 0x0000c010ff00a388 */ /* 0x000fe20000000a00 */
[----:B------:R-:W-:Y:S01]  /*1770*/  ISETP.EQ.U32.AND P3, PT, RZ, c[0x0][0x168], PT ;  /* 0x00005a00ff007a0c */ /* 0x000fe20003f62070 */
[----:B------:R-:W-:Y:S01]  /*1780*/  HFMA2.MMA R10, -RZ, RZ, 0, 2.384185791015625e-07 ;  /* 0x00000004ff0a7435 */ /* 0x000fe200000001ff */
[----:B------:R-:W-:Y:S02]  /*1790*/  IADD3 R3, R32, R3, RZ ;  /* 0x0000000320037210 */ /* 0x000fe40007ffe0ff */
[----:B------:R-:W-:-:S07]  /*17a0*/  ISETP.EQ.OR.EX P1, PT, RZ, c[0x0][0x16c], P1, P3 ;  /* 0x00005b00ff007a0c */ /* 0x000fce0000f22730 */
[----:B------:R-:W-:-:S04]  /*17b0*/  IMAD.WIDE R8, R3, R10, c[0x0][0x178] ;  /* 0x00005e0003087625 */ /* 0x000fc800078e020a */
[----:B------:R-:W-:Y:S02]  /*17c0*/  IMAD.WIDE R10, R3, R10, c[0x0][0x180] ;  /* 0x00006000030a7625 */ /* 0x000fe400078e020a */
[----:B------:R-:W-:Y:S02]  /*17d0*/  @!P1 MOV R18, 0x8 ;  /* 0x0000000800129802 */ /* 0x000fe40000000f00 */
[----:B------:R-:W-:Y:S02]  /*17e0*/  @!P1 FMUL.FTZ R15, R17, c[0x0][0x1f4] ;  /* 0x00007d00110f9a20 */ /* 0x000fe40000410000 */
[----:B------:R-:W-:Y:S02]  /*17f0*/  @!P1 FMUL.FTZ R14, R16, c[0x0][0x1f4] ;  /* 0x00007d00100e9a20 */ /* 0x000fe40000410000 */
[----:B------:R-:W-:-:S05]  /*1800*/  @!P1 IMAD.WIDE R18, R31, R18, c[0x0][0x168] ;  /* 0x00005a001f129625 */ /* 0x000fca00078e0212 */
[----:B------:R1:W-:Y:S04]  /*1810*/  @!P1 STG.E.64 [R18.64], R14 ;  /* 0x0000000e12009986 */ /* 0x0003e8000c101b06 */
[----:B------:R-:W-:Y:S06]  /*1820*/  BAR.SYNC.DEFER_BLOCKING 0x0 ;  /* 0x0000000000007b1d */ /* 0x000fec0000010000 */
[----:B------:R-:W2:Y:S04]  /*1830*/  LDG.E.64 R8, [R8.64] ;  /* 0x0000000608087981 */ /* 0x000ea8000c1e1b00 */
[----:B------:R-:W2:Y:S01]  /*1840*/  LDG.E.64 R10, [R10.64] ;  /* 0x000000060a0a7981 */ /* 0x000ea2000c1e1b00 */
[----:B------:R-:W-:-:S02]  /*1850*/  MOV R3, 0x3f800000 ;  /* 0x3f80000000037802 */ /* 0x000fc40000000f00 */
[--C-:B------:R-:W-:Y:S01]  /*1860*/  PRMT R33, RZ, 0x5410, R23.reuse ;  /* 0x00005410ff217816 */ /* 0x100fe20000000017 */
[----:B------:R-:W3:Y:S01]  /*1870*/  LDS.64 R12, [0xc0] ;  /* 0x0000c000ff0c7984 */ /* 0x000ee20000000a00 */
[----:B------:R-:W-:Y:S02]  /*1880*/  ISETP.NE.AND P4, PT, RZ, UR5, PT ;  /* 0x00000005ff007c0c */ /* 0x000fe4000bf85270 */
[----:B-1----:R-:W-:Y:S02]  /*1890*/  PRMT R15, RZ, 0x7610, R24 ;  /* 0x00007610ff0f7816 */ /* 0x002fe40000000018 */
[--C-:B0-----:R-:W-:Y:S02]  /*18a0*/  PRMT R17, RZ, 0x5410, R22.reuse ;  /* 0x00005410ff117816 */ /* 0x101fe40000000016 */
[----:B------:R-:W-:Y:S02]  /*18b0*/  PRMT R19, RZ, 0x7610, R22 ;  /* 0x00007610ff137816 */ /* 0x000fe40000000016 */
[----:B------:R-:W-:-:S02]  /*18c0*/  PRMT R23, RZ, 0x7610, R23 ;  /* 0x00007610ff177816 */ /* 0x000fc40000000017 */
[--C-:B------:R-:W-:Y:S02]  /*18d0*/  PRMT R39, RZ, 0x5410, R21.reuse ;  /* 0x00005410ff277816 */ /* 0x100fe40000000015 */
[----:B------:R-:W-:Y:S02]  /*18e0*/  PRMT R21, RZ, 0x7610, R21 ;  /* 0x00007610ff157816 */ /* 0x000fe40000000015 */
[----:B------:R-:W-:Y:S02]  /*18f0*/  ISETP.GE.U32.AND P2, PT, R29, c[0x0][0x1c8], PT ;  /* 0x000072001d007a0c */ /* 0x000fe40003f46070 */
[----:B------:R-:W-:Y:S02]  /*1900*/  ISETP.GE.U32.AND P3, PT, R28, c[0x0][0x1c8], PT ;  /* 0x000072001c007a0c */ /* 0x000fe40003f66070 */
[----:B------:R-:W-:Y:S02]  /*1910*/  ISETP.GE.AND.EX P2, PT, R4, c[0x0][0x1cc], PT, P2 ;  /* 0x0000730004007a0c */ /* 0x000fe40003f46320 */
[----:B------:R-:W-:-:S02]  /*1920*/  ISETP.GE.AND.EX P3, PT, R2, c[0x0][0x1cc], PT, P3 ;  /* 0x0000730002007a0c */ /* 0x000fc40003f66330 */
[C---:B------:R-:W-:Y:S02]  /*1930*/  ISETP.GT.U32.OR P2, PT, R20.reuse, 0x27f, P2 ;  /* 0x0000027f1400780c */ /* 0x040fe40001744470 */
[----:B------:R-:W-:Y:S01]  /*1940*/  ISETP.GT.U32.OR P3, PT, R20, 0x27f, P3 ;  /* 0x0000027f1400780c */ /* 0x000fe20001f64470 */
[----:B---3--:R-:W-:-:S04]  /*1950*/  FMUL.FTZ R12, R12, c[0x0][0x1f4] ;  /* 0x00007d000c0c7a20 */ /* 0x008fc80000410000 */
[----:B------:R-:W-:Y:S02]  /*1960*/  FMUL.FTZ R38, R12, R12 ;  /* 0x0000000c0c267220 */ /* 0x000fe40000410000 */
[----:B------:R-:W-:Y:S02]  /*1970*/  FADD.FTZ R16, R15, -R12 ;  /* 0x8000000c0f107221 */ /* 0x000fe40000010000 */
[----:B------:R-:W-:Y:S02]  /*1980*/  FFMA.FTZ R13, R13, c[0x0][0x1f4], -R38 ;  /* 0x00007d000d0d7a23 */ /* 0x000fe40000010826 */
[--C-:B------:R-:W-:Y:S02]  /*1990*/  FADD.FTZ R22, R17, -R12.reuse ;  /* 0x8000000c11167221 */ /* 0x100fe40000010000 */
[--C-:B------:R-:W-:Y:S01]  /*19a0*/  FADD.FTZ R38, R33, -R12.reuse ;  /* 0x8000000c21267221 */ /* 0x100fe20000010000 */
[----:B------:R-:W-:Y:S01]  /*19b0*/  FSETP.GTU.FTZ.AND P1, PT, R13, RZ, PT ;  /* 0x000000ff0d00720b */ /* 0x000fe20003f3c000 */
[----:B------:R-:W-:-:S02]  /*19c0*/  FADD.FTZ R40, R23, -R12 ;  /* 0x8000000c17287221 */ /* 0x000fc40000010000 */
[----:B------:R-:W-:-:S10]  /*19d0*/  FADD.FTZ R42, R39, -R12 ;  /* 0x8000000c272a7221 */ /* 0x000fd40000010000 */
[----:B------:R-:W-:-:S04]  /*19e0*/  @P1 FADD.FTZ R13, R13, c[0x0][0x188] ;  /* 0x000062000d0d1621 */ /* 0x000fc80000010000 */
[----:B------:R0:W1:Y:S01]  /*19f0*/  @P1 MUFU.RSQ R3, R13 ;  /* 0x0000000d00031308 */ /* 0x0000620000001400 */
[----:B------:R-:W-:-:S04]  /*1a00*/  ISETP.GE.U32.AND P1, PT, R27, c[0x0][0x1c8], PT ;  /* 0x000072001b007a0c */ /* 0x000fc80003f26070 */
[----:B------:R-:W-:Y:S02]  /*1a10*/  ISETP.GE.AND.EX P1, PT, R0, c[0x0][0x1cc], PT, P1 ;  /* 0x0000730000007a0c */ /* 0x000fe40003f26310 */
[----:B0-----:R-:W-:Y:S01]  /*1a20*/  PRMT R13, RZ, 0x5410, R24 ;  /* 0x00005410ff0d7816 */ /* 0x001fe20000000018 */
[----:B------:R-:W-:Y:S01]  /*1a30*/  FADD.FTZ R24, R19, -R12 ;  /* 0x8000000c13187221 */ /* 0x000fe20000010000 */
[----:B------:R-:W-:-:S03]  /*1a40*/  ISETP.GT.U32.OR P1, PT, R20, 0x27f, P1 ;  /* 0x0000027f1400780c */ /* 0x000fc60000f24470 */
[--C-:B------:R-:W-:Y:S02]  /*1a50*/  FADD.FTZ R14, R13, -R12.reuse ;  /* 0x8000000c0d0e7221 */ /* 0x100fe40000010000 */
[----:B------:R-:W-:Y:S02]  /*1a60*/  FADD.FTZ R12, R21, -R12 ;  /* 0x8000000c150c7221 */ /* 0x000fe40000010000 */
[-C--:B-1----:R-:W-:Y:S02]  /*1a70*/  FMUL.FTZ R15, R22, R3.reuse ;  /* 0x00000003160f7220 */ /* 0x082fe40000410000 */
[-C--:B------:R-:W-:Y:S02]  /*1a80*/  FMUL.FTZ R13, R38, R3.reuse ;  /* 0x00000003260d7220 */ /* 0x080fe40000410000 */
[-C--:B------:R-:W-:Y:S02]  /*1a90*/  FMUL.FTZ R17, R14, R3.reuse ;  /* 0x000000030e117220 */ /* 0x080fe40000410000 */
[----:B------:R-:W-:-:S02]  /*1aa0*/  FMUL.FTZ R18, R16, R3 ;  /* 0x0000000310127220 */ /* 0x000fc40000410000 */
[-C--:B------:R-:W-:Y:S02]  /*1ab0*/  FMUL.FTZ R24, R24, R3.reuse ;  /* 0x0000000318187220 */ /* 0x080fe40000410000 */
[-C--:B------:R-:W-:Y:S02]  /*1ac0*/  FMUL.FTZ R40, R40, R3.reuse ;  /* 0x0000000328287220 */ /* 0x080fe40000410000 */
[-C--:B------:R-:W-:Y:S02]  /*1ad0*/  FMUL.FTZ R19, R42, R3.reuse ;  /* 0x000000032a137220 */ /* 0x080fe40000410000 */
[----:B------:R-:W-:Y:S02]  /*1ae0*/  FMUL.FTZ R22, R12, R3 ;  /* 0x000000030c167220 */ /* 0x000fe40000410000 */
[C-C-:B--2---:R-:W-:Y:S02]  /*1af0*/  FFMA.FTZ R3, R8.reuse, R13, R10.reuse ;  /* 0x0000000d08037223 */ /* 0x144fe4000001000a */
[----:B------:R-:W-:-:S02]  /*1b00*/  FFMA.FTZ R17, R8, R17, R10 ;  /* 0x0000001108117223 */ /* 0x000fc4000001000a */
[C-C-:B------:R-:W-:Y:S02]  /*1b10*/  FFMA.FTZ R15, R8.reuse, R15, R10.reuse ;  /* 0x0000000f080f7223 */ /* 0x140fe4000001000a */
[----:B------:R-:W-:Y:S02]  /*1b20*/  FFMA.FTZ R12, R8, R19, R10 ;  /* 0x00000013080c7223 */ /* 0x000fe4000001000a */
[C-C-:B------:R-:W-:Y:S02]  /*1b30*/  FFMA.FTZ R16, R9.reuse, R24, R11.reuse ;  /* 0x0000001809107223 */ /* 0x140fe4000001000b */
[C-C-:B------:R-:W-:Y:S02]  /*1b40*/  FFMA.FTZ R14, R9.reuse, R40, R11.reuse ;  /* 0x00000028090e7223 */ /* 0x140fe4000001000b */
[C-C-:B------:R-:W-:Y:S02]  /*1b50*/  FFMA.FTZ R13, R9.reuse, R22, R11.reuse ;  /* 0x00000016090d7223 */ /* 0x140fe4000001000b */
[----:B------:R-:W-:Y:S01]  /*1b60*/  FFMA.FTZ R18, R9, R18, R11 ;  /* 0x0000001209127223 */ /* 0x000fe2000001000b */
[----:B------:R-:W-:Y:S05]  /*1b70*/  @!P4 BRA `(.L_x_3106) ;  /* 0x000000a00000c947 */ /* 0x000fea0003800000 */
        /* <DEDUP_REMOVED lines=9> */
[----:B-1----:R-:W-:-:S05]  /*1c10*/  FMUL.FTZ R17, R17, R10 ;  /* 0x0000000a11117220 */ /* 0x002fca0000410000 */
.L_x_3106:
[----:B------:R-:W-:Y:S01]  /*1c20*/  BSSY B0, `(.L_x_3107) ;  /* 0x000000c000007945 */ /* 0x000fe20003800000 */
[----:B------:R-:W-:Y:S05]  /*1c30*/  @!P0 BRA `(.L_x_3108) ;  /* 0x000000a000008947 */ /* 0x000fea0003800000 */
[----:B------:R-:W-:Y:S01]  /*1c40*/  MOV R8, R36 ;  /* 0x0000002400087202 */ /* 0x000fe20000000f00 */
[----:B------:R-:W-:Y:S01]  /*1c50*/  IMAD R11, R5, c[0x0][0x1c0], RZ ;  /* 0x00007000050b7a24 */ /* 0x000fe200078e02ff */
[----:B------:R-:W-:Y:S02]  /*1c60*/  MOV R9, R35 ;  /* 0x0000002300097202 */ /* 0x000fe40000000f00 */
[----:B------:R-:W-:Y:S01]  /*1c70*/  F2FP.BF16.PACK_AB R17, R18, R17 ;  /* 0x000000111211723e */ /* 0x000fe200000010ff */
[C---:B------:R-:W-:Y:S02]  /*1c80*/  IMAD R11, R30.reuse, c[0x0][0x1c4], R11 ;  /* 0x000071001e0b7a24 */ /* 0x040fe400078e020b */
[----:B------:R-:W-:-:S05]  /*1c90*/  IMAD.WIDE.U32 R8, R30, c[0x0][0x1c0], R8 ;  /* 0x000070001e087a25 */ /* 0x000fca00078e0008 */
[----:B------:R-:W-:Y:S02]  /*1ca0*/  IADD3 R11, R9, R11, RZ ;  /* 0x0000000b090b7210 */ /* 0x000fe40007ffe0ff */
[----:B------:R-:W-:-:S04]  /*1cb0*/  LEA R10, P5, R8, c[0x0][0x160], 0x1 ;  /* 0x00005800080a7a11 */ /* 0x000fc800078a08ff */
[----:B------:R-:W-:-:S05]  /*1cc0*/  LEA.HI.X R11, R8, c[0x0][0x164], R11, 0x1, P5 ;  /* 0x00005900080b7a11 */ /* 0x000fca00028f0c0b */
[----:B------:R0:W-:Y:S04]  /*1cd0*/  STG.E [R10.64], R17 ;  /* 0x000000110a007986 */ /* 0x0001e8000c101906 */
.L_x_3108:
[----:B------:R-:W-:Y:S05]  /*1ce0*/  BSYNC B0 ;  /* 0x0000000000007941 */ /* 0x000fea0003800000 */
.L_x_3107:
[----:B------:R-:W-:Y:S05]  /*1cf0*/  @!P4 BRA `(.L_x_3109) ;  /* 0x000000a00000c947 */ /* 0x000fea0003800000 */
        /* <DEDUP_REMOVED lines=10> */
.L_x_3109:
[----:B------:R-:W-:Y:S01]  /*1da0*/  BSSY B0, `(.L_x_3110) ;  /* 0x000000c000007945 */ /* 0x000fe20003800000 */
[----:B------:R-:W-:Y:S05]  /*1db0*/  @P2 BRA `(.L_x_3111) ;  /* 0x000000a000002947 */ /* 0x000fea0003800000 */
[----:B------:R-:W-:Y:S01]  /*1dc0*/  MOV R8, R36 ;  /* 0x0000002400087202 */ /* 0x000fe20000000f00 */
[----:B------:R-:W-:Y:S01]  /*1dd0*/  IMAD R4, R4, c[0x0][0x1c0], RZ ;  /* 0x0000700004047a24 */ /* 0x000fe200078e02ff */
[----:B------:R-:W-:Y:S02]  /*1de0*/  MOV R9, R35 ;  /* 0x0000002300097202 */ /* 0x000fe40000000f00 */
[----:B------:R-:W-:Y:S01]  /*1df0*/  F2FP.BF16.PACK_AB R15, R16, R15 ;  /* 0x0000000f100f723e */ /* 0x000fe200000010ff */
[C---:B0-----:R-:W-:Y:S02]  /*1e00*/  IMAD R11, R29.reuse, c[0x0][0x1c4], R4 ;  /* 0x000071001d0b7a24 */ /* 0x041fe400078e0204 */
[----:B------:R-:W-:-:S05]  /*1e10*/  IMAD.WIDE.U32 R8, R29, c[0x0][0x1c0], R8 ;  /* 0x000070001d087a25 */ /* 0x000fca00078e0008 */
[----:B------:R-:W-:Y:S02]  /*1e20*/  IADD3 R11, R9, R11, RZ ;  /* 0x0000000b090b7210 */ /* 0x000fe40007ffe0ff */
[----:B------:R-:W-:-:S04]  /*1e30*/  LEA R10, P2, R8, c[0x0][0x160], 0x1 ;  /* 0x00005800080a7a11 */ /* 0x000fc800078408ff */
[----:B------:R-:W-:-:S05]  /*1e40*/  LEA.HI.X R11, R8, c[0x0][0x164], R11, 0x1, P2 ;  /* 0x00005900080b7a11 */ /* 0x000fca00010f0c0b */
[----:B------:R0:W-:Y:S04]  /*1e50*/  STG.E [R10.64], R15 ;  /* 0x0000000f0a007986 */ /* 0x0001e8000c101906 */
.L_x_3111:
[----:B------:R-:W-:Y:S05]  /*1e60*/  BSYNC B0 ;  /* 0x0000000000007941 */ /* 0x000fea0003800000 */
.L_x_3110:
[----:B------:R-:W-:Y:S05]  /*1e70*/  @!P4 BRA `(.L_x_3112) ;  /* 0x000000a00000c947 */ /* 0x000fea0003800000 */
        /* <DEDUP_REMOVED lines=8> */
[----:B-1----:R-:W-:Y:S02]  /*1f00*/  FMUL.FTZ R3, R3, R8 ;  /* 0x0000000803037220 */ /* 0x002fe40000410000 */
[----:B0-----:R-:W-:-:S05]  /*1f10*/  FMUL.FTZ R14, R14, R11 ;  /* 0x0000000b0e0e7220 */ /* 0x001fca0000410000 */
.L_x_3112:
[----:B------:R-:W-:Y:S01]  /*1f20*/  BSSY B0, `(.L_x_3113) ;  /* 0x000000c000007945 */ /* 0x000fe20003800000 */
[----:B------:R-:W-:Y:S05]  /*1f30*/  @P3 BRA `(.L_x_3114) ;  /* 0x000000a000003947 */ /* 0x000fea0003800000 */
[----:B------:R-:W-:Y:S01]  /*1f40*/  MOV R8, R36 ;  /* 0x0000002400087202 */ /* 0x000fe20000000f00 */
[----:B0-----:R-:W-:Y:S01]  /*1f50*/  IMAD R11, R2, c[0x0][0x1c0], RZ ;  /* 0x00007000020b7a24 */ /* 0x001fe200078e02ff */
        /* <DEDUP_REMOVED lines=8> */
.L_x_3114:
[----:B------:R-:W-:Y:S05]  /*1fe0*/  BSYNC B0 ;  /* 0x0000000000007941 */ /* 0x000fea0003800000 */
.L_x_3113:
[----:B------:R-:W-:Y:S05]  /*1ff0*/  @!P4 BRA `(.L_x_3115) ;  /* 0x000000a00000c947 */ /* 0x000fea0003800000 */
[----:B------:R-:W-:Y:S02]  /*2000*/  FMUL.FTZ R2, R12, -1.4426950216293334961 ;  /* 0xbfb8aa3b0c027820 */ /* 0x000fe40000410000 */
[----:B------:R-:W-:-:S04]  /*2010*/  FMUL.FTZ R4, R13, -1.4426950216293334961 ;  /* 0xbfb8aa3b0d047820 */ /* 0x000fc80000410000 */
[----:B------:R-:W1:Y:S08]  /*2020*/  MUFU.EX2 R2, R2 ;  /* 0x0000000200027308 */ /* 0x000e700000000800 */
[----:B------:R-:W2:Y:S01]  /*2030*/  MUFU.EX2 R4, R4 ;  /* 0x0000000400047308 */ /* 0x000ea20000000800 */
[----:B01----:R-:W-:-:S07]  /*2040*/  FADD.FTZ R3, R2, 1 ;  /* 0x3f80000002037421 */ /* 0x003fce0000010000 */
[----:B------:R-:W0:Y:S01]  /*2050*/  MUFU.RCP R3, R3 ;  /* 0x0000000300037308 */ /* 0x000e220000001000 */
[----:B--2---:R-:W-:-:S07]  /*2060*/  FADD.FTZ R8, R4, 1 ;  /* 0x3f80000004087421 */ /* 0x004fce0000010000 */
[----:B------:R-:W1:Y:S01]  /*2070*/  MUFU.RCP R8, R8 ;  /* 0x0000000800087308 */ /* 0x000e620000001000 */
[----:B0-----:R-:W-:Y:S02]  /*2080*/  FMUL.FTZ R12, R12, R3 ;  /* 0x000000030c0c7220 */ /* 0x001fe40000410000 */
[----:B-1----:R-:W-:-:S05]  /*2090*/  FMUL.FTZ R13, R13, R8 ;  /* 0x000000080d0d7220 */ /* 0x002fca0000410000 */
.L_x_3115:
[----:B------:R-:W-:Y:S01]  /*20a0*/  BSSY B0, `(.L_x_3116) ;  /* 0x000000b000007945 */ /* 0x000fe20003800000 */
[----:B------:R-:W-:Y:S05]  /*20b0*/  @P1 BRA `(.L_x_3117) ;  /* 0x0000009000001947 */ /* 0x000fea0003800000 */
[----:B------:R-:W-:Y:S01]  /*20c0*/  MOV R34, R36 ;  /* 0x0000002400227202 */ /* 0x000fe20000000f00 */
[----:B------:R-:W-:Y:S01]  /*20d0*/  IMAD R0, R0, c[0x0][0x1c0], RZ ;  /* 0x0000700000007a24 */ /* 0x000fe200078e02ff */
[----:B------:R-:W-:-:S03]  /*20e0*/  F2FP.BF16.PACK_AB R13, R13, R12 ;  /* 0x0000000c0d0d723e */ /* 0x000fc600000010ff */
[----:B------:R-:W-:-:S04]  /*20f0*/  IMAD.WIDE.U32 R34, R27, c[0x0][0x1c0], R34 ;  /* 0x000070001b227a25 */ /* 0x000fc800078e0022 */
[----:B0-----:R-:W-:Y:S01]  /*2100*/  IMAD R3, R27, c[0x0][0x1c4], R0 ;  /* 0x000071001b037a24 */ /* 0x001fe200078e0200 */
[----:B------:R-:W-:-:S04]  /*2110*/  LEA R2, P1, R34, c[0x0][0x160], 0x1 ;  /* 0x0000580022027a11 */ /* 0x000fc800078208ff */
[----:B------:R-:W-:-:S04]  /*2120*/  IADD3 R3, R35, R3, RZ ;  /* 0x0000000323037210 */ /* 0x000fc80007ffe0ff */
[----:B------:R-:W-:-:S05]  /*2130*/  LEA.HI.X R3, R34, c[0x0][0x164], R3, 0x1, P1 ;  /* 0x0000590022037a11 */ /* 0x000fca00008f0c03 */
[----:B------:R0:W-:Y:S02]  /*2140*/  STG.E [R2.64], R13 ;  /* 0x0000000d02007986 */ /* 0x0001e4000c101906 */
.L_x_3117:
[----:B------:R-:W-:Y:S05]  /*2150*/  BSYNC B0 ;  /* 0x0000000000007941 */ /* 0x000fea0003800000 */
.L_x_3116:
[----:B------:R-:W-:Y:S02]  /*2160*/  IADD3 R31, R31, c[0x0][0x10], RZ ;  /* 0x000004001f1f7a10 */ /* 0x000fe40007ffe0ff */
[----:B------:R-:W-:Y:S02]  /*2170*/  IADD3 R25, R25, 0x1, RZ ;  /* 0x0000000119197810 */ /* 0x000fe40007ffe0ff */
[----:B------:R-:W-:-:S13]  /*2180*/  ISETP.GE.AND P1, PT, R31, UR4, PT ;  /* 0x000000041f007c0c */ /* 0x000fda000bf26270 */
[----:B------:R-:W-:Y:S01]  /*2190*/  @P1 CALL.REL.NOINC `(.L_x_3118) ;  /* 0x0000001000001944 */ /* 0x000fe20003c00000 */
[----:B------:R-:W-:Y:S05]  /*21a0*/  BRA `(.L_x_3119) ;  /* 0xffffe01000007947 */ /* 0x000fea000383ffff */
.L_x_3118:
[----:B------:R-:W-:Y:S05]  /*21b0*/  EXIT ;  /* 0x000000000000794d */ /* 0x000fea0003800000 */
.L_x_3120:
        /* <DEDUP_REMOVED lines=12> */
.L_x_5186:


//--------------------- .text._Z35group_norm_nhwc_fwd_one_pass_kernelI11Bf16IOFp32WLi128ELi80ELi640EEv26Group_norm_nhwc_fwd_params --------------------------
	.section	.text._Z35group_norm_nhwc_fwd_one_pass_kernelI11Bf16IOFp32WLi128ELi80ELi640EEv26Group_norm_nhwc_fwd_params,"ax",@progbits
	.sectioninfo	@"SHI_REGISTERS=48"
	.align	128
        .global         _Z35group_norm_nhwc_fwd_one_pass_kernelI11Bf16IOFp32WLi128ELi80ELi640EEv26Group_norm_nhwc_fwd_params
        .type           _Z35group_norm_nhwc_fwd_one_pass_kernelI11Bf16IOFp32WLi128ELi80ELi640EEv26Group_norm_nhwc_fwd_params,@function
        .size           _Z35group_norm_nhwc_fwd_one_pass_kernelI11Bf16IOFp32WLi128ELi80ELi640EEv26Group_norm_nhwc_fwd_params,(.L_x_5187 - _Z35group_norm_nhwc_fwd_one_pass_kernelI11Bf16IOFp32WLi128ELi80ELi640EEv26Group_norm_nhwc_fwd_params)
        .other          _Z35group_norm_nhwc_fwd_one_pass_kernelI11Bf16IOFp32WLi128ELi80ELi640EEv26Group_norm_nhwc_fwd_params,@"STO_CUDA_ENTRY STV_DEFAULT"
_Z35group_norm_nhwc_fwd_one_pass_kernelI11Bf16IOFp32WLi128ELi80ELi640EEv26Group_norm_nhwc_fwd_params:
.text._Z35group_norm_nhwc_fwd_one_pass_kernelI11Bf16IOFp32WLi128ELi80ELi640EEv26Group_norm_nhwc_fwd_params:
        /* <DEDUP_REMOVED lines=8> */
[----:B------:R-:W-:Y:S02]  /*0080*/  ULDC.U8 UR5, c[0x0][0x1dc] ;  /* 0x0000770000057ab9 */ /* 0x000fe40000000000 */
[----:B------:R-:W-:Y:S01]  /*0090*/  ULDC.64 UR6, c[0x0][0x118] ;  /* 0x0000460000067ab9 */ /* 0x000fe20000000a00 */
[----:B------:R-:W1:Y:S01]  /*00a0*/  S2R R42, SR_CTAID.X ;  /* 0x00000000002a7919 */ /* 0x000e620000002500 */
[----:B0-----:R-:W-:Y:S01]  /*00b0*/  IMAD.WIDE.U32 R2, R43, -0x33333333, RZ ;  /* 0xcccccccd2b027825 */ /* 0x001fe200078e00ff */
[----:B------:R-:W-:Y:S02]  /*00c0*/  SHF.R.S32.HI R4, RZ, 0x1f, R43 ;  /* 0x0000001fff047819 */ /* 0x000fe4000001142b */
[----:B------:R-:W-:Y:S02]  /*00d0*/  MOV R2, R5 ;  /* 0x0000000500027202 */ /* 0x000fe40000000f00 */
[----:B------:R-:W-:-:S02]  /*00e0*/  SHF.R.U32.HI R3, RZ, 0x5, R3 ;  /* 0x00000005ff037819 */ /* 0x000fc40000011603 */
[----:B------:R-:W-:-:S03]  /*00f0*/  LEA.HI R4, R4, R43, RZ, 0x5 ;  /* 0x0000002b04047211 */ /* 0x000fc600078f28ff */
[----:B-1----:R-:W-:Y:S01]  /*0100*/  IMAD R0, R42, c[0x0][0x1e4], R3 ;  /* 0x000079002a007a24 */ /* 0x002fe200078e0203 */
[----:B------:R-:W-:Y:S01]  /*0110*/  SHF.R.S32.HI R41, RZ, 0x5, R4 ;  /* 0x00000005ff297819 */ /* 0x000fe20000011404 */
[----:B------:R-:W-:Y:S01]  /*0120*/  IMAD R25, R3, -0x28, R43 ;  /* 0xffffffd803197824 */ /* 0x000fe200078e022b */
[----:B------:R-:W-:Y:S02]  /*0130*/  HFMA2.MMA R3, -RZ, RZ, 0, 0 ;  /* 0x00000000ff037435 */ /* 0x000fe400000001ff */
[----:B------:R-:W-:Y:S02]  /*0140*/  ISETP.GE.U32.AND P0, PT, R0, c[0x0][0x1c8], PT ;  /* 0x0000720000007a0c */ /* 0x000fe40003f06070 */
[----:B------:R-:W-:Y:S02]  /*0150*/  SHF.R.S32.HI R44, RZ, 0x1f, R0 ;  /* 0x0000001fff2c7819 */ /* 0x000fe40000011400 */
[----:B------:R-:W-:Y:S02]  /*0160*/  SHF.L.U32 R25, R25, 0x1, RZ ;  /* 0x0000000119197819 */ /* 0x000fe400000006ff */
[----:B------:R-:W-:-:S02]  /*0170*/  ISETP.GE.AND.EX P0, PT, R44, c[0x0][0x1cc], PT, P0 ;  /* 0x000073002c007a0c */ /* 0x000fc40003f06300 */
[C---:B------:R-:W-:Y:S02]  /*0180*/  IADD3 R32, R0.reuse, 0x10, RZ ;  /* 0x0000001000207810 */ /* 0x040fe40007ffe0ff */
[----:B------:R-:W-:Y:S02]  /*0190*/  ISETP.LT.U32.AND P0, PT, R43, 0x280, !P0 ;  /* 0x000002802b00780c */ /* 0x000fe40004701070 */
[C---:B------:R-:W-:Y:S02]  /*01a0*/  IADD3 R31, R0.reuse, 0x20, RZ ;  /* 0x00000020001f7810 */ /* 0x040fe40007ffe0ff */
[C---:B------:R-:W-:Y:S02]  /*01b0*/  IADD3 R30, R0.reuse, 0x30, RZ ;  /* 0x00000030001e7810 */ /* 0x040fe40007ffe0ff */
[C---:B------:R-:W-:Y:S02]  /*01c0*/  IADD3 R29, R0.reuse, 0x40, RZ ;  /* 0x00000040001d7810 */ /* 0x040fe40007ffe0ff */
[----:B------:R-:W-:-:S02]  /*01d0*/  IADD3 R28, R0, 0x50, RZ ;  /* 0x00000050001c7810 */ /* 0x000fc40007ffe0ff */
[C---:B------:R-:W-:Y:S02]  /*01e0*/  IADD3 R27, R0.reuse, 0x60, RZ ;  /* 0x00000060001b7810 */ /* 0x040fe40007ffe0ff */
[----:B------:R-:W-:Y:S02]  /*01f0*/  IADD3 R26, R0, 0x70, RZ ;  /* 0x00000070001a7810 */ /* 0x000fe40007ffe0ff */
.L_x_3155:
[----:B0-----:R-:W-:Y:S01]  /*0200*/  IABS R7, c[0x0][0x1d8] ;  /* 0x0000760000077a13 */ /* 0x001fe20000000000 */
[----:B------:R-:W-:Y:S01]  /*0210*/  CS2R R22, SRZ ;  /* 0x0000000000167805 */ /* 0x000fe2000001ff00 */
[----:B------:R-:W-:Y:S02]  /*0220*/  ISETP.GE.U32.AND P4, PT, R32, c[0x0][0x1c8], PT ;  /* 0x0000720020007a0c */ /* 0x000fe40003f86070 */
[----:B------:R-:W0:Y:S01]  /*0230*/  I2F.RP R6, R7 ;  /* 0x0000000700067306 */ /* 0x000e220000209400 */
[----:B------:R-:W-:Y:S02]  /*0240*/  SHF.R.S32.HI R35, RZ, 0x1f, R32 ;  /* 0x0000001fff237819 */ /* 0x000fe40000011420 */
[----:B------:R-:W-:Y:S02]  /*0250*/  SHF.R.S32.HI R36, RZ, 0x1f, R31 ;  /* 0x0000001fff247819 */ /* 0x000fe4000001141f */
[----:B------:R-:W-:-:S02]  /*0260*/  ISETP.GE.AND.EX P4, PT, R35, c[0x0][0x1cc], PT, P4 ;  /* 0x0000730023007a0c */ /* 0x000fc40003f86340 */
[----:B------:R-:W-:Y:S02]  /*0270*/  SHF.R.S32.HI R40, RZ, 0x1f, R30 ;  /* 0x0000001fff287819 */ /* 0x000fe4000001141e */
[----:B------:R-:W-:Y:S02]  /*0280*/  ISETP.GT.U32.OR P4, PT, R43, 0x27f, P4 ;  /* 0x0000027f2b00780c */ /* 0x000fe40002784470 */
[----:B------:R-:W-:Y:S01]  /*0290*/  SHF.R.S32.HI R39, RZ, 0x1f, R29 ;  /* 0x0000001fff277819 */ /* 0x000fe2000001141d */
        /* <DEDUP_REMOVED lines=16> */
[----:B------:R-:W-:Y:S02]  /*03a0*/  ISETP.GE.U32.AND P1, PT, R6, R7, PT ;  /* 0x000000070600720c */ /* 0x000fe40003f26070 */
[----:B------:R-:W-:-:S11]  /*03b0*/  ISETP.NE.AND P2, PT, RZ, c[0x0][0x1d8], PT ;  /* 0x00007600ff007a0c */ /* 0x000fd60003f45270 */
[----:B------:R-:W-:-:S04]  /*03c0*/  @P1 IADD3 R5, R5, 0x1, RZ ;  /* 0x0000000105051810 */ /* 0x000fc80007ffe0ff */
[----:B------:R-:W-:Y:S02]  /*03d0*/  @!P3 IADD3 R5, -R5, RZ, RZ ;  /* 0x000000ff0505b210 */ /* 0x000fe40007ffe1ff */
[----:B------:R-:W-:Y:S02]  /*03e0*/  @!P2 LOP3.LUT R5, RZ, c[0x0][0x1d8], RZ, 0x33, !PT ;  /* 0x00007600ff05aa12 */ /* 0x000fe400078e33ff */
[----:B------:R-:W-:Y:S02]  /*03f0*/  ISETP.GE.U32.AND P3, PT, R31, c[0x0][0x1c8], PT ;  /* 0x000072001f007a0c */ /* 0x000fe40003f66070 */
[----:B------:R-:W-:Y:S02]  /*0400*/  IADD3 R7, -R5, RZ, RZ ;  /* 0x000000ff05077210 */ /* 0x000fe40007ffe1ff */
[----:B------:R-:W-:Y:S02]  /*0410*/  SHF.R.S32.HI R4, RZ, 0x1f, R5 ;  /* 0x0000001fff047819 */ /* 0x000fe40000011405 */
[----:B------:R-:W-:Y:S01]  /*0420*/  ISETP.GE.AND.EX P3, PT, R36, c[0x0][0x1cc], PT, P3 ;  /* 0x0000730024007a0c */ /* 0x000fe20003f66330 */
[----:B------:R-:W-:Y:S01]  /*0430*/  IMAD R24, R7, c[0x0][0x1d8], R2 ;  /* 0x0000760007187a24 */ /* 0x000fe200078e0202 */
[----:B------:R-:W-:Y:S01]  /*0440*/  SHF.R.S32.HI R7, RZ, 0x1f, R25 ;  /* 0x0000001fff077819 */ /* 0x000fe20000011419 */
[----:B------:R-:W-:Y:S01]  /*0450*/  IMAD R4, R4, c[0x0][0x1d0], RZ ;  /* 0x0000740004047a24 */ /* 0x000fe200078e02ff */
[----:B------:R-:W-:Y:S01]  /*0460*/  ISETP.GT.U32.OR P3, PT, R43, 0x27f, P3 ;  /* 0x0000027f2b00780c */ /* 0x000fe20001f64470 */
[----:B------:R-:W-:-:S02]  /*0470*/  IMAD R24, R24, 0x50, RZ ;  /* 0x0000005018187824 */ /* 0x000fc400078e02ff */
[----:B------:R-:W-:-:S03]  /*0480*/  IMAD R11, R5, c[0x0][0x1d4], R4 ;  /* 0x00007500050b7a24 */ /* 0x000fc600078e0204 */
[----:B------:R-:W-:-:S04]  /*0490*/  IADD3 R8, P1, R25, R24, RZ ;  /* 0x0000001819087210 */ /* 0x000fc80007f3e0ff */
[----:B------:R-:W-:Y:S01]  /*04a0*/  LEA.HI.X.SX32 R9, R24, R7, 0x1, P1 ;  /* 0x0000000718097211 */ /* 0x000fe200008f0eff */
[----:B------:R-:W-:Y:S01]  /*04b0*/  @!P4 IMAD R7, R35, c[0x0][0x1c0], RZ ;  /* 0x000070002307ca24 */ /* 0x000fe200078e02ff */
[----:B------:R-:W-:Y:S01]  /*04c0*/  ISETP.GE.U32.AND P1, PT, R30, c[0x0][0x1c8], PT ;  /* 0x000072001e007a0c */ /* 0x000fe20003f26070 */
[----:B------:R-:W-:Y:S02]  /*04d0*/  @!P3 IMAD R4, R36, c[0x0][0x1c0], RZ ;  /* 0x000070002404ba24 */ /* 0x000fe400078e02ff */
[----:B------:R-:W-:Y:S01]  /*04e0*/  IMAD.WIDE.U32 R8, R5, c[0x0][0x1d0], R8 ;  /* 0x0000740005087a25 */ /* 0x000fe200078e0008 */
[----:B------:R-:W-:-:S03]  /*04f0*/  ISETP.GE.AND.EX P1, PT, R40, c[0x0][0x1cc], PT, P1 ;  /* 0x0000730028007a0c */ /* 0x000fc60003f26310 */
[----:B------:R-:W-:Y:S01]  /*0500*/  @P0 IMAD R5, R44, c[0x0][0x1c0], RZ ;  /* 0x000070002c050a24 */ /* 0x000fe200078e02ff */
[----:B------:R-:W-:Y:S02]  /*0510*/  IADD3 R11, R9, R11, RZ ;  /* 0x0000000b090b7210 */ /* 0x000fe40007ffe0ff */
[-C--:B------:R-:W-:Y:S01]  /*0520*/  @P0 MOV R18, R8.reuse ;  /* 0x0000000800120202 */ /* 0x080fe20000000f00 */
[----:B------:R-:W-:Y:S01]  /*0530*/  @P0 IMAD R13, R0, c[0x0][0x1c4], R5 ;  /* 0x00007100000d0a24 */ /* 0x000fe200078e0205 */
[----:B------:R-:W-:Y:S01]  /*0540*/  @P0 MOV R19, R11 ;  /* 0x0000000b00130202 */ /* 0x000fe20000000f00 */
[----:B------:R-:W-:Y:S01]  /*0550*/  @!P4 IMAD R5, R32, c[0x0][0x1c4], R7 ;  /* 0x000071002005ca24 */ /* 0x000fe200078e0207 */
[----:B------:R-:W-:Y:S01]  /*0560*/  ISETP.GT.U32.OR P1, PT, R43, 0x27f, P1 ;  /* 0x0000027f2b00780c */ /* 0x000fe20000f24470 */
[----:B------:R-:W-:Y:S01]  /*0570*/  @!P3 IMAD R7, R31, c[0x0][0x1c4], R4 ;  /* 0x000071001f07ba24 */ /* 0x000fe200078e0204 */
[-C--:B------:R-:W-:Y:S01]  /*0580*/  @!P4 MOV R10, R8.reuse ;  /* 0x00000008000ac202 */ /* 0x080fe20000000f00 */
[----:B------:R-:W-:Y:S01]  /*0590*/  @P0 IMAD.WIDE.U32 R18, R0, c[0x0][0x1c0], R18 ;  /* 0x0000700000120a25 */ /* 0x000fe200078e0012 */
[----:B------:R-:W-:-:S02]  /*05a0*/  @!P3 MOV R14, R8 ;  /* 0x00000008000eb202 */ /* 0x000fc40000000f00 */
[----:B------:R-:W-:Y:S01]  /*05b0*/  @!P3 MOV R15, R11 ;  /* 0x0000000b000fb202 */ /* 0x000fe20000000f00 */
[----:B------:R-:W-:Y:S01]  /*05c0*/  @!P4 IMAD.WIDE.U32 R16, R32, c[0x0][0x1c0], R10 ;  /* 0x000070002010ca25 */ /* 0x000fe200078e000a */
[----:B------:R-:W-:Y:S02]  /*05d0*/  @P0 IADD3 R13, R19, R13, RZ ;  /* 0x0000000d130d0210 */ /* 0x000fe40007ffe0ff */
[C---:B------:R-:W-:Y:S01]  /*05e0*/  @P0 LEA R12, P2, R18.reuse, c[0x0][0x170], 0x1 ;  /* 0x00005c00120c0a11 */ /* 0x040fe200078408ff */
[----:B------:R-:W-:Y:S01]  /*05f0*/  @!P3 IMAD.WIDE.U32 R14, R31, c[0x0][0x1c0], R14 ;  /* 0x000070001f0eba25 */ /* 0x000fe200078e000e */
[----:B------:R-:W-:Y:S02]  /*0600*/  @!P4 IADD3 R5, R17, R5, RZ ;  /* 0x000000051105c210 */ /* 0x000fe40007ffe0ff */
[----:B------:R-:W-:Y:S02]  /*0610*/  @P0 LEA.HI.X R13, R18, c[0x0][0x174], R13, 0x1, P2 ;  /* 0x00005d00120d0a11 */ /* 0x000fe400010f0c0d */
[----:B------:R-:W-:-:S02]  /*0620*/  ISETP.GE.U32.AND P2, PT, R29, c[0x0][0x1c8], PT ;  /* 0x000072001d007a0c */ /* 0x000fc40003f46070 */
[----:B------:R-:W-:Y:S01]  /*0630*/  @!P4 LEA R4, P5, R16, c[0x0][0x170], 0x1 ;  /* 0x00005c001004ca11 */ /* 0x000fe200078a08ff */
[----:B------:R0:W2:Y:S01]  /*0640*/  @P0 LDG.E R23, [R12.64] ;  /* 0x000000060c170981 */ /* 0x0000a2000c1e1900 */
[----:B------:R-:W-:Y:S02]  /*0650*/  ISETP.GE.AND.EX P2, PT, R39, c[0x0][0x1cc], PT, P2 ;  /* 0x0000730027007a0c */ /* 0x000fe40003f46320 */
[----:B------:R-:W-:Y:S01]  /*0660*/  @!P3 IADD3 R7, R15, R7, RZ ;  /* 0x000000070f07b210 */ /* 0x000fe20007ffe0ff */
[----:B------:R-:W-:Y:S01]  /*0670*/  @!P1 IMAD R15, R40, c[0x0][0x1c0], RZ ;  /* 0x00007000280f9a24 */ /* 0x000fe200078e02ff */
[----:B------:R-:W-:Y:S01]  /*0680*/  ISETP.GT.U32.OR P2, PT, R43, 0x27f, P2 ;  /* 0x0000027f2b00780c */ /* 0x000fe20001744470 */
[----:B------:R-:W-:Y:S01]  /*0690*/  CS2R R20, SRZ ;  /* 0x0000000000147805 */ /* 0x000fe2000001ff00 */
[----:B------:R-:W-:Y:S02]  /*06a0*/  @!P4 LEA.HI.X R5, R16, c[0x0][0x174], R5, 0x1, P5 ;  /* 0x00005d001005ca11 */ /* 0x000fe400028f0c05 */
[----:B------:R-:W-:-:S02]  /*06b0*/  SHF.R.S32.HI R38, RZ, 0x1f, R28 ;  /* 0x0000001fff267819 */ /* 0x000fc4000001141c */
[----:B0-----:R-:W-:Y:S02]  /*06c0*/  @!P1 MOV R12, R8 ;  /* 0x00000008000c9202 */ /* 0x001fe40000000f00 */
[----:B------:R-:W-:Y:S01]  /*06d0*/  @!P1 MOV R13, R11 ;  /* 0x0000000b000d9202 */ /* 0x000fe20000000f00 */
[----:B------:R-:W-:Y:S01]  /*06e0*/  @!P1 IMAD R15, R30, c[0x0][0x1c4], R15 ;  /* 0x000071001e0f9a24 */ /* 0x000fe200078e020f */
[----:B------:R-:W-:Y:S01]  /*06f0*/  ISETP.GE.U32.AND P5, PT, R28, c[0x0][0x1c8], PT ;  /* 0x000072001c007a0c */ /* 0x000fe20003fa6070 */
[----:B------:R0:W3:Y:S01]  /*0700*/  @!P4 LDG.E R21, [R4.64] ;  /* 0x000000060415c981 */ /* 0x0000e2000c1e1900 */
[----:B------:R-:W-:Y:S01]  /*0710*/  @!P3 LEA R6, P6, R14, c[0x0][0x170], 0x1 ;  /* 0x00005c000e06ba11 */ /* 0x000fe200078c08ff */
[----:B------:R-:W-:Y:S01]  /*0720*/  @!P1 IMAD.WIDE.U32 R12, R30, c[0x0][0x1c0], R12 ;  /* 0x000070001e0c9a25 */ /* 0x000fe200078e000c */
[----:B------:R-:W-:Y:S02]  /*0730*/  ISETP.GE.AND.EX P5, PT, R38, c[0x0][0x1cc], PT, P5 ;  /* 0x0000730026007a0c */ /* 0x000fe40003fa6350 */
[----:B------:R-:W-:-:S02]  /*0740*/  @!P3 LEA.HI.X R7, R14, c[0x0][0x174], R7, 0x1, P6 ;  /* 0x00005d000e07ba11 */ /* 0x000fc400030f0c07 */
[----:B------:R-:W-:Y:S02]  /*0750*/  @!P1 IADD3 R13, R13, R15, RZ ;  /* 0x0000000f0d0d9210 */ /* 0x000fe40007ffe0ff */
[C---:B0-----:R-:W-:Y:S01]  /*0760*/  @!P1 LEA R4, P6, R12.reuse, c[0x0][0x170], 0x1 ;  /* 0x00005c000c049a11 */ /* 0x041fe200078c08ff */
[----:B------:R0:W4:Y:S01]  /*0770*/  @!P3 LDG.E R22, [R6.64] ;  /* 0x000000060616b981 */ /* 0x000122000c1e1900 */
[----:B------:R-:W-:Y:S02]  /*0780*/  ISETP.GT.U32.OR P5, PT, R43, 0x27f, P5 ;  /* 0x0000027f2b00780c */ /* 0x000fe40002fa4470 */
[----:B------:R-:W-:Y:S01]  /*0790*/  @!P1 LEA.HI.X R5, R12, c[0x0][0x174], R13, 0x1, P6 ;  /* 0x00005d000c059a11 */ /* 0x000fe200030f0c0d */
[----:B------:R-:W-:Y:S01]  /*07a0*/  @!P2 IMAD R12, R39, c[0x0][0x1c0], RZ ;  /* 0x00007000270caa24 */ /* 0x000fe200078e02ff */
[----:B------:R-:W-:-:S03]  /*07b0*/  @!P2 MOV R13, R11 ;  /* 0x0000000b000da202 */ /* 0x000fc60000000f00 */
[----:B------:R-:W-:Y:S01]  /*07c0*/  @!P2 IMAD R17, R29, c[0x0][0x1c4], R12 ;  /* 0x000071001d11aa24 */ /* 0x000fe200078e020c */
[----:B------:R-:W-:Y:S02]  /*07d0*/  @!P2 MOV R12, R8 ;  /* 0x00000008000ca202 */ /* 0x000fe40000000f00 */
[----:B0-----:R-:W-:-:S03]  /*07e0*/  MOV R7, RZ ;  /* 0x000000ff00077202 */ /* 0x001fc60000000f00 */
[----:B------:R-:W-:Y:S02]  /*07f0*/  @!P5 IMAD R15, R38, c[0x0][0x1c0], RZ ;  /* 0x00007000260fda24 */ /* 0x000fe400078e02ff */
[----:B------:R-:W-:Y:S01]  /*0800*/  @!P2 IMAD.WIDE.U32 R12, R29, c[0x0][0x1c0], R12 ;  /* 0x000070001d0caa25 */ /* 0x000fe200078e000c */
[----:B------:R0:W5:Y:S01]  /*0810*/  @!P1 LDG.E R7, [R4.64] ;  /* 0x0000000604079981 */ /* 0x000162000c1e1900 */
[----:B------:R-:W-:Y:S02]  /*0820*/  @!P5 MOV R14, R8 ;  /* 0x00000008000ed202 */ /* 0x000fe40000000f00 */
[----:B------:R-:W-:Y:S01]  /*0830*/  @!P5 IMAD R19, R28, c[0x0][0x1c4], R15 ;  /* 0x000071001c13da24 */ /* 0x000fe200078e020f */
[----:B------:R-:W-:Y:S02]  /*0840*/  @!P5 MOV R15, R11 ;  /* 0x0000000b000fd202 */ /* 0x000fe40000000f00 */
[----:B------:R-:W-:Y:S02]  /*0850*/  @!P2 IADD3 R13, R13, R17, RZ ;  /* 0x000000110d0da210 */ /* 0x000fe40007ffe0ff */
[----:B0-----:R-:W-:Y:S01]  /*0860*/  @!P2 LEA R4, P1, R12, c[0x0][0x170], 0x1 ;  /* 0x00005c000c04aa11 */ /* 0x001fe200078208ff */
[----:B------:R-:W-:-:S03]  /*0870*/  @!P5 IMAD.WIDE.U32 R14, R28, c[0x0][0x1c0], R14 ;  /* 0x000070001c0eda25 */ /* 0x000fc600078e000e */
[----:B------:R-:W-:Y:S02]  /*0880*/  @!P2 LEA.HI.X R5, R12, c[0x0][0x174], R13, 0x1, P1 ;  /* 0x00005d000c05aa11 */ /* 0x000fe400008f0c0d */
[----:B------:R-:W-:Y:S02]  /*0890*/  @!P5 IADD3 R13, R15, R19, RZ ;  /* 0x000000130f0dd210 */ /* 0x000fe40007ffe0ff */
[C---:B------:R-:W-:Y:S01]  /*08a0*/  @!P5 LEA R12, P1, R14.reuse, c[0x0][0x170], 0x1 ;  /* 0x00005c000e0cda11 */ /* 0x040fe200078208ff */
[----:B------:R0:W5:Y:S03]  /*08b0*/  @!P2 LDG.E R20, [R4.64] ;  /* 0x000000060414a981 */ /* 0x000166000c1e1900 */
[----:B------:R-:W-:Y:S01]  /*08c0*/  @!P5 LEA.HI.X R13, R14, c[0x0][0x174], R13, 0x1, P1 ;  /* 0x00005d000e0dda11 */ /* 0x000fe200008f0c0d */
[----:B0-----:R-:W-:-:S06]  /*08d0*/  CS2R R4, SRZ ;  /* 0x0000000000047805 */ /* 0x001fcc000001ff00 */
[----:B------:R0:W5:Y:S01]  /*08e0*/  @!P5 LDG.E R4, [R12.64] ;  /* 0x000000060c04d981 */ /* 0x000162000c1e1900 */
[----:B------:R-:W-:Y:S02]  /*08f0*/  ISETP.GE.U32.AND P4, PT, R27, c[0x0][0x1c8], PT ;  /* 0x000072001b007a0c */ /* 0x000fe40003f86070 */
[----:B------:R-:W-:-:S04]  /*0900*/  SHF.R.S32.HI R37, RZ, 0x1f, R27 ;  /* 0x0000001fff257819 */ /* 0x000fc8000001141b */
[----:B------:R-:W-:-:S04]  /*0910*/  ISETP.GE.AND.EX P4, PT, R37, c[0x0][0x1cc], PT, P4 ;  /* 0x0000730025007a0c */ /* 0x000fc80003f86340 */
[----:B------:R-:W-:-:S13]  /*0920*/  ISETP.GT.U32.OR P3, PT, R43, 0x27f, P4 ;  /* 0x0000027f2b00780c */ /* 0x000fda0002764470 */
[----:B------:R-:W-:Y:S01]  /*0930*/  @!P3 MOV R14, R8 ;  /* 0x00000008000eb202 */ /* 0x000fe20000000f00 */
[----:B------:R-:W-:Y:S01]  /*0940*/  @!P3 IMAD R6, R37, c[0x0][0x1c0], RZ ;  /* 0x000070002506ba24 */ /* 0x000fe200078e02ff */
[----:B------:R-:W-:-:S03]  /*0950*/  @!P3 MOV R15, R11 ;  /* 0x0000000b000fb202 */ /* 0x000fc60000000f00 */
[C---:B------:R-:W-:Y:S02]  /*0960*/  @!P3 IMAD R17, R27.reuse, c[0x0][0x1c4], R6 ;  /* 0x000071001b11ba24 */ /* 0x040fe400078e0206 */
[----:B------:R-:W-:-:S05]  /*0970*/  @!P3 IMAD.WIDE.U32 R14, R27, c[0x0][0x1c0], R14 ;  /* 0x000070001b0eba25 */ /* 0x000fca00078e000e */
[----:B------:R-:W-:Y:S02]  /*0980*/  @!P3 IADD3 R15, R15, R17, RZ ;  /* 0x000000110f0fb210 */ /* 0x000fe40007ffe0ff */
[----:B0-----:R-:W-:-:S04]  /*0990*/  @!P3 LEA R12, P1, R14, c[0x0][0x170], 0x1 ;  /* 0x00005c000e0cba11 */ /* 0x001fc800078208ff */
[----:B------:R-:W-:-:S05]  /*09a0*/  @!P3 LEA.HI.X R13, R14, c[0x0][0x174], R15, 0x1, P1 ;  /* 0x00005d000e0dba11 */ /* 0x000fca00008f0c0f */
[----:B------:R2:W5:Y:S01]  /*09b0*/  @!P3 LDG.E R5, [R12.64] ;  /* 0x000000060c05b981 */ /* 0x000562000c1e1900 */
[----:B------:R-:W-:Y:S02]  /*09c0*/  ISETP.GE.U32.AND P1, PT, R26, c[0x0][0x1c8], PT ;  /* 0x000072001a007a0c */ /* 0x000fe40003f26070 */
[----:B------:R-:W-:-:S04]  /*09d0*/  SHF.R.S32.HI R34, RZ, 0x1f, R26 ;  /* 0x0000001fff227819 */ /* 0x000fc8000001141a */
[----:B------:R-:W-:-:S04]  /*09e0*/  ISETP.GE.AND.EX P1, PT, R34, c[0x0][0x1cc], PT, P1 ;  /* 0x0000730022007a0c */ /* 0x000fc80003f26310 */
[----:B------:R-:W-:Y:S02]  /*09f0*/  ISETP.GT.U32.OR P1, PT, R43, 0x27f, P1 ;  /* 0x0000027f2b00780c */ /* 0x000fe40000f24470 */
[--C-:B--2---:R-:W-:Y:S02]  /*0a00*/  PRMT R13, RZ, 0x7610, R23.reuse ;  /* 0x00007610ff0d7816 */ /* 0x104fe40000000017 */
[----:B------:R-:W-:-:S03]  /*0a10*/  PRMT R6, RZ, 0x5410, R23 ;  /* 0x00005410ff067816 */ /* 0x000fc60000000017 */
[----:B------:R-:W-:Y:S02]  /*0a20*/  FMUL.FTZ R15, R13, R13 ;  /* 0x0000000d0d0f7220 */ /* 0x000fe40000410000 */
[C---:B------:R-:W-:Y:S02]  /*0a30*/  FADD.FTZ R14, R6.reuse, R13 ;  /* 0x0000000d060e7221 */ /* 0x040fe40000010000 */
[----:B------:R-:W-:Y:S01]  /*0a40*/  FFMA.FTZ R15, R6, R6, R15 ;  /* 0x00000006060f7223 */ /* 0x000fe2000001000f */
[--C-:B---3--:R-:W-:Y:S02]  /*0a50*/  PRMT R6, RZ, 0x5410, R21.reuse ;  /* 0x00005410ff067816 */ /* 0x108fe40000000015 */
[----:B------:R-:W-:Y:S01]  /*0a60*/  PRMT R13, RZ, 0x7610, R21 ;  /* 0x00007610ff0d7816 */ /* 0x000fe20000000015 */
[----:B------:R-:W-:-:S04]  /*0a70*/  FADD.FTZ R14, RZ, R14 ;  /* 0x0000000eff0e7221 */ /* 0x000fc80000010000 */
[----:B------:R-:W-:Y:S02]  /*0a80*/  FMUL.FTZ R19, R13, R13 ;  /* 0x0000000d0d137220 */ /* 0x000fe40000410000 */
[C---:B------:R-:W-:Y:S01]  /*0a90*/  FADD.FTZ R17, R6.reuse, R13 ;  /* 0x0000000d06117221 */ /* 0x040fe20000010000 */
[--C-:B----4-:R-:W-:Y:S01]  /*0aa0*/  PRMT R13, RZ, 0x7610, R22.reuse ;  /* 0x00007610ff0d7816 */ /* 0x110fe20000000016 */
[----:B------:R-:W-:Y:S01]  /*0ab0*/  FFMA.FTZ R6, R6, R6, R19 ;  /* 0x0000000606067223 */ /* 0x000fe20000010013 */
[----:B------:R-:W-:Y:S01]  /*0ac0*/  PRMT R12, RZ, 0x5410, R22 ;  /* 0x00005410ff0c7816 */ /* 0x000fe20000000016 */
[----:B------:R-:W-:Y:S02]  /*0ad0*/  FADD.FTZ R14, R14, R17 ;  /* 0x000000110e0e7221 */ /* 0x000fe40000010000 */
[----:B------:R-:W-:Y:S02]  /*0ae0*/  FADD.FTZ R15, RZ, R15 ;  /* 0x0000000fff0f7221 */ /* 0x000fe40000010000 */
[----:B------:R-:W-:-:S02]  /*0af0*/  FMUL.FTZ R17, R13, R13 ;  /* 0x0000000d0d117220 */ /* 0x000fc40000410000 */
[----:B------:R-:W-:Y:S02]  /*0b00*/  FADD.FTZ R6, R15, R6 ;  /* 0x000000060f067221 */ /* 0x000fe40000010000 */
[C---:B------:R-:W-:Y:S02]  /*0b10*/  FADD.FTZ R13, R12.reuse, R13 ;  /* 0x0000000d0c0d7221 */ /* 0x040fe40000010000 */
[----:B------:R-:W-:Y:S01]  /*0b20*/  FFMA.FTZ R17, R12, R12, R17 ;  /* 0x0000000c0c117223 */ /* 0x000fe20000010011 */
[--C-:B-----5:R-:W-:Y:S02]  /*0b30*/  PRMT R12, RZ, 0x5410, R7.reuse ;  /* 0x00005410ff0c7816 */ /* 0x120fe40000000007 */
[----:B------:R-:W-:Y:S01]  /*0b40*/  PRMT R15, RZ, 0x7610, R7 ;  /* 0x00007610ff0f7816 */ /* 0x000fe20000000007 */
[----:B------:R-:W-:Y:S02]  /*0b50*/  FADD.FTZ R13, R14, R13 ;  /* 0x0000000d0e0d7221 */ /* 0x000fe40000010000 */
[----:B------:R-:W-:-:S02]  /*0b60*/  FADD.FTZ R6, R6, R17 ;  /* 0x0000001106067221 */ /* 0x000fc40000010000 */
[----:B------:R-:W-:Y:S02]  /*0b70*/  FMUL.FTZ R17, R15, R15 ;  /* 0x0000000f0f117220 */ /* 0x000fe40000410000 */
[C---:B------:R-:W-:Y:S02]  /*0b80*/  FADD.FTZ R14, R12.reuse, R15 ;  /* 0x0000000f0c0e7221 */ /* 0x040fe40000010000 */
[----:B------:R-:W-:Y:S01]  /*0b90*/  FFMA.FTZ R17, R12, R12, R17 ;  /* 0x0000000c0c117223 */ /* 0x000fe20000010011 */
[--C-:B------:R-:W-:Y:S02]  /*0ba0*/  PRMT R15, RZ, 0x7610, R20.reuse ;  /* 0x00007610ff0f7816 */ /* 0x100fe40000000014 */
[----:B------:R-:W-:-:S03]  /*0bb0*/  PRMT R12, RZ, 0x5410, R20 ;  /* 0x00005410ff0c7816 */ /* 0x000fc60000000014 */
[----:B------:R-:W-:Y:S02]  /*0bc0*/  FMUL.FTZ R19, R15, R15 ;  /* 0x0000000f0f137220 */ /* 0x000fe40000410000 */
[----:B------:R-:W-:Y:S02]  /*0bd0*/  FADD.FTZ R13, R13, R14 ;  /* 0x0000000e0d0d7221 */ /* 0x000fe40000010000 */
[C---:B------:R-:W-:Y:S02]  /*0be0*/  FADD.FTZ R14, R12.reuse, R15 ;  /* 0x0000000f0c0e7221 */ /* 0x040fe40000010000 */
[----:B------:R-:W-:Y:S01]  /*0bf0*/  FFMA.FTZ R19, R12, R12, R19 ;  /* 0x0000000c0c137223 */ /* 0x000fe20000010013 */
[--C-:B------:R-:W-:Y:S02]  /*0c00*/  PRMT R15, RZ, 0x7610, R4.reuse ;  /* 0x00007610ff0f7816 */ /* 0x100fe40000000004 */
[----:B------:R-:W-:Y:S01]  /*0c10*/  PRMT R12, RZ, 0x5410, R4 ;  /* 0x00005410ff0c7816 */ /* 0x000fe20000000004 */
[----:B------:R-:W-:-:S02]  /*0c20*/  FADD.FTZ R6, R6, R17 ;  /* 0x0000001106067221 */ /* 0x000fc40000010000 */
[----:B------:R-:W-:Y:S02]  /*0c30*/  FADD.FTZ R13, R13, R14 ;  /* 0x0000000e0d0d7221 */ /* 0x000fe40000010000 */
[----:B------:R-:W-:Y:S02]  /*0c40*/  FMUL.FTZ R17, R15, R15 ;  /* 0x0000000f0f117220 */ /* 0x000fe40000410000 */
[----:B------:R-:W-:Y:S02]  /*0c50*/  FADD.FTZ R16, R12, R15 ;  /* 0x0000000f0c107221 */ /* 0x000fe40000010000 */
[----:B------:R-:W-:Y:S02]  /*0c60*/  @!P1 IMAD R15, R34, c[0x0][0x1c0], RZ ;  /* 0x00007000220f9a24 */ /* 0x000fe400078e02ff */
[----:B------:R-:W-:Y:S01]  /*0c70*/  FADD.FTZ R16, R13, R16 ;  /* 0x000000100d107221 */ /* 0x000fe20000010000 */
[----:B------:R-:W-:Y:S01]  /*0c80*/  @!P1 MOV R14, R8 ;  /* 0x00000008000e9202 */ /* 0x000fe20000000f00 */
[----:B------:R-:W-:Y:S01]  /*0c90*/  @!P1 IMAD R13, R26, c[0x0][0x1c4], R15 ;  /* 0x000071001a0d9a24 */ /* 0x000fe200078e020f */
[----:B------:R-:W-:Y:S01]  /*0ca0*/  @!P1 MOV R15, R11 ;  /* 0x0000000b000f9202 */ /* 0x000fe20000000f00 */
[----:B------:R-:W-:-:S04]  /*0cb0*/  FADD.FTZ R6, R6, R19 ;  /* 0x0000001306067221 */ /* 0x000fc80000010000 */
[----:B------:R-:W-:-:S04]  /*0cc0*/  @!P1 IMAD.WIDE.U32 R14, R26, c[0x0][0x1c0], R14 ;  /* 0x000070001a0e9a25 */ /* 0x000fc800078e000e */
[----:B------:R-:W-:Y:S01]  /*0cd0*/  FFMA.FTZ R17, R12, R12, R17 ;  /* 0x0000000c0c117223 */ /* 0x000fe20000010011 */
[----:B------:R-:W-:Y:S02]  /*0ce0*/  @!P1 IADD3 R13, R15, R13, RZ ;  /* 0x0000000d0f0d9210 */ /* 0x000fe40007ffe0ff */
[----:B------:R-:W-:Y:S01]  /*0cf0*/  @!P1 LEA R12, P2, R14, c[0x0][0x170], 0x1 ;  /* 0x00005c000e0c9a11 */ /* 0x000fe200078408ff */
[----:B------:R-:W-:Y:S01]  /*0d00*/  FADD.FTZ R17, R6, R17 ;  /* 0x0000001106117221 */ /* 0x000fe20000010000 */
[----:B------:R-:W-:Y:S02]  /*0d10*/  MOV R6, RZ ;  /* 0x000000ff00067202 */ /* 0x000fe40000000f00 */
[----:B------:R-:W-:-:S05]  /*0d20*/  @!P1 LEA.HI.X R13, R14, c[0x0][0x174], R13, 0x1, P2 ;  /* 0x00005d000e0d9a11 */ /* 0x000fca00010f0c0d */
[----:B------:R-:W2:Y:S01]  /*0d30*/  @!P1 LDG.E R6, [R12.64] ;  /* 0x000000060c069981 */ /* 0x000ea2000c1e1900 */
[--C-:B------:R-:W-:Y:S02]  /*0d40*/  PRMT R19, RZ, 0x7610, R5.reuse ;  /* 0x00007610ff137816 */ /* 0x100fe40000000005 */
[----:B------:R-:W-:-:S03]  /*0d50*/  PRMT R18, RZ, 0x5410, R5 ;  /* 0x00005410ff127816 */ /* 0x000fc60000000005 */
[----:B------:R-:W-:Y:S02]  /*0d60*/  FMUL.FTZ R33, R19, R19 ;  /* 0x0000001313217220 */ /* 0x000fe40000410000 */
[C---:B------:R-:W-:Y:S01]  /*0d70*/  FADD.FTZ R19, R18.reuse, R19 ;  /* 0x0000001312137221 */ /* 0x040fe20000010000 */
[----:B------:R-:W0:Y:S01]  /*0d80*/  S2R R45, SR_LANEID ;  /* 0x00000000002d7919 */ /* 0x000e220000000000 */
[----:B------:R-:W-:Y:S02]  /*0d90*/  FFMA.FTZ R18, R18, R18, R33 ;  /* 0x0000001212127223 */ /* 0x000fe40000010021 */
[----:B------:R-:W-:Y:S02]  /*0da0*/  FADD.FTZ R16, R16, R19 ;  /* 0x0000001310107221 */ /* 0x000fe40000010000 */
[----:B------:R-:W-:Y:S01]  /*0db0*/  FADD.FTZ R17, R17, R18 ;  /* 0x0000001211117221 */ /* 0x000fe20000010000 */
[C---:B0-----:R-:W-:Y:S02]  /*0dc0*/  ISETP.GT.AND P1, PT, R45.reuse, 0x1e, PT ;  /* 0x0000001e2d00780c */ /* 0x041fe40003f24270 */
[----:B------:R-:W-:-:S02]  /*0dd0*/  ISETP.NE.AND P2, PT, R45, RZ, PT ;  /* 0x000000ff2d00720c */ /* 0x000fc40003f45270 */
[----:B------:R-:W-:Y:S01]  /*0de0*/  ISETP.NE.AND P3, PT, R43, RZ, PT ;  /* 0x000000ff2b00720c */ /* 0x000fe20003f65270 */
[----:B------:R-:W-:Y:S01]  /*0df0*/  BSSY B0, `(.L_x_3121) ;  /* 0x0000053000007945 */ /* 0x000fe20003800000 */
[--C-:B--2---:R-:W-:Y:S02]  /*0e00*/  PRMT R13, RZ, 0x7610, R6.reuse ;  /* 0x00007610ff0d7816 */ /* 0x104fe40000000006 */
[----:B------:R-:W-:-:S03]  /*0e10*/  PRMT R12, RZ, 0x5410, R6 ;  /* 0x00005410ff0c7816 */ /* 0x000fc60000000006 */
[----:B------:R-:W-:Y:S02]  /*0e20*/  FMUL.FTZ R19, R13, R13 ;  /* 0x0000000d0d137220 */ /* 0x000fe40000410000 */
[C---:B------:R-:W-:Y:S02]  /*0e30*/  FADD.FTZ R15, R12.reuse, R13 ;  /* 0x0000000d0c0f7221 */ /* 0x040fe40000010000 */
[----:B------:R-:W-:Y:S02]  /*0e40*/  FFMA.FTZ R14, R12, R12, R19 ;  /* 0x0000000c0c0e7223 */ /* 0x000fe40000010013 */
        /* <DEDUP_REMOVED lines=25> */
[----:B-1----:R-:W-:-:S05]  /*0fe0*/  @!P1 FADD.FTZ R17, R17, R12 ;  /* 0x0000000c11119221 */ /* 0x002fca0000010000 */
[----:B------:R0:W-:Y:S04]  /*0ff0*/  @!P2 STS.64 [R41.X8+0x18], R16 ;  /* 0x000018102900a388 */ /* 0x0001e80000008a00 */
[----:B------:R-:W-:Y:S06]  /*1000*/  BAR.SYNC.DEFER_BLOCKING 0x0 ;  /* 0x0000000000007b1d */ /* 0x000fec0000010000 */
[----:B------:R-:W-:Y:S05]  /*1010*/  @P3 BRA `(.L_x_3122) ;  /* 0x0000030000003947 */ /* 0x000fea0003800000 */
[----:B------:R-:W1:Y:S02]  /*1020*/  LDS.128 R12, [0x20] ;  /* 0x00002000ff0c7984 */ /* 0x000e640000000c00 */
[----:B-1----:R-:W-:-:S02]  /*1030*/  FADD.FTZ R19, R16, R12 ;  /* 0x0000000c10137221 */ /* 0x002fc40000010000 */
[----:B------:R-:W-:Y:S02]  /*1040*/  FADD.FTZ R12, R17, R13 ;  /* 0x0000000d110c7221 */ /* 0x000fe40000010000 */
[----:B------:R-:W-:Y:S02]  /*1050*/  FADD.FTZ R13, R19, R14 ;  /* 0x0000000e130d7221 */ /* 0x000fe40000010000 */
[----:B0-----:R-:W0:Y:S01]  /*1060*/  LDS.128 R16, [0x30] ;  /* 0x00003000ff107984 */ /* 0x001e220000000c00 */
        /* <DEDUP_REMOVED lines=37> */
[----:B------:R-:W0:Y:S01]  /*12c0*/  LDS.64 R16, [0xb0] ;  /* 0x0000b000ff107984 */ /* 0x000e220000000a00 */
[----:B------:R-:W-:Y:S02]  /*12d0*/  FADD.FTZ R18, R18, R13 ;  /* 0x0000000d12127221 */ /* 0x000fe40000010000 */
[----:B------:R-:W-:-:S02]  /*12e0*/  FADD.FTZ R19, R19, R14 ;  /* 0x0000000e13137221 */ /* 0x000fc40000010000 */
[----:B------:R-:W-:Y:S02]  /*12f0*/  FADD.FTZ R18, R18, R15 ;  /* 0x0000000f12127221 */ /* 0x000fe40000010000 */
[----:B0-----:R-:W-:Y:S02]  /*1300*/  FADD.FTZ R16, R19, R16 ;  /* 0x0000001013107221 */ /* 0x001fe40000010000 */
[----:B------:R-:W-:Y:S02]  /*1310*/  FADD.FTZ R17, R18, R17 ;  /* 0x0000001112117221 */ /* 0x000fe40000010000 */
.L_x_3122:
[----:B------:R-:W-:Y:S05]  /*1320*/  BSYNC B0 ;  /* 0x0000000000007941 */ /* 0x000fea0003800000 */
.L_x_3121:
        /* <DEDUP_REMOVED lines=12> */
[----:B-1----:R-:W-:-:S04]  /*13f0*/  IMAD R45, R42, c[0x0][0x10], R14 ;  /* 0x000004002a2d7a24 */ /* 0x002fc800078e020e */
[----:B------:R-:W-:Y:S01]  /*1400*/  IMAD.WIDE.U32 R12, R45, 0x8, R12 ;  /* 0x000000082d0c7825 */ /* 0x000fe200078e000c */
[----:B------:R-:W-:Y:S02]  /*1410*/  IADD3 R45, R33, R14, RZ ;  /* 0x0000000e212d7210 */ /* 0x000fe40007ffe0ff */
[----:B------:R-:W-:Y:S02]  /*1420*/  MOV R33, 0x1 ;  /* 0x0000000100217802 */ /* 0x000fe40000000f00 */
[----:B------:R1:W-:Y:S02]  /*1430*/  STG.E.64 [R12.64], R16 ;  /* 0x000000100c007986 */ /* 0x0003e4000c101b06 */
[----:B------:R-:W-:Y:S01]  /*1440*/  SEL R33, R33, 0xffffffff, !P1 ;  /* 0xffffffff21217807 */ /* 0x000fe20004800000 */
[----:B-1----:R-:W-:Y:S01]  /*1450*/  IMAD.WIDE.U32 R12, R45, R18, c[0x0][0x190] ;  /* 0x000064002d0c7625 */ /* 0x002fe200078e0012 */
[----:B------:R-:W-:Y:S06]  /*1460*/  MEMBAR.ALL.GPU ;  /* 0x0000000000007992 */ /* 0x000fec000000a000 */
[----:B------:R-:W-:-:S00]  /*1470*/  ERRBAR ;  /* 0x00000000000079ab */ /* 0x000fc00000000000 */
[----:B------:R-:W-:Y:S01]  /*1480*/  SEL R45, RZ, c[0x0][0xc], P1 ;  /* 0x00000300ff2d7a07 */ /* 0x000fe20000800000 */
[----:B------:R1:W-:Y:S03]  /*1490*/  RED.E.ADD.S32.STRONG.GPU [R12.64], R33 ;  /* 0x000000210c00798e */ /* 0x0003e6000c10e386 */
[----:B------:R-:W-:-:S13]  /*14a0*/  ISETP.NE.AND P1, PT, R45, -0x1, PT ;  /* 0xffffffff2d00780c */ /* 0x000fda0003f25270 */
[----:B------:R-:W-:Y:S05]  /*14b0*/  @!P1 BRA `(.L_x_3124) ;  /* 0x0000007000009947 */ /* 0x000fea0003800000 */
[----:B-1----:R-:W-:-:S04]  /*14c0*/  IMAD R13, R15, c[0x0][0x10], R14 ;  /* 0x000004000f0d7a24 */ /* 0x002fc800078e020e */
[----:B------:R-:W-:-:S05]  /*14d0*/  IMAD.WIDE.U32 R12, R13, R18, c[0x0][0x190] ;  /* 0x000064000d0c7625 */ /* 0x000fca00078e0012 */
.L_x_3125:
[----:B------:R-:W2:Y:S01]  /*14e0*/  LDG.E.STRONG.GPU R14, [R12.64] ;  /* 0x000000060c0e7981 */ /* 0x000ea2000c1ef900 */
[----:B------:R-:W-:Y:S01]  /*14f0*/  YIELD ;  /* 0x0000000000007946 */ /* 0x000fe20003800000 */
[----:B--2---:R-:W-:Y:S01]  /*1500*/  ISETP.NE.AND P1, PT, R14, R45, PT ;  /* 0x0000002d0e00720c */ /* 0x004fe20003f25270 */
[----:B------:R-:W-:-:S12]  /*1510*/  CCTL.IVALL ;  /* 0x00000000ff00798f */ /* 0x000fd80002000000 */
[----:B------:R-:W-:Y:S05]  /*1520*/  @P1 BRA `(.L_x_3125) ;  /* 0xffffffb000001947 */ /* 0x000fea000383ffff */
.L_x_3124:
[----:B-1----:R-:W-:Y:S01]  /*1530*/  ISETP.NE.AND P1, PT, RZ, c[0x0][0xc], PT ;  /* 0x00000300ff007a0c */ /* 0x002fe20003f25270 */
        /* <DEDUP_REMOVED lines=10> */
.L_x_3127:
        /* <DEDUP_REMOVED lines=11> */
[----:B------:R-:W-:-:S04]  /*1690*/  IADD3 R19, R13, 0x1, RZ ;  /* 0x000000010d137810 */ /* 0x000fc80007ffe0ff */
[----:B------:R-:W-:-:S13]  /*16a0*/  ISETP.EQ.OR P2, PT, R19, R42, P3 ;  /* 0x0000002a1300720c */ /* 0x000fda0001f42670 */
[----:B------:R-:W1:Y:S01]  /*16b0*/  @!P2 S2R R18, SR_CTAID.Y ;  /* 0x000000000012a919 */ /* 0x000e620000002600 */
[----:B------:R-:W-:-:S05]  /*16c0*/  @!P2 LOP3.LUT R33, R3, 0x1, RZ, 0xc0, !PT ;  /* 0x000000010321a812 */ /* 0x000fca00078ec0ff */
[----:B------:R-:W-:-:S04]  /*16d0*/  @!P2 IMAD R33, R33, c[0x0][0x10], RZ ;  /* 0x000004002121aa24 */ /* 0x000fc800078e02ff */
[----:B------:R-:W-:-:S05]  /*16e0*/  @!P2 IMAD R33, R33, c[0x0][0xc], RZ ;  /* 0x000003002121aa24 */ /* 0x000fca00078e02ff */
[----:B------:R-:W-:Y:S01]  /*16f0*/  @!P2 SHF.L.U32 R33, R33, 0x1, RZ ;  /* 0x000000012121a819 */ /* 0x000fe200000006ff */
[----:B-1----:R-:W-:Y:S02]  /*1700*/  @!P2 IMAD R19, R19, c[0x0][0x10], R18 ;  /* 0x000004001313aa24 */ /* 0x002fe400078e0212 */
[----:B0-2---:R-:W-:Y:S01]  /*1710*/  @!P1 FADD.FTZ R16, R16, R14 ;  /* 0x0000000e10109221 */ /* 0x005fe20000010000 */
[----:B------:R-:W-:Y:S01]  /*1720*/  @!P2 MOV R14, 0x4 ;  /* 0x00000004000ea802 */ /* 0x000fe20000000f00 */
[----:B------:R-:W-:-:S04]  /*1730*/  @!P1 FADD.FTZ R17, R17, R15 ;  /* 0x0000000f11119221 */ /* 0x000fc80000010000 */
[----:B------:R-:W-:-:S06]  /*1740*/  @!P2 IMAD.WIDE R14, R33, R14, c[0x0][0x198] ;  /* 0x00006600210ea625 */ /* 0x000fcc00078e020e */
[----:B------:R-:W-:-:S06]  /*1750*/  @!P2 IMAD.WIDE.U32 R14, R19, 0x8, R14 ;  /* 0x00000008130ea825 */ /* 0x000fcc00078e000e */
[----:B------:R-:W2:Y:S01]  /*1760*/  @!P2 LDG.E.64 R14, [R14.64] ;  /* 0x000000060e0ea981 */ /* 0x000ea2000c1e1b00 */
[----:B------:R-:W-:-:S04]  /*1770*/  IADD3 R19, R13, 0x2, RZ ;  /* 0x000000020d137810 */ /* 0x000fc80007ffe0ff */
[----:B------:R-:W-:-:S13]  /*1780*/  ISETP.EQ.OR P1, PT, R19, R42, P3 ;  /* 0x0000002a1300720c */ /* 0x000fda0001f22670 */
[----:B------:R-:W0:Y:S01]  /*1790*/  @!P1 S2R R18, SR_CTAID.Y ;  /* 0x0000000000129919 */ /* 0x000e220000002600 */
[----:B------:R-:W-:-:S05]  /*17a0*/  @!P1 LOP3.LUT R33, R3, 0x1, RZ, 0xc0, !PT ;  /* 0x0000000103219812 */ /* 0x000fca00078ec0ff */
[----:B------:R-:W-:-:S04]  /*17b0*/  @!P1 IMAD R33, R33, c[0x0][0x10], RZ ;  /* 0x0000040021219a24 */ /* 0x000fc800078e02ff */
[----:B------:R-:W-:-:S05]  /*17c0*/  @!P1 IMAD R33, R33, c[0x0][0xc], RZ ;  /* 0x0000030021219a24 */ /* 0x000fca00078e02ff */
[----:B------:R-:W-:Y:S01]  /*17d0*/  @!P1 SHF.L.U32 R33, R33, 0x1, RZ ;  /* 0x0000000121219819 */ /* 0x000fe200000006ff */
[----:B0-----:R-:W-:Y:S02]  /*17e0*/  @!P1 IMAD R19, R19, c[0x0][0x10], R18 ;  /* 0x0000040013139a24 */ /* 0x001fe400078e0212 */
[----:B--2---:R-:W-:Y:S01]  /*17f0*/  @!P2 FADD.FTZ R16, R16, R14 ;  /* 0x0000000e1010a221 */ /* 0x004fe20000010000 */
        /* <DEDUP_REMOVED lines=19> */
[----:B------:R-:W-:Y:S02]  /*1930*/  IADD3 R12, R12, -0x4, RZ ;  /* 0xfffffffc0c0c7810 */ /* 0x000fe40007ffe0ff */
[----:B------:R-:W-:Y:S02]  /*1940*/  IADD3 R13, R13, 0x4, RZ ;  /* 0x000000040d0d7810 */ /* 0x000fe40007ffe0ff */
[----:B------:R-:W-:Y:S01]  /*1950*/  ISETP.NE.AND P1, PT, R12, RZ, PT ;  /* 0x000000ff0c00720c */ /* 0x000fe20003f25270 */
[----:B--2---:R-:W-:Y:S02]  /*1960*/  @!P2 FADD.FTZ R16, R16, R14 ;  /* 0x0000000e1010a221 */ /* 0x004fe40000010000 */
[----:B------:R-:W-:-:S10]  /*1970*/  @!P2 FADD.FTZ R17, R17, R15 ;  /* 0x0000000f1111a221 */ /* 0x000fd40000010000 */
[----:B------:R-:W-:Y:S05]  /*1980*/  @P1 BRA `(.L_x_3127) ;  /* 0xfffffc5000001947 */ /* 0x000fea000383ffff */
.L_x_3126:
        /* <DEDUP_REMOVED lines=19> */
.L_x_3129:
[----:B------:R-:W-:Y:S05]  /*1ac0*/  BSYNC B0 ;  /* 0x0000000000007941 */ /* 0x000fea0003800000 */
.L_x_3128:
[----:B------:R-:W-:Y:S05]  /*1ad0*/  @!P2 BRA `(.L_x_3123) ;  /* 0x000001d00000a947 */ /* 0x000fea0003800000 */
[C---:B------:R-:W-:Y:S02]  /*1ae0*/  IADD3 R15, R13.reuse, 0x1, RZ ;  /* 0x000000010d0f7810 */ /* 0x040fe40007ffe0ff */
[----:B------:R-:W-:Y:S02]  /*1af0*/  IADD3 R13, R13, 0x2, RZ ;  /* 0x000000020d0d7810 */ /* 0x000fe40007ffe0ff */
[-C--:B------:R-:W-:Y:S02]  /*1b00*/  ISETP.EQ.OR P2, PT, R15, R42.reuse, P3 ;  /* 0x0000002a0f00720c */ /* 0x080fe40001f42670 */
[----:B------:R-:W-:-:S04]  /*1b10*/  ISETP.EQ.OR P1, PT, R13, R42, P3 ;  /* 0x0000002a0d00720c */ /* 0x000fc80001f22670 */
[----:B------:R-:W-:-:S07]  /*1b20*/  ISETP.EQ.OR P1, PT, R12, 0x2, P1 ;  /* 0x000000020c00780c */ /* 0x000fce0000f22670 */
[----:B------:R-:W1:Y:S01]  /*1b30*/  @!P2 S2R R14, SR_CTAID.Y ;  /* 0x00000000000ea919 */ /* 0x000e620000002600 */
[----:B------:R-:W-:-:S05]  /*1b40*/  @!P2 LOP3.LUT R12, R3, 0x1, RZ, 0xc0, !PT ;  /* 0x00000001030ca812 */ /* 0x000fca00078ec0ff */
[----:B------:R-:W-:Y:S01]  /*1b50*/  @!P2 IMAD R12, R12, c[0x0][0x10], RZ ;  /* 0x000004000c0caa24 */ /* 0x000fe200078e02ff */
[----:B------:R-:W-:-:S03]  /*1b60*/  @!P1 LOP3.LUT R18, R3, 0x1, RZ, 0xc0, !PT ;  /* 0x0000000103129812 */ /* 0x000fc600078ec0ff */
[----:B------:R-:W-:Y:S02]  /*1b70*/  @!P2 IMAD R12, R12, c[0x0][0xc], RZ ;  /* 0x000003000c0caa24 */ /* 0x000fe400078e02ff */
[----:B------:R-:W-:-:S04]  /*1b80*/  @!P1 IMAD R18, R18, c[0x0][0x10], RZ ;  /* 0x0000040012129a24 */ /* 0x000fc800078e02ff */
[----:B------:R-:W-:Y:S02]  /*1b90*/  @!P1 IMAD R18, R18, c[0x0][0xc], RZ ;  /* 0x0000030012129a24 */ /* 0x000fe400078e02ff */
[----:B-1----:R-:W-:Y:S01]  /*1ba0*/  @!P2 IMAD R19, R15, c[0x0][0x10], R14 ;  /* 0x000004000f13aa24 */ /* 0x002fe200078e020e */
[----:B------:R-:W-:Y:S02]  /*1bb0*/  @!P2 SHF.L.U32 R14, R12, 0x1, RZ ;  /* 0x000000010c0ea819 */ /* 0x000fe400000006ff */
[----:B------:R-:W1:Y:S01]  /*1bc0*/  @!P1 S2R R12, SR_CTAID.Y ;  /* 0x00000000000c9919 */ /* 0x000e620000002600 */
[----:B------:R-:W-:-:S05]  /*1bd0*/  @!P2 MOV R15, 0x4 ;  /* 0x00000004000fa802 */ /* 0x000fca0000000f00 */
[----:B------:R-:W-:-:S06]  /*1be0*/  @!P2 IMAD.WIDE R14, R14, R15, c[0x0][0x198] ;  /* 0x000066000e0ea625 */ /* 0x000fcc00078e020f */
[----:B------:R-:W-:-:S06]  /*1bf0*/  @!P2 IMAD.WIDE.U32 R14, R19, 0x8, R14 ;  /* 0x00000008130ea825 */ /* 0x000fcc00078e000e */
[----:B------:R-:W2:Y:S01]  /*1c00*/  @!P2 LDG.E.64 R14, [R14.64] ;  /* 0x000000060e0ea981 */ /* 0x000ea2000c1e1b00 */
[----:B-1----:R-:W-:Y:S01]  /*1c10*/  @!P1 IMAD R19, R13, c[0x0][0x10], R12 ;  /* 0x000004000d139a24 */ /* 0x002fe200078e020c */
[----:B------:R-:W-:Y:S02]  /*1c20*/  @!P1 SHF.L.U32 R12, R18, 0x1, RZ ;  /* 0x00000001120c9819 */ /* 0x000fe400000006ff */
[----:B------:R-:W-:-:S05]  /*1c30*/  @!P1 MOV R13, 0x4 ;  /* 0x00000004000d9802 */ /* 0x000fca0000000f00 */
[----:B------:R-:W-:-:S06]  /*1c40*/  @!P1 IMAD.WIDE R12, R12, R13, c[0x0][0x198] ;  /* 0x000066000c0c9625 */ /* 0x000fcc00078e020d */
[----:B------:R-:W-:-:S06]  /*1c50*/  @!P1 IMAD.WIDE.U32 R12, R19, 0x8, R12 ;  /* 0x00000008130c9825 */ /* 0x000fcc00078e000c */
[----:B------:R-:W3:Y:S01]  /*1c60*/  @!P1 LDG.E.64 R12, [R12.64] ;  /* 0x000000060c0c9981 */ /* 0x000ee2000c1e1b00 */
[----:B0-2---:R-:W-:Y:S02]  /*1c70*/  @!P2 FADD.FTZ R16, R16, R14 ;  /* 0x0000000e1010a221 */ /* 0x005fe40000010000 */
[----:B------:R-:W-:Y:S02]  /*1c80*/  @!P2 FADD.FTZ R17, R17, R15 ;  /* 0x0000000f1111a221 */ /* 0x000fe40000010000 */
[----:B---3--:R-:W-:Y:S02]  /*1c90*/  @!P1 FADD.FTZ R16, R16, R12 ;  /* 0x0000000c10109221 */ /* 0x008fe40000010000 */
[----:B------:R-:W-:-:S04]  /*1ca0*/  @!P1 FADD.FTZ R17, R17, R13 ;  /* 0x0000000d11119221 */ /* 0x000fc80000010000 */
.L_x_3123:
[----:B------:R-:W-:Y:S01]  /*1cb0*/  LOP3.LUT P1, RZ, R42, R43, RZ, 0xfc, !PT ;  /* 0x0000002b2aff7212 */ /* 0x000fe2000782fcff */
[----:B------:R-:W-:Y:S01]  /*1cc0*/  @!P3 STS.64 [0xc0], R16 ;  /* 0x0000c010ff00b388 */ /* 0x000fe20000000a00 */
[----:B------:R-:W-:Y:S01]  /*1cd0*/  ISETP.EQ.U32.AND P2, PT, RZ, c[0x0][0x168], PT ;  /* 0x00005a00ff007a0c */ /* 0x000fe20003f42070 */
[----:B------:R-:W-:Y:S01]  /*1ce0*/  HFMA2.MMA R19, -RZ, RZ, 0, 2.384185791015625e-07 ;  /* 0x00000004ff137435 */ /* 0x000fe200000001ff */
[----:B------:R-:W-:-:S02]  /*1cf0*/  IADD3 R24, R25, R24, RZ ;  /* 0x0000001819187210 */ /* 0x000fc40007ffe0ff */
[----:B------:R-:W-:-:S13]  /*1d00*/  ISETP.EQ.OR.EX P1, PT, RZ, c[0x0][0x16c], P1, P2 ;  /* 0x00005b00ff007a0c */ /* 0x000fda0000f22720 */
[----:B------:R-:W-:Y:S01]  /*1d10*/  @!P1 MOV R15, 0x8 ;  /* 0x00000008000f9802 */ /* 0x000fe20000000f00 */
[----:B------:R-:W-:Y:S02]  /*1d20*/  @!P1 FMUL.FTZ R13, R17, c[0x0][0x1f4] ;  /* 0x00007d00110d9a20 */ /* 0x000fe40000410000 */
[----:B------:R-:W-:Y:S02]  /*1d30*/  @!P1 FMUL.FTZ R12, R16, c[0x0][0x1f4] ;  /* 0x00007d00100c9a20 */ /* 0x000fe40000410000 */
[----:B------:R-:W-:-:S05]  /*1d40*/  @!P1 IMAD.WIDE R14, R2, R15, c[0x0][0x168] ;  /* 0x00005a00020e9625 */ /* 0x000fca00078e020f */
[----:B------:R1:W-:Y:S04]  /*1d50*/  @!P1 STG.E.64 [R14.64], R12 ;  /* 0x0000000c0e009986 */ /* 0x0003e8000c101b06 */
[----:B------:R-:W-:Y:S01]  /*1d60*/  BAR.SYNC.DEFER_BLOCKING 0x0 ;  /* 0x0000000000007b1d */ /* 0x000fe20000010000 */
[----:B-1----:R-:W-:-:S04]  /*1d70*/  IMAD.WIDE R14, R24, R19, c[0x0][0x178] ;  /* 0x00005e00180e7625 */ /* 0x002fc800078e0213 */
[----:B------:R-:W-:Y:S02]  /*1d80*/  IMAD.WIDE R12, R24, R19, c[0x0][0x180] ;  /* 0x00006000180c7625 */ /* 0x000fe400078e0213 */
[----:B------:R-:W2:Y:S04]  /*1d90*/  LDG.E.64 R14, [R14.64] ;  /* 0x000000060e0e7981 */ /* 0x000ea8000c1e1b00 */
[----:B------:R-:W2:Y:S01]  /*1da0*/  LDG.E.64 R12, [R12.64] ;  /* 0x000000060c0c7981 */ /* 0x000ea2000c1e1b00 */
[----:B------:R-:W-:Y:S02]  /*1db0*/  MOV R33, 0x3f800000 ;  /* 0x3f80000000217802 */ /* 0x000fe40000000f00 */
[----:B------:R-:W-:Y:S01]  /*1dc0*/  ISETP.NE.AND P6, PT, RZ, UR5, PT ;  /* 0x00000005ff007c0c */ /* 0x000fe2000bfc5270 */
[----:B0-----:R-:W0:Y:S02]  /*1dd0*/  LDS.64 R16, [0xc0] ;  /* 0x0000c000ff107984 */ /* 0x001e240000000a00 */
[----:B0-----:R-:W-:-:S04]  /*1de0*/  FMUL.FTZ R24, R16, c[0x0][0x1f4] ;  /* 0x00007d0010187a20 */ /* 0x001fc80000410000 */
[----:B------:R-:W-:-:S04]  /*1df0*/  FMUL.FTZ R18, R24, R24 ;  /* 0x0000001818127220 */ /* 0x000fc80000410000 */
[----:B------:R-:W-:Y:S01]  /*1e00*/  FFMA.FTZ R18, R17, c[0x0][0x1f4], -R18 ;  /* 0x00007d0011127a23 */ /* 0x000fe20000010812 */
[--C-:B------:R-:W-:Y:S02]  /*1e10*/  PRMT R17, RZ, 0x5410, R23.reuse ;  /* 0x00005410ff117816 */ /* 0x100fe40000000017 */
[----:B------:R-:W-:Y:S02]  /*1e20*/  PRMT R23, RZ, 0x7610, R23 ;  /* 0x00007610ff177816 */ /* 0x000fe40000000017 */
[----:B------:R-:W-:Y:S01]  /*1e30*/  FSETP.GTU.FTZ.AND P1, PT, R18, RZ, PT ;  /* 0x000000ff1200720b */ /* 0x000fe20003f3c000 */
[--C-:B------:R-:W-:Y:S02]  /*1e40*/  FADD.FTZ R16, R17, -R24.reuse ;  /* 0x8000001811107221 */ /* 0x100fe40000010000 */
[----:B------:R-:W-:-:S10]  /*1e50*/  FADD.FTZ R17, R23, -R24 ;  /* 0x8000001817117221 */ /* 0x000fd40000010000 */
[----:B------:R-:W-:-:S04]  /*1e60*/  @P1 FADD.FTZ R18, R18, c[0x0][0x188] ;  /* 0x0000620012121621 */ /* 0x000fc80000010000 */
[----:B------:R-:W0:Y:S02]  /*1e70*/  @P1 MUFU.RSQ R33, R18 ;  /* 0x0000001200211308 */ /* 0x000e240000001400 */
[-C--:B0-----:R-:W-:Y:S02]  /*1e80*/  FMUL.FTZ R23, R16, R33.reuse ;  /* 0x0000002110177220 */ /* 0x081fe40000410000 */
[----:B------:R-:W-:Y:S02]  /*1e90*/  FMUL.FTZ R16, R17, R33 ;  /* 0x0000002111107220 */ /* 0x000fe40000410000 */
[----:B--2---:R-:W-:Y:S02]  /*1ea0*/  FFMA.FTZ R23, R14, R23, R12 ;  /* 0x000000170e177223 */ /* 0x004fe4000001000c */
        /* <DEDUP_REMOVED lines=12> */
.L_x_3130:
[----:B------:R-:W-:Y:S01]  /*1f70*/  BSSY B0, `(.L_x_3131) ;  /* 0x000000c000007945 */ /* 0x000fe20003800000 */
[----:B------:R-:W-:Y:S05]  /*1f80*/  @!P0 BRA `(.L_x_3132) ;  /* 0x000000a000008947 */ /* 0x000fea0003800000 */
[----:B------:R-:W-:Y:S01]  /*1f90*/  F2FP.BF16.PACK_AB R23, R16, R23 ;  /* 0x000000171017723e */ /* 0x000fe200000010ff */
[----:B------:R-:W-:Y:S01]  /*1fa0*/  IMAD R18, R44, c[0x0][0x1c0], RZ ;  /* 0x000070002c127a24 */ /* 0x000fe200078e02ff */
[----:B------:R-:W-:Y:S02]  /*1fb0*/  MOV R16, R8 ;  /* 0x0000000800107202 */ /* 0x000fe40000000f00 */
[----:B------:R-:W-:Y:S01]  /*1fc0*/  MOV R17, R11 ;  /* 0x0000000b00117202 */ /* 0x000fe20000000f00 */
[----:B------:R-:W-:-:S04]  /*1fd0*/  IMAD R19, R0, c[0x0][0x1c4], R18 ;  /* 0x0000710000137a24 */ /* 0x000fc800078e0212 */
[----:B------:R-:W-:-:S05]  /*1fe0*/  IMAD.WIDE.U32 R16, R0, c[0x0][0x1c0], R16 ;  /* 0x0000700000107a25 */ /* 0x000fca00078e0010 */
[----:B------:R-:W-:Y:S02]  /*1ff0*/  IADD3 R17, R17, R19, RZ ;  /* 0x0000001311117210 */ /* 0x000fe40007ffe0ff */
[----:B------:R-:W-:-:S04]  /*2000*/  LEA R18, P1, R16, c[0x0][0x160], 0x1 ;  /* 0x0000580010127a11 */ /* 0x000fc800078208ff */
[----:B------:R-:W-:-:S05]  /*2010*/  LEA.HI.X R19, R16, c[0x0][0x164], R17, 0x1, P1 ;  /* 0x0000590010137a11 */ /* 0x000fca00008f0c11 */
[----:B------:R0:W-:Y:S04]  /*2020*/  STG.E [R18.64], R23 ;  /* 0x0000001712007986 */ /* 0x0001e8000c101906 */
.L_x_3132:
[----:B------:R-:W-:Y:S05]  /*2030*/  BSYNC B0 ;  /* 0x0000000000007941 */ /* 0x000fea0003800000 */
.L_x_3131:
[--C-:B------:R-:W-:Y:S02]  /*2040*/  PRMT R17, RZ, 0x5410, R21.reuse ;  /* 0x00005410ff117816 */ /* 0x100fe40000000015 */
[----:B------:R-:W-:Y:S02]  /*2050*/  PRMT R21, RZ, 0x7610, R21 ;  /* 0x00007610ff157816 */ /* 0x000fe40000000015 */
[----:B------:R-:W-:Y:S01]  /*2060*/  ISETP.GE.U32.AND P1, PT, R32, c[0x0][0x1c8], PT ;  /* 0x0000720020007a0c */ /* 0x000fe20003f26070 */
[--C-:B------:R-:W-:Y:S01]  /*2070*/  FADD.FTZ R16, R17, -R24.reuse ;  /* 0x8000001811107221 */ /* 0x100fe20000010000 */
[----:B------:R-:W-:Y:S01]  /*2080*/  ISETP.GE.U32.AND P2, PT, R31, c[0x0][0x1c8], PT ;  /* 0x000072001f007a0c */ /* 0x000fe20003f46070 */
[----:B0-----:R-:W-:Y:S01]  /*2090*/  FADD.FTZ R18, R21, -R24 ;  /* 0x8000001815127221 */ /* 0x001fe20000010000 */
[----:B------:R-:W-:Y:S01]  /*20a0*/  ISETP.GE.AND.EX P1, PT, R35, c[0x0][0x1cc], PT, P1 ;  /* 0x0000730023007a0c */ /* 0x000fe20003f26310 */
[-C--:B------:R-:W-:Y:S02]  /*20b0*/  FMUL.FTZ R21, R16, R33.reuse ;  /* 0x0000002110157220 */ /* 0x080fe40000410000 */
[----:B------:R-:W-:Y:S01]  /*20c0*/  FMUL.FTZ R18, R18, R33 ;  /* 0x0000002112127220 */ /* 0x000fe20000410000 */
[----:B------:R-:W-:Y:S01]  /*20d0*/  ISETP.GT.U32.OR P1, PT, R43, 0x27f, P1 ;  /* 0x0000027f2b00780c */ /* 0x000fe20000f24470 */
[----:B------:R-:W-:-:S02]  /*20e0*/  FFMA.FTZ R21, R14, R21, R12 ;  /* 0x000000150e157223 */ /* 0x000fc4000001000c */
[----:B------:R-:W-:Y:S01]  /*20f0*/  FFMA.FTZ R23, R15, R18, R13 ;  /* 0x000000120f177223 */ /* 0x000fe2000001000d */
[----:B------:R-:W-:Y:S08]  /*2100*/  @!P6 BRA `(.L_x_3133) ;  /* 0x000000a00000e947 */ /* 0x000ff00003800000 */
        /* <DEDUP_REMOVED lines=10> */
.L_x_3133:
[----:B------:R-:W-:Y:S01]  /*21b0*/  BSSY B0, `(.L_x_3134) ;  /* 0x000000c000007945 */ /* 0x000fe20003800000 */
[----:B------:R-:W-:Y:S05]  /*21c0*/  @P1 BRA `(.L_x_3135) ;  /* 0x000000a000001947 */ /* 0x000fea0003800000 */
        /* <DEDUP_REMOVED lines=10> */
.L_x_3135:
[----:B------:R-:W-:Y:S05]  /*2270*/  BSYNC B0 ;  /* 0x0000000000007941 */ /* 0x000fea0003800000 */
.L_x_3134:
[--C-:B------:R-:W-:Y:S02]  /*2280*/  PRMT R17, RZ, 0x5410, R22.reuse ;  /* 0x00005410ff117816 */ /* 0x100fe40000000016 */
[----:B0-----:R-:W-:Y:S02]  /*2290*/  PRMT R19, RZ, 0x7610, R22 ;  /* 0x00007610ff137816 */ /* 0x001fe40000000016 */
[----:B------:R-:W-:Y:S01]  /*22a0*/  ISETP.GE.AND.EX P2, PT, R36, c[0x0][0x1cc], PT, P2 ;  /* 0x0000730024007a0c */ /* 0x000fe20003f46320 */
[--C-:B------:R-:W-:Y:S01]  /*22b0*/  FADD.FTZ R16, R17, -R24.reuse ;  /* 0x8000001811107221 */ /* 0x100fe20000010000 */
[--C-:B------:R-:W-:Y:S01]  /*22c0*/  PRMT R22, RZ, 0x5410, R7.reuse ;  /* 0x00005410ff167816 */ /* 0x100fe20000000007 */
[----:B------:R-:W-:Y:S01]  /*22d0*/  FADD.FTZ R18, R19, -R24 ;  /* 0x8000001813127221 */ /* 0x000fe20000010000 */
[----:B------:R-:W-:Y:S01]  /*22e0*/  ISETP.GT.U32.OR P2, PT, R43, 0x27f, P2 ;  /* 0x0000027f2b00780c */ /* 0x000fe20001744470 */
[-C--:B------:R-:W-:Y:S01]  /*22f0*/  FMUL.FTZ R21, R16, R33.reuse ;  /* 0x0000002110157220 */ /* 0x080fe20000410000 */
[----:B------:R-:W-:Y:S01]  /*2300*/  PRMT R7, RZ, 0x7610, R7 ;  /* 0x00007610ff077816 */ /* 0x000fe20000000007 */
[----:B------:R-:W-:-:S02]  /*2310*/  FMUL.FTZ R18, R18, R33 ;  /* 0x0000002112127220 */ /* 0x000fc40000410000 */
[----:B------:R-:W-:Y:S02]  /*2320*/  FFMA.FTZ R21, R14, R21, R12 ;  /* 0x000000150e157223 */ /* 0x000fe4000001000c */
        /* <DEDUP_REMOVED lines=12> */
.L_x_3136:
        /* <DEDUP_REMOVED lines=12> */
.L_x_3138:
[----:B------:R-:W-:Y:S05]  /*24b0*/  BSYNC B0 ;  /* 0x0000000000007941 */ /* 0x000fea0003800000 */
.L_x_3137:
[----:B------:R-:W-:Y:S01]  /*24c0*/  PRMT R17, RZ, 0x5410, R20 ;  /* 0x00005410ff117816 */ /* 0x000fe20000000014 */
[----:B------:R-:W-:Y:S01]  /*24d0*/  FADD.FTZ R22, R22, -R24 ;  /* 0x8000001816167221 */ /* 0x000fe20000010000 */
[----:B0-----:R-:W-:Y:S02]  /*24e0*/  PRMT R19, RZ, 0x5410, R4 ;  /* 0x00005410ff137816 */ /* 0x001fe40000000004 */
[--C-:B------:R-:W-:Y:S01]  /*24f0*/  PRMT R23, RZ, 0x5410, R5.reuse ;  /* 0x00005410ff177816 */ /* 0x100fe20000000005 */
[----:B------:R-:W-:Y:S01]  /*2500*/  FADD.FTZ R16, R17, -R24 ;  /* 0x8000001811107221 */ /* 0x000fe20000010000 */
[----:B------:R-:W-:Y:S02]  /*2510*/  PRMT R45, RZ, 0x7610, R5 ;  /* 0x00007610ff2d7816 */ /* 0x000fe40000000005 */
[----:B------:R-:W-:Y:S01]  /*2520*/  PRMT R21, RZ, 0x7610, R20 ;  /* 0x00007610ff157816 */ /* 0x000fe20000000014 */
[----:B------:R-:W-:Y:S01]  /*2530*/  FADD.FTZ R20, R19, -R24 ;  /* 0x8000001813147221 */ /* 0x000fe20000010000 */
[----:B------:R-:W-:Y:S01]  /*2540*/  PRMT R35, RZ, 0x7610, R4 ;  /* 0x00007610ff237816 */ /* 0x000fe20000000004 */
[----:B------:R-:W-:Y:S01]  /*2550*/  FADD.FTZ R23, R23, -R24 ;  /* 0x8000001817177221 */ /* 0x000fe20000010000 */
[----:B------:R-:W-:Y:S01]  /*2560*/  PRMT R5, RZ, 0x5410, R6 ;  /* 0x00005410ff057816 */ /* 0x000fe20000000006 */
[----:B------:R-:W-:Y:S01]  /*2570*/  FADD.FTZ R4, R7, -R24 ;  /* 0x8000001807047221 */ /* 0x000fe20000010000 */
[----:B------:R-:W-:Y:S01]  /*2580*/  PRMT R6, RZ, 0x7610, R6 ;  /* 0x00007610ff067816 */ /* 0x000fe20000000006 */
[--C-:B------:R-:W-:Y:S01]  /*2590*/  FADD.FTZ R18, R21, -R24.reuse ;  /* 0x8000001815127221 */ /* 0x100fe20000010000 */
[----:B------:R-:W-:Y:S01]  /*25a0*/  ISETP.GE.U32.AND P5, PT, R30, c[0x0][0x1c8], PT ;  /* 0x000072001e007a0c */ /* 0x000fe20003fa6070 */
[--C-:B------:R-:W-:Y:S01]  /*25b0*/  FADD.FTZ R36, R35, -R24.reuse ;  /* 0x8000001823247221 */ /* 0x100fe20000010000 */
[----:B------:R-:W-:Y:S01]  /*25c0*/  ISETP.GE.U32.AND P1, PT, R29, c[0x0][0x1c8], PT ;  /* 0x000072001d007a0c */ /* 0x000fe20003f26070 */
[--C-:B------:R-:W-:Y:S01]  /*25d0*/  FADD.FTZ R45, R45, -R24.reuse ;  /* 0x800000182d2d7221 */ /* 0x100fe20000010000 */
[----:B------:R-:W-:Y:S01]  /*25e0*/  ISETP.GE.U32.AND P2, PT, R28, c[0x0][0x1c8], PT ;  /* 0x000072001c007a0c */ /* 0x000fe20003f46070 */
[--C-:B------:R-:W-:Y:S01]  /*25f0*/  FADD.FTZ R5, R5, -R24.reuse ;  /* 0x8000001805057221 */ /* 0x100fe20000010000 */
[----:B------:R-:W-:Y:S01]  /*2600*/  ISETP.GE.U32.AND P3, PT, R27, c[0x0][0x1c8], PT ;  /* 0x000072001b007a0c */ /* 0x000fe20003f66070 */
[----:B------:R-:W-:Y:S01]  /*2610*/  FADD.FTZ R24, R6, -R24 ;  /* 0x8000001806187221 */ /* 0x000fe20000010000 */
[----:B------:R-:W-:Y:S01]  /*2620*/  ISETP.GE.U32.AND P4, PT, R26, c[0x0][0x1c8], PT ;  /* 0x000072001a007a0c */ /* 0x000fe20003f86070 */
[-C--:B------:R-:W-:Y:S01]  /*2630*/  FMUL.FTZ R21, R22, R33.reuse ;  /* 0x0000002116157220 */ /* 0x080fe20000410000 */
[----:B------:R-:W-:Y:S01]  /*2640*/  ISETP.GE.AND.EX P5, PT, R40, c[0x0][0x1cc], PT, P5 ;  /* 0x0000730028007a0c */ /* 0x000fe20003fa6350 */
        /* <DEDUP_REMOVED lines=9> */
[C---:B------:R-:W-:Y:S01]  /*26e0*/  ISETP.GT.U32.OR P5, PT, R43.reuse, 0x27f, P5 ;  /* 0x0000027f2b00780c */ /* 0x040fe20002fa4470 */
[-C--:B------:R-:W-:Y:S01]  /*26f0*/  FMUL.FTZ R6, R4, R33.reuse ;  /* 0x0000002104067220 */ /* 0x080fe20000410000 */
[C---:B------:R-:W-:Y:S01]  /*2700*/  ISETP.GT.U32.OR P1, PT, R43.reuse, 0x27f, P1 ;  /* 0x0000027f2b00780c */ /* 0x040fe20000f24470 */
[-C--:B------:R-:W-:Y:S01]  /*2710*/  FMUL.FTZ R36, R36, R33.reuse ;  /* 0x0000002124247220 */ /* 0x080fe20000410000 */
[----:B------:R-:W-:Y:S01]  /*2720*/  ISETP.GT.U32.OR P2, PT, R43, 0x27f, P2 ;  /* 0x0000027f2b00780c */ /* 0x000fe20001744470 */
[-C--:B------:R-:W-:Y:S01]  /*2730*/  FMUL.FTZ R16, R45, R33.reuse ;  /* 0x000000212d107220 */ /* 0x080fe20000410000 */
[C---:B------:R-:W-:Y:S01]  /*2740*/  ISETP.GT.U32.OR P3, PT, R43.reuse, 0x27f, P3 ;  /* 0x0000027f2b00780c */ /* 0x040fe20001f64470 */
[----:B------:R-:W-:Y:S01]  /*2750*/  FMUL.FTZ R24, R24, R33 ;  /* 0x0000002118187220 */ /* 0x000fe20000410000 */
[----:B------:R-:W-:Y:S01]  /*2760*/  ISETP.GT.U32.OR P4, PT, R43, 0x27f, P4 ;  /* 0x0000027f2b00780c */ /* 0x000fe20002784470 */
[----:B------:R-:W-:-:S02]  /*2770*/  FFMA.FTZ R21, R14, R21, R12 ;  /* 0x000000150e157223 */ /* 0x000fc4000001000c */
[C-C-:B------:R-:W-:Y:S02]  /*2780*/  FFMA.FTZ R19, R14.reuse, R19, R12.reuse ;  /* 0x000000130e137223 */ /* 0x140fe4000001000c */
[C-C-:B------:R-:W-:Y:S02]  /*2790*/  FFMA.FTZ R5, R14.reuse, R7, R12.reuse ;  /* 0x000000070e057223 */ /* 0x140fe4000001000c */
[C-C-:B------:R-:W-:Y:S02]  /*27a0*/  FFMA.FTZ R4, R14.reuse, R23, R12.reuse ;  /* 0x000000170e047223 */ /* 0x140fe4000001000c */
[----:B------:R-:W-:Y:S02]  /*27b0*/  FFMA.FTZ R12, R14, R17, R12 ;  /* 0x000000110e0c7223 */ /* 0x000fe4000001000c */
[C-C-:B------:R-:W-:Y:S02]  /*27c0*/  FFMA.FTZ R20, R15.reuse, R18, R13.reuse ;  /* 0x000000120f147223 */ /* 0x140fe4000001000d */
[----:B------:R-:W-:-:S02]  /*27d0*/  FFMA.FTZ R18, R15, R36, R13 ;  /* 0x000000240f127223 */ /* 0x000fc4000001000d */
        /* <DEDUP_REMOVED lines=14> */
.L_x_3139:
        /* <DEDUP_REMOVED lines=12> */
.L_x_3141:
[----:B------:R-:W-:Y:S05]  /*2980*/  BSYNC B0 ;  /* 0x0000000000007941 */ /* 0x000fea0003800000 */
.L_x_3140:
        /* <DEDUP_REMOVED lines=11> */
.L_x_3142:
        /* <DEDUP_REMOVED lines=12> */
.L_x_3144:
[----:B------:R-:W-:Y:S05]  /*2b00*/  BSYNC B0 ;  /* 0x0000000000007941 */ /* 0x000fea0003800000 */
.L_x_3143:
        /* <DEDUP_REMOVED lines=11> */
.L_x_3145:
        /* <DEDUP_REMOVED lines=9> */
[----:B0-----:R-:W-:-:S04]  /*2c50*/  LEA R14, P1, R6, c[0x0][0x160], 0x1 ;  /* 0x00005800060e7a11 */ /* 0x001fc800078208ff */
[----:B------:R-:W-:-:S05]  /*2c60*/  LEA.HI.X R15, R6, c[0x0][0x164], R13, 0x1, P1 ;  /* 0x00005900060f7a11 */ /* 0x000fca00008f0c0d */
[----:B------:R0:W-:Y:S04]  /*2c70*/  STG.E [R14.64], R5 ;  /* 0x000000050e007986 */ /* 0x0001e8000c101906 */
.L_x_3147:
[----:B------:R-:W-:Y:S05]  /*2c80*/  BSYNC B0 ;  /* 0x0000000000007941 */ /* 0x000fea0003800000 */
.L_x_3146:
        /* <DEDUP_REMOVED lines=11> */
.L_x_3148:
[----:B------:R-:W-:Y:S01]  /*2d40*/  BSSY B0, `(.L_x_3149) ;  /* 0x000000c000007945 */ /* 0x000fe20003800000 */
[----:B------:R-:W-:Y:S05]  /*2d50*/  @P3 BRA `(.L_x_3150) ;  /* 0x000000a000003947 */ /* 0x000fea0003800000 */
[----:B------:R-:W-:Y:S01]  /*2d60*/  MOV R6, R8 ;  /* 0x0000000800067202 */ /* 0x000fe20000000f00 */
[----:B0-----:R-:W-:Y:S01]  /*2d70*/  IMAD R14, R37, c[0x0][0x1c0], RZ ;  /* 0x00007000250e7a24 */ /* 0x001fe200078e02ff */
[----:B------:R-:W-:-:S03]  /*2d80*/  MOV R7, R11 ;  /* 0x0000000b00077202 */ /* 0x000fc60000000f00 */
[C---:B------:R-:W-:Y:S02]  /*2d90*/  IMAD R5, R27.reuse, c[0x0][0x1c4], R14 ;  /* 0x000071001b057a24 */ /* 0x040fe400078e020e */
[----:B------:R-:W-:-:S05]  /*2da0*/  IMAD.WIDE.U32 R6, R27, c[0x0][0x1c0], R6 ;  /* 0x000070001b067a25 */ /* 0x000fca00078e0006 */
[----:B------:R-:W-:Y:S02]  /*2db0*/  IADD3 R5, R7, R5, RZ ;  /* 0x0000000507057210 */ /* 0x000fe40007ffe0ff */
[----:B------:R-:W-:-:S04]  /*2dc0*/  LEA R14, P1, R6, c[0x0][0x160], 0x1 ;  /* 0x00005800060e7a11 */ /* 0x000fc800078208ff */
[----:B------:R-:W-:Y:S02]  /*2dd0*/  LEA.HI.X R15, R6, c[0x0][0x164], R5, 0x1, P1 ;  /* 0x00005900060f7a11 */ /* 0x000fe400008f0c05 */
[----:B------:R-:W-:-:S05]  /*2de0*/  F2FP.BF16.PACK_AB R5, R16, R4 ;  /* 0x000000041005723e */ /* 0x000fca00000010ff */
[----:B------:R0:W-:Y:S02]  /*2df0*/  STG.E [R14.64], R5 ;  /* 0x000000050e007986 */ /* 0x0001e4000c101906 */
.L_x_3150:
[----:B------:R-:W-:Y:S05]  /*2e00*/  BSYNC B0 ;  /* 0x0000000000007941 */ /* 0x000fea0003800000 */
.L_x_3149:
        /* <DEDUP_REMOVED lines=11> */
.L_x_3151:
[----:B------:R-:W-:Y:S01]  /*2ec0*/  BSSY B0, `(.L_x_3152) ;  /* 0x000000c000007945 */ /* 0x000fe20003800000 */
[----:B------:R-:W-:Y:S05]  /*2ed0*/  @P4 BRA `(.L_x_3153) ;  /* 0x000000a000004947 */ /* 0x000fea0003800000 */
[----:B------:R-:W-:Y:S01]  /*2ee0*/  MOV R4, R8 ;  /* 0x0000000800047202 */ /* 0x000fe20000000f00 */
[----:B------:R-:W-:Y:S01]  /*2ef0*/  IMAD R7, R34, c[0x0][0x1c0], RZ ;  /* 0x0000700022077a24 */ /* 0x000fe200078e02ff */
[----:B0-----:R-:W-:Y:S02]  /*2f00*/  MOV R5, R11 ;  /* 0x0000000b00057202 */ /* 0x001fe40000000f00 */
[----:B------:R-:W-:Y:S01]  /*2f10*/  F2FP.BF16.PACK_AB R17, R17, R12 ;  /* 0x0000000c1111723e */ /* 0x000fe200000010ff */
[C---:B------:R-:W-:Y:S02]  /*2f20*/  IMAD R7, R26.reuse, c[0x0][0x1c4], R7 ;  /* 0x000071001a077a24 */ /* 0x040fe400078e0207 */
[----:B------:R-:W-:-:S05]  /*2f30*/  IMAD.WIDE.U32 R4, R26, c[0x0][0x1c0], R4 ;  /* 0x000070001a047a25 */ /* 0x000fca00078e0004 */
[----:B------:R-:W-:Y:S02]  /*2f40*/  IADD3 R7, R5, R7, RZ ;  /* 0x0000000705077210 */ /* 0x000fe40007ffe0ff */
[----:B------:R-:W-:-:S04]  /*2f50*/  LEA R6, P1, R4, c[0x0][0x160], 0x1 ;  /* 0x0000580004067a11 */ /* 0x000fc800078208ff */
[----:B------:R-:W-:-:S05]  /*2f60*/  LEA.HI.X R7, R4, c[0x0][0x164], R7, 0x1, P1 ;  /* 0x0000590004077a11 */ /* 0x000fca00008f0c07 */
[----:B------:R0:W-:Y:S04]  /*2f70*/  STG.E [R6.64], R17 ;  /* 0x0000001106007986 */ /* 0x0001e8000c101906 */
.L_x_3153:
[----:B------:R-:W-:Y:S05]  /*2f80*/  BSYNC B0 ;  /* 0x0000000000007941 */ /* 0x000fea0003800000 */
.L_x_3152:
[----:B------:R-:W-:Y:S02]  /*2f90*/  IADD3 R2, R2, c[0x0][0x10], RZ ;  /* 0x0000040002027a10 */ /* 0x000fe40007ffe0ff */
[----:B------:R-:W-:Y:S02]  /*2fa0*/  IADD3 R3, R3, 0x1, RZ ;  /* 0x0000000103037810 */ /* 0x000fe40007ffe0ff */
[----:B------:R-:W-:-:S13]  /*2fb0*/  ISETP.GE.AND P1, PT, R2, UR4, PT ;  /* 0x0000000402007c0c */ /* 0x000fda000bf26270 */
[----:B------:R-:W-:Y:S01]  /*2fc0*/  @P1 CALL.REL.NOINC `(.L_x_3154) ;  /* 0x0000001000001944 */ /* 0x000fe20003c00000 */
[----:B------:R-:W-:Y:S05]  /*2fd0*/  BRA `(.L_x_3155) ;  /* 0xffffd22000007947 */ /* 0x000fea000383ffff */
.L_x_3154:
[----:B------:R-:W-:Y:S05]  /*2fe0*/  EXIT ;  /* 0x000000000000794d */ /* 0x000fea0003800000 */
.L_x_3156:
        /* <DEDUP_REMOVED lines=9> */
.L_x_5187:


//--------------------- .text._Z35group_norm_nhwc_fwd_one_pass_kernelI11Bf16IOFp32WLi256ELi80ELi640EEv26Group_norm_nhwc_fwd_params --------------------------
	.section	.text._Z35group_norm_nhwc_fwd_one_pass_kernelI11Bf16IOFp32WLi256ELi80ELi640EEv26Group_norm_nhwc_fwd_params,"ax",@progbits
	.sectioninfo	@"SHI_REGISTERS=90"
	.align	128
        .global         _Z35group_norm_nhwc_fwd_one_pass_kernelI11Bf16IOFp32WLi256ELi80ELi640EEv26Group_norm_nhwc_fwd_params
        .type           _Z35group_norm_nhwc_fwd_one_pass_kernelI11Bf16IOFp32WLi256ELi80ELi640EEv26Group_norm_nhwc_fwd_params,@function
        .size           _Z35group_norm_nhwc_fwd_one_pass_kernelI11Bf16IOFp32WLi256ELi80ELi640EEv26Group_norm_nhwc_fwd_params,(.L_x_5188 - _Z35group_norm_nhwc_fwd_one_pass_kernelI11Bf16IOFp32WLi256ELi80ELi640EEv26Group_norm_nhwc_fwd_params)
        .other          _Z35group_norm_nhwc_fwd_one_pass_kernelI11Bf16IOFp32WLi256ELi80ELi640EEv26Group_norm_nhwc_fwd_params,@"STO_CUDA_ENTRY STV_DEFAULT"
_Z35group_norm_nhwc_fwd_one_pass_kernelI11Bf16IOFp32WLi256ELi80ELi640EEv26Group_norm_nhwc_fwd_params:
.text._Z35group_norm_nhwc_fwd_one_pass_kernelI11Bf16IOFp32WLi256ELi80ELi640EEv26Group_norm_nhwc_fwd_params:
        /* <DEDUP_REMOVED lines=10> */
[----:B------:R-:W1:Y:S04]  /*00a0*/  S2R R3, SR_CTAID.X ;  /* 0x0000000000037919 */ /* 0x000e680000002500 */
[----:B------:R-:W2:Y:S01]  /*00b0*/  S2R R2, SR_LANEID ;  /* 0x0000000000027919 */ /* 0x000ea20000000000 */
[----:B0-----:R-:W-:Y:S01]  /*00c0*/  IMAD.WIDE.U32 R4, R0, -0x33333333, RZ ;  /* 0xcccccccd00047825 */ /* 0x001fe200078e00ff */
[----:B------:R-:W-:-:S04]  /*00d0*/  SHF.R.S32.HI R7, RZ, 0x1f, R0 ;  /* 0x0000001fff077819 */ /* 0x000fc80000011400 */
[----:B------:R-:W-:Y:S02]  /*00e0*/  SHF.R.U32.HI R4, RZ, 0x5, R5 ;  /* 0x00000005ff047819 */ /* 0x000fe40000011605 */
        /* <DEDUP_REMOVED lines=18> */
[----:B------:R-:W-:Y:S02]  /*0210*/  ISETP.LT.U32.AND P0, PT, R0, 0x280, !P0 ;  /* 0x000002800000780c */ /* 0x000fe40004701070 */
[C---:B------:R-:W-:Y:S02]  /*0220*/  IADD3 R8, R63.reuse, 0xa0, RZ ;  /* 0x000000a03f087810 */ /* 0x040fe40007ffe0ff */
[----:B------:R-:W-:-:S02]  /*0230*/  IADD3 R9, R63, 0xb0, RZ ;  /* 0x000000b03f097810 */ /* 0x000fc40007ffe0ff */
[C---:B------:R-:W-:Y:S02]  /*0240*/  IADD3 R10, R63.reuse, 0xc0, RZ ;  /* 0x000000c03f0a7810 */ /* 0x040fe40007ffe0ff */
[C---:B------:R-:W-:Y:S02]  /*0250*/  IADD3 R11, R63.reuse, 0xd0, RZ ;  /* 0x000000d03f0b7810 */ /* 0x040fe40007ffe0ff */
[C---:B------:R-:W-:Y:S02]  /*0260*/  IADD3 R12, R63.reuse, 0xe0, RZ ;  /* 0x000000e03f0c7810 */ /* 0x040fe40007ffe0ff */
[----:B--2---:R-:W-:Y:S02]  /*0270*/  IADD3 R13, R63, 0xf0, RZ ;  /* 0x000000f03f0d7810 */ /* 0x004fe40007ffe0ff */
.L_x_3215:
[----:B0-----:R-:W-:Y:S02]  /*0280*/  IABS R17, c[0x0][0x1d8] ;  /* 0x0000760000117a13 */ /* 0x001fe40000000000 */
[----:B------:R-:W-:Y:S02]  /*0290*/  ISETP.GE.U32.AND P4, PT, R60, c[0x0][0x1c8], PT ;  /* 0x000072003c007a0c */ /* 0x000fe40003f86070 */
[----:B------:R-:W0:Y:S01]  /*02a0*/  I2F.RP R16, R17 ;  /* 0x0000001100107306 */ /* 0x000e220000209400 */
[----:B------:R-:W-:-:S07]  /*02b0*/  ISETP.GE.U32.AND P5, PT, R59, c[0x0][0x1c8], PT ;  /* 0x000072003b007a0c */ /* 0x000fce0003fa6070 */
        /* <DEDUP_REMOVED lines=10> */
[----:B------:R-:W-:Y:S01]  /*0360*/  IMAD.HI.U32 R15, R15, R18, RZ ;  /* 0x000000120f0f7227 */ /* 0x000fe200078e00ff */
[----:B------:R-:W-:-:S04]  /*0370*/  SHF.R.S32.HI R14, RZ, 0x1f, R62 ;  /* 0x0000001fff0e7819 */ /* 0x000fc8000001143e */
[----:B------:R-:W-:-:S05]  /*0380*/  IADD3 R16, -R15, RZ, RZ ;  /* 0x000000ff0f107210 */ /* 0x000fca0007ffe1ff */
[----:B------:R-:W-:-:S05]  /*0390*/  IMAD R16, R17, R16, R18 ;  /* 0x0000001011107224 */ /* 0x000fca00078e0212 */
[----:B------:R-:W-:-:S13]  /*03a0*/  ISETP.GT.U32.AND P2, PT, R17, R16, PT ;  /* 0x000000101100720c */ /* 0x000fda0003f44070 */
[-C--:B------:R-:W-:Y:S02]  /*03b0*/  @!P2 IADD3 R16, R16, -R17.reuse, RZ ;  /* 0x800000111010a210 */ /* 0x080fe40007ffe0ff */
[----:B------:R-:W-:Y:S02]  /*03c0*/  @!P2 IADD3 R15, R15, 0x1, RZ ;  /* 0x000000010f0fa810 */ /* 0x000fe40007ffe0ff */
[----:B------:R-:W-:Y:S02]  /*03d0*/  ISETP.GE.U32.AND P1, PT, R16, R17, PT ;  /* 0x000000111000720c */ /* 0x000fe40003f26070 */
[----:B------:R-:W-:-:S11]  /*03e0*/  ISETP.NE.AND P2, PT, RZ, c[0x0][0x1d8], PT ;  /* 0x00007600ff007a0c */ /* 0x000fd60003f45270 */
[----:B------:R-:W-:Y:S02]  /*03f0*/  @P1 IADD3 R15, R15, 0x1, RZ ;  /* 0x000000010f0f1810 */ /* 0x000fe40007ffe0ff */
[----:B------:R-:W-:Y:S02]  /*0400*/  ISETP.GE.U32.AND P1, PT, R62, c[0x0][0x1c8], PT ;  /* 0x000072003e007a0c */ /* 0x000fe40003f26070 */
[----:B------:R-:W-:Y:S02]  /*0410*/  @!P3 IADD3 R15, -R15, RZ, RZ ;  /* 0x000000ff0f0fb210 */ /* 0x000fe40007ffe1ff */
[----:B------:R-:W-:Y:S02]  /*0420*/  @!P2 LOP3.LUT R15, RZ, c[0x0][0x1d8], RZ, 0x33, !PT ;  /* 0x00007600ff0faa12 */ /* 0x000fe400078e33ff */
[----:B------:R-:W-:Y:S02]  /*0430*/  ISETP.GE.AND.EX P1, PT, R14, c[0x0][0x1cc], PT, P1 ;  /* 0x000073000e007a0c */ /* 0x000fe40003f26310 */
[----:B------:R-:W-:-:S02]  /*0440*/  IADD3 R17, -R15, RZ, RZ ;  /* 0x000000ff0f117210 */ /* 0x000fc40007ffe1ff */
[----:B------:R-:W-:Y:S02]  /*0450*/  SHF.R.S32.HI R16, RZ, 0x1f, R15 ;  /* 0x0000001fff107819 */ /* 0x000fe4000001140f */
[----:B------:R-:W-:Y:S01]  /*0460*/  ISETP.GT.U32.OR P1, PT, R0, 0x27f, P1 ;  /* 0x0000027f0000780c */ /* 0x000fe20000f24470 */
[----:B------:R-:W-:Y:S01]  /*0470*/  IMAD R50, R17, c[0x0][0x1d8], R64 ;  /* 0x0000760011327a24 */ /* 0x000fe200078e0240 */
[----:B------:R-:W-:Y:S01]  /*0480*/  SHF.R.S32.HI R17, RZ, 0x1f, R65 ;  /* 0x0000001fff117819 */ /* 0x000fe20000011441 */
[----:B------:R-:W-:Y:S02]  /*0490*/  IMAD R16, R16, c[0x0][0x1d0], RZ ;  /* 0x0000740010107a24 */ /* 0x000fe400078e02ff */
[----:B------:R-:W-:Y:S02]  /*04a0*/  IMAD R50, R50, 0x50, RZ ;  /* 0x0000005032327824 */ /* 0x000fe400078e02ff */
[----:B------:R-:W-:Y:S01]  /*04b0*/  IMAD R67, R15, c[0x0][0x1d4], R16 ;  /* 0x000075000f437a24 */ /* 0x000fe200078e0210 */
[----:B------:R-:W-:-:S02]  /*04c0*/  SHF.R.S32.HI R16, RZ, 0x1f, R60 ;  /* 0x0000001fff107819 */ /* 0x000fc4000001143c */
[----:B------:R-:W-:Y:S02]  /*04d0*/  IADD3 R68, P2, R65, R50, RZ ;  /* 0x0000003241447210 */ /* 0x000fe40007f5e0ff */
[----:B------:R-:W-:Y:S01]  /*04e0*/  ISETP.GE.AND.EX P4, PT, R16, c[0x0][0x1cc], PT, P4 ;  /* 0x0000730010007a0c */ /* 0x000fe20003f86340 */
[----:B------:R-:W-:Y:S01]  /*04f0*/  @!P1 IMAD R19, R14, c[0x0][0x1c0], RZ ;  /* 0x000070000e139a24 */ /* 0x000fe200078e02ff */
[----:B------:R-:W-:Y:S02]  /*0500*/  LEA.HI.X.SX32 R69, R50, R17, 0x1, P2 ;  /* 0x0000001132457211 */ /* 0x000fe400010f0eff */
[----:B------:R-:W-:Y:S01]  /*0510*/  ISETP.GE.U32.AND P2, PT, R61, c[0x0][0x1c8], PT ;  /* 0x000072003d007a0c */ /* 0x000fe20003f46070 */
[----:B------:R-:W-:Y:S01]  /*0520*/  @!P1 IMAD R21, R62, c[0x0][0x1c4], R19 ;  /* 0x000071003e159a24 */ /* 0x000fe200078e0213 */
[----:B------:R-:W-:Y:S01]  /*0530*/  SHF.R.S32.HI R17, RZ, 0x1f, R59 ;  /* 0x0000001fff117819 */ /* 0x000fe2000001143b */
[----:B------:R-:W-:Y:S01]  /*0540*/  IMAD.WIDE.U32 R68, R15, c[0x0][0x1d0], R68 ;  /* 0x000074000f447a25 */ /* 0x000fe200078e0044 */
[----:B------:R-:W-:-:S02]  /*0550*/  SHF.R.S32.HI R15, RZ, 0x1f, R61 ;  /* 0x0000001fff0f7819 */ /* 0x000fc4000001143d */
[----:B------:R-:W-:Y:S02]  /*0560*/  ISETP.GT.U32.OR P4, PT, R0, 0x27f, P4 ;  /* 0x0000027f0000780c */ /* 0x000fe40002784470 */
[----:B------:R-:W-:Y:S02]  /*0570*/  IADD3 R67, R69, R67, RZ ;  /* 0x0000004345437210 */ /* 0x000fe40007ffe0ff */
[----:B------:R-:W-:Y:S02]  /*0580*/  @!P1 MOV R66, R68 ;  /* 0x0000004400429202 */ /* 0x000fe40000000f00 */
[----:B------:R-:W-:Y:S02]  /*0590*/  ISETP.GE.AND.EX P2, PT, R15, c[0x0][0x1cc], PT, P2 ;  /* 0x000073000f007a0c */ /* 0x000fe40003f46320 */
[----:B------:R-:W-:Y:S01]  /*05a0*/  ISETP.GE.AND.EX P5, PT, R17, c[0x0][0x1cc], PT, P5 ;  /* 0x0000730011007a0c */ /* 0x000fe20003fa6350 */
[----:B------:R-:W-:Y:S01]  /*05b0*/  @!P1 IMAD.WIDE.U32 R18, R62, c[0x0][0x1c0], R66 ;  /* 0x000070003e129a25 */ /* 0x000fe200078e0042 */
[----:B------:R-:W-:-:S02]  /*05c0*/  ISETP.GT.U32.OR P2, PT, R0, 0x27f, P2 ;  /* 0x0000027f0000780c */ /* 0x000fc40001744470 */
[----:B------:R-:W-:Y:S02]  /*05d0*/  ISETP.GT.U32.OR P5, PT, R0, 0x27f, P5 ;  /* 0x0000027f0000780c */ /* 0x000fe40002fa4470 */
[----:B------:R-:W-:Y:S02]  /*05e0*/  @!P1 IADD3 R19, R19, R21, RZ ;  /* 0x0000001513139210 */ /* 0x000fe40007ffe0ff */
[C---:B------:R-:W-:Y:S02]  /*05f0*/  @!P1 LEA R24, P3, R18.reuse, c[0x0][0x170], 0x1 ;  /* 0x00005c0012189a11 */ /* 0x040fe400078608ff */
[-C--:B------:R-:W-:Y:S02]  /*0600*/  @!P4 MOV R21, R67.reuse ;  /* 0x000000430015c202 */ /* 0x080fe40000000f00 */
[----:B------:R-:W-:Y:S01]  /*0610*/  @!P1 LEA.HI.X R25, R18, c[0x0][0x174], R19, 0x1, P3 ;  /* 0x00005d0012199a11 */ /* 0x000fe200018f0c13 */
[----:B------:R-:W-:Y:S02]  /*0620*/  @P0 IMAD R18, R6, c[0x0][0x1c0], RZ ;  /* 0x0000700006120a24 */ /* 0x000fe400078e02ff */
[----:B------:R-:W-:Y:S01]  /*0630*/  @!P4 IMAD R19, R16, c[0x0][0x1c0], RZ ;  /* 0x000070001013ca24 */ /* 0x000fe200078e02ff */
[-C--:B------:R-:W-:Y:S01]  /*0640*/  @!P2 MOV R28, R68.reuse ;  /* 0x00000044001ca202 */ /* 0x080fe20000000f00 */
[----:B------:R-:W-:Y:S01]  /*0650*/  @P0 IMAD R27, R63, c[0x0][0x1c4], R18 ;  /* 0x000071003f1b0a24 */ /* 0x000fe200078e0212 */
[-C--:B------:R-:W-:Y:S01]  /*0660*/  @P0 MOV R18, R68.reuse ;  /* 0x0000004400120202 */ /* 0x080fe20000000f00 */
[----:B------:R-:W-:Y:S01]  /*0670*/  @!P4 IMAD R33, R60, c[0x0][0x1c4], R19 ;  /* 0x000071003c21ca24 */ /* 0x000fe200078e0213 */
[-C--:B------:R-:W-:Y:S01]  /*0680*/  @P0 MOV R19, R67.reuse ;  /* 0x0000004300130202 */ /* 0x080fe20000000f00 */
[----:B------:R-:W-:Y:S01]  /*0690*/  @!P5 IMAD R22, R17, c[0x0][0x1c0], RZ ;  /* 0x000070001116da24 */ /* 0x000fe200078e02ff */
[-C--:B------:R-:W-:Y:S01]  /*06a0*/  @!P2 MOV R29, R67.reuse ;  /* 0x00000043001da202 */ /* 0x080fe20000000f00 */
[----:B------:R-:W-:Y:S01]  /*06b0*/  @!P2 IMAD R20, R15, c[0x0][0x1c0], RZ ;  /* 0x000070000f14aa24 */ /* 0x000fe200078e02ff */
[----:B------:R-:W-:Y:S01]  /*06c0*/  @!P5 MOV R23, R67 ;  /* 0x000000430017d202 */ /* 0x000fe20000000f00 */
[----:B------:R-:W-:Y:S01]  /*06d0*/  @!P5 IMAD R35, R59, c[0x0][0x1c4], R22 ;  /* 0x000071003b23da24 */ /* 0x000fe200078e0216 */
[----:B------:R-:W-:Y:S01]  /*06e0*/  @!P5 MOV R22, R68 ;  /* 0x000000440016d202 */ /* 0x000fe20000000f00 */
[----:B------:R-:W-:-:S04]  /*06f0*/  @P0 IMAD.WIDE.U32 R18, R63, c[0x0][0x1c0], R18 ;  /* 0x000070003f120a25 */ /* 0x000fc800078e0012 */
[C---:B------:R-:W-:Y:S01]  /*0700*/  @!P2 IMAD R31, R61.reuse, c[0x0][0x1c4], R20 ;  /* 0x000071003d1faa24 */ /* 0x040fe200078e0214 */
[----:B------:R-:W-:Y:S01]  /*0710*/  @!P4 MOV R20, R68 ;  /* 0x000000440014c202 */ /* 0x000fe20000000f00 */
[----:B------:R-:W-:Y:S01]  /*0720*/  @!P2 IMAD.WIDE.U32 R28, R61, c[0x0][0x1c0], R28 ;  /* 0x000070003d1caa25 */ /* 0x000fe200078e001c */
[----:B------:R-:W-:Y:S02]  /*0730*/  @P0 IADD3 R27, R19, R27, RZ ;  /* 0x0000001b131b0210 */ /* 0x000fe40007ffe0ff */
[----:B------:R-:W-:Y:S01]  /*0740*/  @P0 LEA R30, P3, R18, c[0x0][0x170], 0x1 ;  /* 0x00005c00121e0a11 */ /* 0x000fe200078608ff */
[----:B------:R-:W-:Y:S01]  /*0750*/  @!P5 IMAD.WIDE.U32 R22, R59, c[0x0][0x1c0], R22 ;  /* 0x000070003b16da25 */ /* 0x000fe200078e0016 */
[----:B------:R-:W-:Y:S02]  /*0760*/  @!P2 IADD3 R19, R29, R31, RZ ;  /* 0x0000001f1d13a210 */ /* 0x000fe40007ffe0ff */
[----:B------:R-:W-:Y:S01]  /*0770*/  @!P2 LEA R26, P6, R28, c[0x0][0x170], 0x1 ;  /* 0x00005c001c1aaa11 */ /* 0x000fe200078c08ff */
[----:B------:R-:W-:Y:S01]  /*0780*/  @!P4 IMAD.WIDE.U32 R20, R60, c[0x0][0x1c0], R20 ;  /* 0x000070003c14ca25 */ /* 0x000fe200078e0014 */
[----:B------:R-:W-:-:S02]  /*0790*/  @P0 LEA.HI.X R31, R18, c[0x0][0x174], R27, 0x1, P3 ;  /* 0x00005d00121f0a11 */ /* 0x000fc400018f0c1b */
[----:B------:R-:W-:Y:S02]  /*07a0*/  @!P2 LEA.HI.X R27, R28, c[0x0][0x174], R19, 0x1, P6 ;  /* 0x00005d001c1baa11 */ /* 0x000fe400030f0c13 */
[----:B------:R-:W-:Y:S02]  /*07b0*/  @!P5 IADD3 R19, R23, R35, RZ ;  /* 0x000000231713d210 */ /* 0x000fe40007ffe0ff */
[----:B------:R-:W-:Y:S02]  /*07c0*/  @!P5 LEA R34, P6, R22, c[0x0][0x170], 0x1 ;  /* 0x00005c001622da11 */ /* 0x000fe400078c08ff */
[----:B------:R-:W-:Y:S02]  /*07d0*/  @!P4 IADD3 R21, R21, R33, RZ ;  /* 0x000000211515c210 */ /* 0x000fe40007ffe0ff */
[----:B------:R-:W-:Y:S02]  /*07e0*/  @!P4 LEA R32, P3, R20, c[0x0][0x170], 0x1 ;  /* 0x00005c001420ca11 */ /* 0x000fe400078608ff */
[----:B------:R-:W-:-:S02]  /*07f0*/  @!P5 LEA.HI.X R35, R22, c[0x0][0x174], R19, 0x1, P6 ;  /* 0x00005d001623da11 */ /* 0x000fc400030f0c13 */
[----:B------:R-:W-:Y:S01]  /*0800*/  @!P4 LEA.HI.X R33, R20, c[0x0][0x174], R21, 0x1, P3 ;  /* 0x00005d001421ca11 */ /* 0x000fe200018f0c15 */
[----:B------:R-:W-:Y:S01]  /*0810*/  CS2R R18, SRZ ;  /* 0x0000000000127805 */ /* 0x000fe2000001ff00 */
[----:B------:R-:W-:Y:S02]  /*0820*/  ISETP.GE.U32.AND P3, PT, R58, c[0x0][0x1c8], PT ;  /* 0x000072003a007a0c */ /* 0x000fe40003f66070 */
[----:B------:R-:W-:Y:S02]  /*0830*/  SHF.R.S32.HI R20, RZ, 0x1f, R58 ;  /* 0x0000001fff147819 */ /* 0x000fe4000001143a */
[----:B------:R-:W-:Y:S01]  /*0840*/  SHF.R.S32.HI R21, RZ, 0x1f, R57 ;  /* 0x0000001fff157819 */ /* 0x000fe20000011439 */
[----:B------:R0:W2:Y:S01]  /*0850*/  @!P1 LDG.E R18, [R24.64] ;  /* 0x0000000618129981 */ /* 0x0000a2000c1e1900 */
[----:B------:R-:W-:Y:S02]  /*0860*/  ISETP.GE.AND.EX P3, PT, R20, c[0x0][0x1cc], PT, P3 ;  /* 0x0000730014007a0c */ /* 0x000fe40003f66330 */
[----:B------:R-:W-:Y:S01]  /*0870*/  ISETP.GE.U32.AND P1, PT, R57, c[0x0][0x1c8], PT ;  /* 0x0000720039007a0c */ /* 0x000fe20003f26070 */
[----:B------:R-:W-:Y:S01]  /*0880*/  CS2R R22, SRZ ;  /* 0x0000000000167805 */ /* 0x000fe2000001ff00 */
[----:B------:R-:W-:Y:S01]  /*0890*/  ISETP.GT.U32.OR P3, PT, R0, 0x27f, P3 ;  /* 0x0000027f0000780c */ /* 0x000fe20001f64470 */
[----:B------:R1:W3:Y:S01]  /*08a0*/  @P0 LDG.E R19, [R30.64] ;  /* 0x000000061e130981 */ /* 0x0002e2000c1e1900 */
[----:B------:R-:W-:-:S03]  /*08b0*/  ISETP.GE.AND.EX P1, PT, R21, c[0x0][0x1cc], PT, P1 ;  /* 0x0000730015007a0c */ /* 0x000fc60003f26310 */
[----:B------:R4:W5:Y:S01]  /*08c0*/  @!P2 LDG.E R22, [R26.64] ;  /* 0x000000061a16a981 */ /* 0x000962000c1e1900 */
[----:B------:R-:W-:Y:S02]  /*08d0*/  ISETP.GT.U32.OR P1, PT, R0, 0x27f, P1 ;  /* 0x0000027f0000780c */ /* 0x000fe40000f24470 */
[----:B------:R-:W-:Y:S01]  /*08e0*/  ISETP.GE.U32.AND P2, PT, R56, c[0x0][0x1c8], PT ;  /* 0x0000720038007a0c */ /* 0x000fe20003f46070 */
[----:B------:R1:W2:Y:S01]  /*08f0*/  @!P4 LDG.E R23, [R32.64] ;  /* 0x000000062017c981 */ /* 0x0002a2000c1e1900 */
[----:B------:R-:W-:Y:S02]  /*0900*/  SHF.R.S32.HI R29, RZ, 0x1f, R56 ;  /* 0x0000001fff1d7819 */ /* 0x000fe40000011438 */
[----:B------:R-:W-:Y:S01]  /*0910*/  MOV R28, RZ ;  /* 0x000000ff001c7202 */ /* 0x000fe20000000f00 */
[----:B0-----:R-:W-:Y:S01]  /*0920*/  @!P3 IMAD R25, R20, c[0x0][0x1c0], RZ ;  /* 0x000070001419ba24 */ /* 0x001fe200078e02ff */
[----:B----4-:R-:W-:Y:S02]  /*0930*/  @!P3 MOV R26, R68 ;  /* 0x00000044001ab202 */ /* 0x010fe40000000f00 */
[----:B------:R-:W-:Y:S01]  /*0940*/  @!P3 MOV R27, R67 ;  /* 0x00000043001bb202 */ /* 0x000fe20000000f00 */
[----:B------:R-:W-:-:S02]  /*0950*/  @!P3 IMAD R25, R58, c[0x0][0x1c4], R25 ;  /* 0x000071003a19ba24 */ /* 0x000fc400078e0219 */
[----:B------:R-:W-:Y:S01]  /*0960*/  @!P1 IMAD R24, R21, c[0x0][0x1c0], RZ ;  /* 0x0000700015189a24 */ /* 0x000fe200078e02ff */
[----:B------:R-:W-:Y:S01]  /*0970*/  ISETP.GE.AND.EX P2, PT, R29, c[0x0][0x1cc], PT, P2 ;  /* 0x000073001d007a0c */ /* 0x000fe20003f46320 */
[----:B------:R-:W-:Y:S01]  /*0980*/  @!P3 IMAD.WIDE.U32 R26, R58, c[0x0][0x1c0], R26 ;  /* 0x000070003a1aba25 */ /* 0x000fe200078e001a */
[----:B------:R-:W-:Y:S01]  /*0990*/  ISETP.GE.U32.AND P4, PT, R53, c[0x0][0x1c8], PT ;  /* 0x0000720035007a0c */ /* 0x000fe20003f86070 */
[----:B------:R0:W4:Y:S01]  /*09a0*/  @!P5 LDG.E R28, [R34.64] ;  /* 0x00000006221cd981 */ /* 0x000122000c1e1900 */
[----:B-1----:R-:W-:Y:S01]  /*09b0*/  SHF.R.S32.HI R30, RZ, 0x1f, R53 ;  /* 0x0000001fff1e7819 */ /* 0x002fe20000011435 */
[----:B------:R-:W-:Y:S01]  /*09c0*/  @!P1 IMAD R33, R57, c[0x0][0x1c4], R24 ;  /* 0x0000710039219a24 */ /* 0x000fe200078e0218 */
[----:B------:R-:W-:Y:S02]  /*09d0*/  @!P3 IADD3 R27, R27, R25, RZ ;  /* 0x000000191b1bb210 */ /* 0x000fe40007ffe0ff */
[----:B------:R-:W-:Y:S02]  /*09e0*/  @!P1 MOV R24, R68 ;  /* 0x0000004400189202 */ /* 0x000fe40000000f00 */
[----:B------:R-:W-:-:S02]  /*09f0*/  @!P1 MOV R25, R67 ;  /* 0x0000004300199202 */ /* 0x000fc40000000f00 */
[----:B------:R-:W-:Y:S02]  /*0a00*/  ISETP.GT.U32.OR P2, PT, R0, 0x27f, P2 ;  /* 0x0000027f0000780c */ /* 0x000fe40001744470 */
[----:B------:R-:W-:Y:S01]  /*0a10*/  ISETP.GE.AND.EX P4, PT, R30, c[0x0][0x1cc], PT, P4 ;  /* 0x000073001e007a0c */ /* 0x000fe20003f86340 */
[----:B------:R-:W-:Y:S01]  /*0a20*/  @!P1 IMAD.WIDE.U32 R24, R57, c[0x0][0x1c0], R24 ;  /* 0x0000700039189a25 */ /* 0x000fe200078e0018 */
[----:B0-----:R-:W-:Y:S02]  /*0a30*/  @!P3 LEA R34, P6, R26, c[0x0][0x170], 0x1 ;  /* 0x00005c001a22ba11 */ /* 0x001fe400078c08ff */
[----:B------:R-:W-:Y:S02]  /*0a40*/  ISETP.GT.U32.OR P4, PT, R0, 0x27f, P4 ;  /* 0x0000027f0000780c */ /* 0x000fe40002784470 */
[----:B------:R-:W-:Y:S02]  /*0a50*/  @!P3 LEA.HI.X R35, R26, c[0x0][0x174], R27, 0x1, P6 ;  /* 0x00005d001a23ba11 */ /* 0x000fe400030f0c1b */
[----:B------:R-:W-:-:S02]  /*0a60*/  @!P1 IADD3 R25, R25, R33, RZ ;  /* 0x0000002119199210 */ /* 0x000fc40007ffe0ff */
[C---:B------:R-:W-:Y:S02]  /*0a70*/  @!P1 LEA R26, P6, R24.reuse, c[0x0][0x170], 0x1 ;  /* 0x00005c00181a9a11 */ /* 0x040fe400078c08ff */
[----:B------:R-:W-:Y:S02]  /*0a80*/  ISETP.GE.U32.AND P5, PT, R7, c[0x0][0x1c8], PT ;  /* 0x0000720007007a0c */ /* 0x000fe40003fa6070 */
[----:B------:R-:W-:Y:S02]  /*0a90*/  SHF.R.S32.HI R31, RZ, 0x1f, R7 ;  /* 0x0000001fff1f7819 */ /* 0x000fe40000011407 */
[----:B------:R-:W-:Y:S02]  /*0aa0*/  MOV R32, RZ ;  /* 0x000000ff00207202 */ /* 0x000fe40000000f00 */
[----:B------:R-:W-:Y:S01]  /*0ab0*/  @!P1 LEA.HI.X R27, R24, c[0x0][0x174], R25, 0x1, P6 ;  /* 0x00005d00181b9a11 */ /* 0x000fe200030f0c19 */
[----:B------:R-:W-:Y:S01]  /*0ac0*/  @!P2 IMAD R33, R29, c[0x0][0x1c0], RZ ;  /* 0x000070001d21aa24 */ /* 0x000fe200078e02ff */
[----:B------:R-:W-:-:S02]  /*0ad0*/  @!P2 MOV R24, R68 ;  /* 0x000000440018a202 */ /* 0x000fc40000000f00 */
[----:B------:R-:W-:Y:S01]  /*0ae0*/  @!P2 MOV R25, R67 ;  /* 0x000000430019a202 */ /* 0x000fe20000000f00 */
[----:B------:R0:W4:Y:S01]  /*0af0*/  @!P3 LDG.E R32, [R34.64] ;  /* 0x000000062220b981 */ /* 0x000122000c1e1900 */
[----:B------:R-:W-:Y:S01]  /*0b00*/  ISETP.GE.AND.EX P5, PT, R31, c[0x0][0x1cc], PT, P5 ;  /* 0x000073001f007a0c */ /* 0x000fe20003fa6350 */
[C---:B------:R-:W-:Y:S02]  /*0b10*/  @!P2 IMAD R37, R56.reuse, c[0x0][0x1c4], R33 ;  /* 0x000071003825aa24 */ /* 0x040fe400078e0221 */
[----:B------:R-:W-:Y:S01]  /*0b20*/  @!P2 IMAD.WIDE.U32 R24, R56, c[0x0][0x1c0], R24 ;  /* 0x000070003818aa25 */ /* 0x000fe200078e0018 */
[----:B------:R-:W-:-:S03]  /*0b30*/  ISETP.GT.U32.OR P5, PT, R0, 0x27f, P5 ;  /* 0x0000027f0000780c */ /* 0x000fc60002fa4470 */
[----:B------:R-:W-:Y:S01]  /*0b40*/  @!P4 IMAD R36, R30, c[0x0][0x1c0], RZ ;  /* 0x000070001e24ca24 */ /* 0x000fe200078e02ff */
[----:B0-----:R-:W-:Y:S02]  /*0b50*/  @!P4 MOV R34, R68 ;  /* 0x000000440022c202 */ /* 0x001fe40000000f00 */
[----:B------:R-:W-:Y:S02]  /*0b60*/  @!P4 MOV R35, R67 ;  /* 0x000000430023c202 */ /* 0x000fe40000000f00 */
[----:B------:R-:W-:Y:S01]  /*0b70*/  @!P2 IADD3 R25, R25, R37, RZ ;  /* 0x000000251919a210 */ /* 0x000fe20007ffe0ff */
[C---:B------:R-:W-:Y:S01]  /*0b80*/  @!P4 IMAD R37, R53.reuse, c[0x0][0x1c4], R36 ;  /* 0x000071003525ca24 */ /* 0x040fe200078e0224 */
[----:B------:R-:W-:Y:S01]  /*0b90*/  @!P2 LEA R40, P6, R24, c[0x0][0x170], 0x1 ;  /* 0x00005c001828aa11 */ /* 0x000fe200078c08ff */
[----:B------:R-:W-:Y:S01]  /*0ba0*/  @!P4 IMAD.WIDE.U32 R34, R53, c[0x0][0x1c0], R34 ;  /* 0x000070003522ca25 */ /* 0x000fe200078e0022 */
[----:B------:R-:W-:Y:S02]  /*0bb0*/  ISETP.GE.U32.AND P3, PT, R8, c[0x0][0x1c8], PT ;  /* 0x0000720008007a0c */ /* 0x000fe40003f66070 */
[----:B------:R-:W-:-:S02]  /*0bc0*/  SHF.R.S32.HI R33, RZ, 0x1f, R8 ;  /* 0x0000001fff217819 */ /* 0x000fc40000011408 */
[----:B------:R-:W-:Y:S02]  /*0bd0*/  @!P2 LEA.HI.X R41, R24, c[0x0][0x174], R25, 0x1, P6 ;  /* 0x00005d001829aa11 */ /* 0x000fe400030f0c19 */
[----:B------:R-:W-:Y:S02]  /*0be0*/  @!P4 IADD3 R35, R35, R37, RZ ;  /* 0x000000252323c210 */ /* 0x000fe40007ffe0ff */
[----:B------:R-:W-:Y:S02]  /*0bf0*/  @!P4 LEA R44, P6, R34, c[0x0][0x170], 0x1 ;  /* 0x00005c00222cca11 */ /* 0x000fe400078c08ff */
[----:B------:R-:W-:Y:S01]  /*0c00*/  ISETP.GE.AND.EX P3, PT, R33, c[0x0][0x1cc], PT, P3 ;  /* 0x0000730021007a0c */ /* 0x000fe20003f66330 */
[----:B------:R-:W-:Y:S01]  /*0c10*/  @!P5 IMAD R38, R31, c[0x0][0x1c0], RZ ;  /* 0x000070001f26da24 */ /* 0x000fe200078e02ff */
[----:B------:R-:W-:Y:S02]  /*0c20*/  @!P5 MOV R24, R68 ;  /* 0x000000440018d202 */ /* 0x000fe40000000f00 */
[----:B------:R-:W-:-:S02]  /*0c30*/  @!P5 MOV R25, R67 ;  /* 0x000000430019d202 */ /* 0x000fc40000000f00 */
[----:B------:R-:W-:Y:S02]  /*0c40*/  @!P4 LEA.HI.X R45, R34, c[0x0][0x174], R35, 0x1, P6 ;  /* 0x00005d00222dca11 */ /* 0x000fe400030f0c23 */
[----:B------:R-:W-:Y:S01]  /*0c50*/  ISETP.GT.U32.OR P3, PT, R0, 0x27f, P3 ;  /* 0x0000027f0000780c */ /* 0x000fe20001f64470 */
[----:B------:R-:W-:Y:S01]  /*0c60*/  CS2R R34, SRZ ;  /* 0x0000000000227805 */ /* 0x000fe2000001ff00 */
[C---:B------:R-:W-:Y:S02]  /*0c70*/  @!P5 IMAD R39, R7.reuse, c[0x0][0x1c4], R38 ;  /* 0x000071000727da24 */ /* 0x040fe400078e0226 */
[----:B------:R-:W-:-:S03]  /*0c80*/  @!P5 IMAD.WIDE.U32 R24, R7, c[0x0][0x1c0], R24 ;  /* 0x000070000718da25 */ /* 0x000fc600078e0018 */
[----:B------:R0:W4:Y:S01]  /*0c90*/  @!P1 LDG.E R34, [R26.64] ;  /* 0x000000061a229981 */ /* 0x000122000c1e1900 */
[----:B------:R-:W-:Y:S02]  /*0ca0*/  ISETP.GE.U32.AND P1, PT, R9, c[0x0][0x1c8], PT ;  /* 0x0000720009007a0c */ /* 0x000fe40003f26070 */
[----:B------:R-:W-:Y:S01]  /*0cb0*/  @!P5 IADD3 R25, R25, R39, RZ ;  /* 0x000000271919d210 */ /* 0x000fe20007ffe0ff */
[----:B------:R1:W4:Y:S01]  /*0cc0*/  @!P2 LDG.E R35, [R40.64] ;  /* 0x000000062823a981 */ /* 0x000322000c1e1900 */
[C---:B------:R-:W-:Y:S02]  /*0cd0*/  @!P5 LEA R42, P6, R24.reuse, c[0x0][0x170], 0x1 ;  /* 0x00005c00182ada11 */ /* 0x040fe400078c08ff */
[----:B------:R-:W-:Y:S02]  /*0ce0*/  SHF.R.S32.HI R36, RZ, 0x1f, R9 ;  /* 0x0000001fff247819 */ /* 0x000fe40000011409 */
[----:B------:R-:W-:Y:S01]  /*0cf0*/  @!P5 LEA.HI.X R43, R24, c[0x0][0x174], R25, 0x1, P6 ;  /* 0x00005d00182bda11 */ /* 0x000fe200030f0c19 */
[----:B------:R-:W-:Y:S01]  /*0d00*/  @!P3 IMAD R25, R33, c[0x0][0x1c0], RZ ;  /* 0x000070002119ba24 */ /* 0x000fe200078e02ff */
[----:B------:R-:W-:-:S02]  /*0d10*/  ISETP.GE.AND.EX P1, PT, R36, c[0x0][0x1cc], PT, P1 ;  /* 0x0000730024007a0c */ /* 0x000fc40003f26310 */
[----:B0-----:R-:W-:Y:S02]  /*0d20*/  @!P3 MOV R26, R68 ;  /* 0x00000044001ab202 */ /* 0x001fe40000000f00 */
[----:B------:R-:W-:Y:S02]  /*0d30*/  @!P3 MOV R27, R67 ;  /* 0x00000043001bb202 */ /* 0x000fe40000000f00 */
[----:B------:R-:W-:Y:S02]  /*0d40*/  ISETP.GE.U32.AND P2, PT, R10, c[0x0][0x1c8], PT ;  /* 0x000072000a007a0c */ /* 0x000fe40003f46070 */
[----:B------:R-:W-:Y:S02]  /*0d50*/  SHF.R.S32.HI R38, RZ, 0x1f, R10 ;  /* 0x0000001fff267819 */ /* 0x000fe4000001140a */
[----:B------:R-:W-:Y:S01]  /*0d60*/  MOV R37, RZ ;  /* 0x000000ff00257202 */ /* 0x000fe20000000f00 */
[----:B------:R-:W-:Y:S01]  /*0d70*/  @!P3 IMAD R25, R8, c[0x0][0x1c4], R25 ;  /* 0x000071000819ba24 */ /* 0x000fe200078e0219 */
[----:B------:R-:W-:Y:S01]  /*0d80*/  ISETP.GT.U32.OR P1, PT, R0, 0x27f, P1 ;  /* 0x0000027f0000780c */ /* 0x000fe20000f24470 */
[----:B------:R-:W-:Y:S01]  /*0d90*/  @!P3 IMAD.WIDE.U32 R26, R8, c[0x0][0x1c0], R26 ;  /* 0x00007000081aba25 */ /* 0x000fe200078e001a */
[----:B------:R-:W-:-:S02]  /*0da0*/  ISETP.GE.AND.EX P2, PT, R38, c[0x0][0x1cc], PT, P2 ;  /* 0x0000730026007a0c */ /* 0x000fc40003f46320 */
[----:B------:R0:W4:Y:S02]  /*0db0*/  @!P4 LDG.E R37, [R44.64] ;  /* 0x000000062c25c981 */ /* 0x000124000c1e1900 */
[----:B------:R-:W-:Y:S02]  /*0dc0*/  ISETP.GT.U32.OR P2, PT, R0, 0x27f, P2 ;  /* 0x0000027f0000780c */ /* 0x000fe40001744470 */
[----:B------:R-:W-:Y:S02]  /*0dd0*/  @!P3 IADD3 R25, R27, R25, RZ ;  /* 0x000000191b19b210 */ /* 0x000fe40007ffe0ff */
[----:B------:R-:W-:Y:S02]  /*0de0*/  @!P3 LEA R24, P4, R26, c[0x0][0x170], 0x1 ;  /* 0x00005c001a18ba11 */ /* 0x000fe400078808ff */
[----:B-1----:R-:W-:Y:S02]  /*0df0*/  MOV R40, RZ ;  /* 0x000000ff00287202 */ /* 0x002fe40000000f00 */
[----:B------:R-:W-:-:S02]  /*0e00*/  MOV R39, RZ ;  /* 0x000000ff00277202 */ /* 0x000fc40000000f00 */
[----:B------:R-:W-:Y:S02]  /*0e10*/  @!P3 LEA.HI.X R25, R26, c[0x0][0x174], R25, 0x1, P4 ;  /* 0x00005d001a19ba11 */ /* 0x000fe400020f0c19 */
[----:B------:R-:W-:Y:S02]  /*0e20*/  ISETP.GE.U32.AND P4, PT, R11, c[0x0][0x1c8], PT ;  /* 0x000072000b007a0c */ /* 0x000fe40003f86070 */
[----:B------:R-:W-:Y:S01]  /*0e30*/  SHF.R.S32.HI R41, RZ, 0x1f, R11 ;  /* 0x0000001fff297819 */ /* 0x000fe2000001140b */
[----:B------:R-:W-:Y:S01]  /*0e40*/  @!P1 IMAD R26, R36, c[0x0][0x1c0], RZ ;  /* 0x00007000241a9a24 */ /* 0x000fe200078e02ff */
[----:B0-----:R-:W-:Y:S01]  /*0e50*/  @!P1 MOV R44, R68 ;  /* 0x00000044002c9202 */ /* 0x001fe20000000f00 */
[----:B------:R0:W4:Y:S01]  /*0e60*/  @!P3 LDG.E R40, [R24.64] ;  /* 0x000000061828b981 */ /* 0x000122000c1e1900 */
[----:B------:R-:W-:Y:S02]  /*0e70*/  @!P1 MOV R45, R67 ;  /* 0x00000043002d9202 */ /* 0x000fe40000000f00 */
[----:B------:R-:W-:Y:S01]  /*0e80*/  ISETP.GE.AND.EX P3, PT, R41, c[0x0][0x1cc], PT, P4 ;  /* 0x0000730029007a0c */ /* 0x000fe20003f66340 */
[----:B------:R1:W4:Y:S01]  /*0e90*/  @!P5 LDG.E R39, [R42.64] ;  /* 0x000000062a27d981 */ /* 0x000322000c1e1900 */
[----:B------:R-:W-:-:S02]  /*0ea0*/  @!P1 IMAD R27, R9, c[0x0][0x1c4], R26 ;  /* 0x00007100091b9a24 */ /* 0x000fc400078e021a */
[----:B------:R-:W-:Y:S01]  /*0eb0*/  @!P1 IMAD.WIDE.U32 R44, R9, c[0x0][0x1c0], R44 ;  /* 0x00007000092c9a25 */ /* 0x000fe200078e002c */
[----:B------:R-:W-:Y:S02]  /*0ec0*/  ISETP.GT.U32.OR P3, PT, R0, 0x27f, P3 ;  /* 0x0000027f0000780c */ /* 0x000fe40001f64470 */
[----:B0-----:R-:W-:Y:S01]  /*0ed0*/  @!P2 MOV R24, R68 ;  /* 0x000000440018a202 */ /* 0x001fe20000000f00 */
[----:B------:R-:W-:Y:S01]  /*0ee0*/  @!P2 IMAD R47, R38, c[0x0][0x1c0], RZ ;  /* 0x00007000262faa24 */ /* 0x000fe200078e02ff */
[----:B------:R-:W-:Y:S02]  /*0ef0*/  @!P2 MOV R25, R67 ;  /* 0x000000430019a202 */ /* 0x000fe40000000f00 */
[----:B------:R-:W-:Y:S01]  /*0f00*/  ISETP.GE.U32.AND P4, PT, R12, c[0x0][0x1c8], PT ;  /* 0x000072000c007a0c */ /* 0x000fe20003f86070 */
[C---:B------:R-:W-:Y:S01]  /*0f10*/  @!P2 IMAD R47, R10.reuse, c[0x0][0x1c4], R47 ;  /* 0x000071000a2faa24 */ /* 0x040fe200078e022f */
[----:B-1----:R-:W-:Y:S01]  /*0f20*/  SHF.R.S32.HI R42, RZ, 0x1f, R12 ;  /* 0x0000001fff2a7819 */ /* 0x002fe2000001140c */
[----:B------:R-:W-:Y:S01]  /*0f30*/  @!P2 IMAD.WIDE.U32 R24, R10, c[0x0][0x1c0], R24 ;  /* 0x000070000a18aa25 */ /* 0x000fe200078e0018 */
[----:B------:R-:W-:-:S02]  /*0f40*/  @!P1 IADD3 R27, R45, R27, RZ ;  /* 0x0000001b2d1b9210 */ /* 0x000fc40007ffe0ff */
[----:B------:R-:W-:Y:S02]  /*0f50*/  @!P1 LEA R26, P5, R44, c[0x0][0x170], 0x1 ;  /* 0x00005c002c1a9a11 */ /* 0x000fe400078a08ff */
[----:B------:R-:W-:Y:S02]  /*0f60*/  ISETP.GE.AND.EX P4, PT, R42, c[0x0][0x1cc], PT, P4 ;  /* 0x000073002a007a0c */ /* 0x000fe40003f86340 */
[----:B------:R-:W-:Y:S02]  /*0f70*/  @!P1 LEA.HI.X R27, R44, c[0x0][0x174], R27, 0x1, P5 ;  /* 0x00005d002c1b9a11 */ /* 0x000fe400028f0c1b */
[----:B------:R-:W-:Y:S02]  /*0f80*/  MOV R43, RZ ;  /* 0x000000ff002b7202 */ /* 0x000fe40000000f00 */
[----:B------:R-:W-:Y:S02]  /*0f90*/  @!P2 IADD3 R25, R25, R47, RZ ;  /* 0x0000002f1919a210 */ /* 0x000fe40007ffe0ff */
[----:B------:R-:W-:-:S02]  /*0fa0*/  @!P2 LEA R46, P5, R24, c[0x0][0x170], 0x1 ;  /* 0x00005c00182eaa11 */ /* 0x000fc400078a08ff */
[----:B------:R-:W-:Y:S01]  /*0fb0*/  ISETP.GT.U32.OR P4, PT, R0, 0x27f, P4 ;  /* 0x0000027f0000780c */ /* 0x000fe20002784470 */
[----:B------:R0:W4:Y:S01]  /*0fc0*/  @!P1 LDG.E R43, [R26.64] ;  /* 0x000000061a2b9981 */ /* 0x000122000c1e1900 */
[----:B------:R-:W-:Y:S01]  /*0fd0*/  @!P2 LEA.HI.X R47, R24, c[0x0][0x174], R25, 0x1, P5 ;  /* 0x00005d00182faa11 */ /* 0x000fe200028f0c19 */
[----:B------:R-:W-:Y:S01]  /*0fe0*/  @!P3 IMAD R48, R41, c[0x0][0x1c0], RZ ;  /* 0x000070002930ba24 */ /* 0x000fe200078e02ff */
[----:B------:R-:W-:Y:S02]  /*0ff0*/  @!P3 MOV R24, R68 ;  /* 0x000000440018b202 */ /* 0x000fe40000000f00 */
[----:B------:R-:W-:Y:S01]  /*1000*/  @!P3 MOV R25, R67 ;  /* 0x000000430019b202 */ /* 0x000fe20000000f00 */
[----:B------:R-:W-:Y:S01]  /*1010*/  @!P3 IMAD R45, R11, c[0x0][0x1c4], R48 ;  /* 0x000071000b2dba24 */ /* 0x000fe200078e0230 */
[----:B------:R-:W-:-:S03]  /*1020*/  MOV R44, RZ ;  /* 0x000000ff002c7202 */ /* 0x000fc60000000f00 */
[----:B------:R-:W-:-:S03]  /*1030*/  @!P3 IMAD.WIDE.U32 R24, R11, c[0x0][0x1c0], R24 ;  /* 0x000070000b18ba25 */ /* 0x000fc600078e0018 */
[----:B------:R1:W4:Y:S01]  /*1040*/  @!P2 LDG.E R44, [R46.64] ;  /* 0x000000062e2ca981 */ /* 0x000322000c1e1900 */
[----:B0-----:R-:W-:Y:S01]  /*1050*/  @!P4 IMAD R27, R42, c[0x0][0x1c0], RZ ;  /* 0x000070002a1bca24 */ /* 0x001fe200078e02ff */
[----:B------:R-:W-:Y:S02]  /*1060*/  @!P3 IADD3 R25, R25, R45, RZ ;  /* 0x0000002d1919b210 */ /* 0x000fe40007ffe0ff */
[C---:B------:R-:W-:Y:S02]  /*1070*/  @!P3 LEA R48, P1, R24.reuse, c[0x0][0x170], 0x1 ;  /* 0x00005c001830ba11 */ /* 0x040fe400078208ff */
[----:B------:R-:W-:Y:S02]  /*1080*/  @!P4 MOV R26, R68 ;  /* 0x00000044001ac202 */ /* 0x000fe40000000f00 */
[----:B------:R-:W-:Y:S01]  /*1090*/  @!P3 LEA.HI.X R49, R24, c[0x0][0x174], R25, 0x1, P1 ;  /* 0x00005d001831ba11 */ /* 0x000fe200008f0c19 */
[----:B------:R-:W-:Y:S01]  /*10a0*/  @!P4 IMAD R25, R12, c[0x0][0x1c4], R27 ;  /* 0x000071000c19ca24 */ /* 0x000fe200078e021b */
[----:B------:R-:W-:-:S02]  /*10b0*/  @!P4 MOV R27, R67 ;  /* 0x00000043001bc202 */ /* 0x000fc40000000f00 */
[----:B------:R-:W-:-:S03]  /*10c0*/  MOV R45, RZ ;  /* 0x000000ff002d7202 */ /* 0x000fc60000000f00 */
[----:B------:R-:W-:-:S03]  /*10d0*/  @!P4 IMAD.WIDE.U32 R26, R12, c[0x0][0x1c0], R26 ;  /* 0x000070000c1aca25 */ /* 0x000fc600078e001a */
[----:B------:R0:W4:Y:S02]  /*10e0*/  @!P3 LDG.E R45, [R48.64] ;  /* 0x00000006302db981 */ /* 0x000124000c1e1900 */
[----:B------:R-:W-:Y:S02]  /*10f0*/  @!P4 IADD3 R25, R27, R25, RZ ;  /* 0x000000191b19c210 */ /* 0x000fe40007ffe0ff */
[C---:B------:R-:W-:Y:S02]  /*1100*/  @!P4 LEA R24, P1, R26.reuse, c[0x0][0x170], 0x1 ;  /* 0x00005c001a18ca11 */ /* 0x040fe400078208ff */
[----:B-1----:R-:W-:Y:S02]  /*1110*/  MOV R46, RZ ;  /* 0x000000ff002e7202 */ /* 0x002fe40000000f00 */
[----:B------:R-:W-:-:S05]  /*1120*/  @!P4 LEA.HI.X R25, R26, c[0x0][0x174], R25, 0x1, P1 ;  /* 0x00005d001a19ca11 */ /* 0x000fca00008f0c19 */
[----:B------:R3:W4:Y:S02]  /*1130*/  @!P4 LDG.E R46, [R24.64] ;  /* 0x00000006182ec981 */ /* 0x000724000c1e1900 */
[--C-:B---3--:R-:W-:Y:S02]  /*1140*/  PRMT R25, RZ, 0x7610, R19.reuse ;  /* 0x00007610ff197816 */ /* 0x108fe40000000013 */
[----:B------:R-:W-:-:S03]  /*1150*/  PRMT R24, RZ, 0x5410, R19 ;  /* 0x00005410ff187816 */ /* 0x000fc60000000013 */
[----:B------:R-:W-:Y:S02]  /*1160*/  FMUL.FTZ R27, R25, R25 ;  /* 0x00000019191b7220 */ /* 0x000fe40000410000 */
[C---:B------:R-:W-:Y:S01]  /*1170*/  FADD.FTZ R26, R24.reuse, R25 ;  /* 0x00000019181a7221 */ /* 0x040fe20000010000 */
[--C-:B--2---:R-:W-:Y:S01]  /*1180*/  PRMT R25, RZ, 0x7610, R18.reuse ;  /* 0x00007610ff197816 */ /* 0x104fe20000000012 */
[----:B------:R-:W-:Y:S01]  /*1190*/  FFMA.FTZ R27, R24, R24, R27 ;  /* 0x00000018181b7223 */ /* 0x000fe2000001001b */
[----:B------:R-:W-:Y:S01]  /*11a0*/  PRMT R24, RZ, 0x5410, R18 ;  /* 0x00005410ff187816 */ /* 0x000fe20000000012 */
[----:B------:R-:W-:Y:S02]  /*11b0*/  FADD.FTZ R26, RZ, R26 ;  /* 0x0000001aff1a7221 */ /* 0x000fe40000010000 */
[----:B0-----:R-:W-:Y:S02]  /*11c0*/  FMUL.FTZ R49, R25, R25 ;  /* 0x0000001919317220 */ /* 0x001fe40000410000 */
[C---:B------:R-:W-:Y:S01]  /*11d0*/  FADD.FTZ R47, R24.reuse, R25 ;  /* 0x00000019182f7221 */ /* 0x040fe20000010000 */
[--C-:B-----5:R-:W-:Y:S01]  /*11e0*/  PRMT R25, RZ, 0x7610, R22.reuse ;  /* 0x00007610ff197816 */ /* 0x120fe20000000016 */
[----:B------:R-:W-:Y:S01]  /*11f0*/  FFMA.FTZ R48, R24, R24, R49 ;  /* 0x0000001818307223 */ /* 0x000fe20000010031 */
[----:B------:R-:W-:Y:S01]  /*1200*/  PRMT R24, RZ, 0x5410, R22 ;  /* 0x00005410ff187816 */ /* 0x000fe20000000016 */
[----:B------:R-:W-:-:S02]  /*1210*/  FADD.FTZ R26, R26, R47 ;  /* 0x0000002f1a1a7221 */ /* 0x000fc40000010000 */
[----:B------:R-:W-:Y:S02]  /*1220*/  FADD.FTZ R27, RZ, R27 ;  /* 0x0000001bff1b7221 */ /* 0x000fe40000010000 */
[----:B------:R-:W-:Y:S02]  /*1230*/  FMUL.FTZ R47, R25, R25 ;  /* 0x00000019192f7220 */ /* 0x000fe40000410000 */
[C---:B------:R-:W-:Y:S02]  /*1240*/  FADD.FTZ R25, R24.reuse, R25 ;  /* 0x0000001918197221 */ /* 0x040fe40000010000 */
[----:B------:R-:W-:Y:S02]  /*1250*/  FADD.FTZ R27, R27, R48 ;  /* 0x000000301b1b7221 */ /* 0x000fe40000010000 */
[----:B------:R-:W-:-:S04]  /*1260*/  FFMA.FTZ R24, R24, R24, R47 ;  /* 0x0000001818187223 */ /* 0x000fc8000001002f */
[----:B------:R-:W-:Y:S01]  /*1270*/  FADD.FTZ R24, R27, R24 ;  /* 0x000000181b187221 */ /* 0x000fe20000010000 */
[----:B------:R-:W-:Y:S01]  /*1280*/  PRMT R27, RZ, 0x7610, R23 ;  /* 0x00007610ff1b7816 */ /* 0x000fe20000000017 */
[----:B------:R-:W-:Y:S01]  /*1290*/  FADD.FTZ R25, R26, R25 ;  /* 0x000000191a197221 */ /* 0x000fe20000010000 */
[----:B------:R-:W-:-:S03]  /*12a0*/  PRMT R26, RZ, 0x5410, R23 ;  /* 0x00005410ff1a7816 */ /* 0x000fc60000000017 */
[----:B------:R-:W-:Y:S02]  /*12b0*/  FMUL.FTZ R47, R27, R27 ;  /* 0x0000001b1b2f7220 */ /* 0x000fe40000410000 */
[C---:B------:R-:W-:Y:S01]  /*12c0*/  FADD.FTZ R48, R26.reuse, R27 ;  /* 0x0000001b1a307221 */ /* 0x040fe20000010000 */
[--C-:B----4-:R-:W-:Y:S01]  /*12d0*/  PRMT R27, RZ, 0x7610, R28.reuse ;  /* 0x00007610ff1b7816 */ /* 0x110fe2000000001c */
[----:B------:R-:W-:Y:S01]  /*12e0*/  FFMA.FTZ R47, R26, R26, R47 ;  /* 0x0000001a1a2f7223 */ /* 0x000fe2000001002f */
[----:B------:R-:W-:-:S03]  /*12f0*/  PRMT R26, RZ, 0x5410, R28 ;  /* 0x00005410ff1a7816 */ /* 0x000fc6000000001c */
[----:B------:R-:W-:Y:S02]  /*1300*/  FADD.FTZ R24, R24, R47 ;  /* 0x0000002f18187221 */ /* 0x000fe40000010000 */
[----:B------:R-:W-:Y:S02]  /*1310*/  FMUL.FTZ R47, R27, R27 ;  /* 0x0000001b1b2f7220 */ /* 0x000fe40000410000 */
[----:B------:R-:W-:Y:S02]  /*1320*/  FADD.FTZ R25, R25, R48 ;  /* 0x0000003019197221 */ /* 0x000fe40000010000 */
[C---:B------:R-:W-:Y:S02]  /*1330*/  FADD.FTZ R48, R26.reuse, R27 ;  /* 0x0000001b1a307221 */ /* 0x040fe40000010000 */
[----:B------:R-:W-:Y:S01]  /*1340*/  FFMA.FTZ R47, R26, R26, R47 ;  /* 0x0000001a1a2f7223 */ /* 0x000fe2000001002f */
[--C-:B------:R-:W-:Y:S02]  /*1350*/  PRMT R27, RZ, 0x7610, R32.reuse ;  /* 0x00007610ff1b7816 */ /* 0x100fe40000000020 */
[----:B------:R-:W-:Y:S01]  /*1360*/  PRMT R26, RZ, 0x5410, R32 ;  /* 0x00005410ff1a7816 */ /* 0x000fe20000000020 */
[----:B------:R-:W-:-:S02]  /*1370*/  FADD.FTZ R24, R24, R47 ;  /* 0x0000002f18187221 */ /* 0x000fc40000010000 */
[----:B------:R-:W-:Y:S02]  /*1380*/  FMUL.FTZ R47, R27, R27 ;  /* 0x0000001b1b2f7220 */ /* 0x000fe40000410000 */
[----:B------:R-:W-:Y:S02]  /*1390*/  FADD.FTZ R25, R25, R48 ;  /* 0x0000003019197221 */ /* 0x000fe40000010000 */
[C---:B------:R-:W-:Y:S02]  /*13a0*/  FADD.FTZ R48, R26.reuse, R27 ;  /* 0x0000001b1a307221 */ /* 0x040fe40000010000 */
[----:B------:R-:W-:-:S04]  /*13b0*/  FFMA.FTZ R47, R26, R26, R47 ;  /* 0x0000001a1a2f7223 */ /* 0x000fc8000001002f */
[----:B------:R-:W-:Y:S02]  /*13c0*/  FADD.FTZ R24, R24, R47 ;  /* 0x0000002f18187221 */ /* 0x000fe40000010000 */
[----:B------:R-:W-:Y:S01]  /*13d0*/  FADD.FTZ R25, R25, R48 ;  /* 0x0000003019197221 */ /* 0x000fe20000010000 */
[--C-:B------:R-:W-:Y:S02]  /*13e0*/  PRMT R27, RZ, 0x7610, R34.reuse ;  /* 0x00007610ff1b7816 */ /* 0x100fe40000000022 */
[----:B------:R-:W-:-:S03]  /*13f0*/  PRMT R26, RZ, 0x5410, R34 ;  /* 0x00005410ff1a7816 */ /* 0x000fc60000000022 */
[----:B------:R-:W-:Y:S02]  /*1400*/  FMUL.FTZ R47, R27, R27 ;  /* 0x0000001b1b2f7220 */ /* 0x000fe40000410000 */
[C---:B------:R-:W-:Y:S01]  /*1410*/  FADD.FTZ R48, R26.reuse, R27 ;  /* 0x0000001b1a307221 */ /* 0x040fe20000010000 */
[----:B------:R-:W-:Y:S01]  /*1420*/  PRMT R27, RZ, 0x7610, R35 ;  /* 0x00007610ff1b7816 */ /* 0x000fe20000000023 */
[----:B------:R-:W-:Y:S01]  /*1430*/  FFMA.FTZ R47, R26, R26, R47 ;  /* 0x0000001a1a2f7223 */ /* 0x000fe2000001002f */
[----:B------:R-:W-:-:S03]  /*1440*/  PRMT R26, RZ, 0x5410, R35 ;  /* 0x00005410ff1a7816 */ /* 0x000fc60000000023 */
[----:B------:R-:W-:Y:S02]  /*1450*/  FADD.FTZ R24, R24, R47 ;  /* 0x0000002f18187221 */ /* 0x000fe40000010000 */
[----:B------:R-:W-:Y:S02]  /*1460*/  FMUL.FTZ R47, R27, R27 ;  /* 0x0000001b1b2f7220 */ /* 0x000fe40000410000 */
[----:B------:R-:W-:Y:S02]  /*1470*/  FADD.FTZ R25, R25, R48 ;  /* 0x0000003019197221 */ /* 0x000fe40000010000 */
[C---:B------:R-:W-:Y:S02]  /*1480*/  FADD.FTZ R48, R26.reuse, R27 ;  /* 0x0000001b1a307221 */ /* 0x040fe40000010000 */
[----:B------:R-:W-:Y:S01]  /*1490*/  FFMA.FTZ R47, R26, R26, R47 ;  /* 0x0000001a1a2f7223 */ /* 0x000fe2000001002f */
[----:B------:R-:W-:-:S03]  /*14a0*/  PRMT R27, RZ, 0x7610, R37 ;  /* 0x00007610ff1b7816 */ /* 0x000fc60000000025 */
[----:B------:R-:W-:Y:S01]  /*14b0*/  FADD.FTZ R24, R24, R47 ;  /* 0x0000002f18187221 */ /* 0x000fe20000010000 */
[----:B------:R-:W-:Y:S01]  /*14c0*/  PRMT R26, RZ, 0x5410, R37 ;  /* 0x00005410ff1a7816 */ /* 0x000fe20000000025 */
[----:B------:R-:W-:Y:S02]  /*14d0*/  FADD.FTZ R25, R25, R48 ;  /* 0x0000003019197221 */ /* 0x000fe40000010000 */
[----:B------:R-:W-:Y:S02]  /*14e0*/  FMUL.FTZ R47, R27, R27 ;  /* 0x0000001b1b2f7220 */ /* 0x000fe40000410000 */
        /* <DEDUP_REMOVED lines=8> */
[--C-:B------:R-:W-:Y:S01]  /*1570*/  PRMT R27, RZ, 0x7610, R40.reuse ;  /* 0x00007610ff1b7816 */ /* 0x100fe20000000028 */
[----:B------:R-:W-:Y:S01]  /*1580*/  FFMA.FTZ R47, R26, R26, R47 ;  /* 0x0000001a1a2f7223 */ /* 0x000fe2000001002f */
[----:B------:R-:W-:-:S03]  /*1590*/  PRMT R26, RZ, 0x5410, R40 ;  /* 0x00005410ff1a7816 */ /* 0x000fc60000000028 */
[----:B------:R-:W-:Y:S02]  /*15a0*/  FADD.FTZ R24, R24, R47 ;  /* 0x0000002f18187221 */ /* 0x000fe40000010000 */
[----:B------:R-:W-:Y:S02]  /*15b0*/  FMUL.FTZ R47, R27, R27 ;  /* 0x0000001b1b2f7220 */ /* 0x000fe40000410000 */
[----:B------:R-:W-:Y:S02]  /*15c0*/  FADD.FTZ R25, R25, R48 ;  /* 0x0000003019197221 */ /* 0x000fe40000010000 */
[C---:B------:R-:W-:Y:S02]  /*15d0*/  FADD.FTZ R48, R26.reuse, R27 ;  /* 0x0000001b1a307221 */ /* 0x040fe40000010000 */
[----:B------:R-:W-:-:S04]  /*15e0*/  FFMA.FTZ R47, R26, R26, R47 ;  /* 0x0000001a1a2f7223 */ /* 0x000fc8000001002f */
[----:B------:R-:W-:Y:S01]  /*15f0*/  FADD.FTZ R24, R24, R47 ;  /* 0x0000002f18187221 */ /* 0x000fe20000010000 */
[--C-:B------:R-:W-:Y:S02]  /*1600*/  PRMT R27, RZ, 0x7610, R43.reuse ;  /* 0x00007610ff1b7816 */ /* 0x100fe4000000002b */
[----:B------:R-:W-:Y:S01]  /*1610*/  PRMT R26, RZ, 0x5410, R43 ;  /* 0x00005410ff1a7816 */ /* 0x000fe2000000002b */
[----:B------:R-:W-:Y:S02]  /*1620*/  FADD.FTZ R25, R25, R48 ;  /* 0x0000003019197221 */ /* 0x000fe40000010000 */
[----:B------:R-:W-:Y:S02]  /*1630*/  FMUL.FTZ R47, R27, R27 ;  /* 0x0000001b1b2f7220 */ /* 0x000fe40000410000 */
        /* <DEDUP_REMOVED lines=8> */
[----:B------:R-:W-:Y:S01]  /*16c0*/  FFMA.FTZ R27, R26, R26, R47 ;  /* 0x0000001a1a1b7223 */ /* 0x000fe2000001002f */
[----:B------:R-:W-:Y:S02]  /*16d0*/  ISETP.GE.U32.AND P1, PT, R13, c[0x0][0x1c8], PT ;  /* 0x000072000d007a0c */ /* 0x000fe40003f26070 */
[----:B------:R-:W-:Y:S01]  /*16e0*/  SHF.R.S32.HI R47, RZ, 0x1f, R13 ;  /* 0x0000001fff2f7819 */ /* 0x000fe2000001140d */
[----:B------:R-:W-:Y:S01]  /*16f0*/  FADD.FTZ R24, R24, R27 ;  /* 0x0000001b18187221 */ /* 0x000fe20000010000 */
[----:B------:R-:W-:-:S02]  /*1700*/  PRMT R27, RZ, 0x7610, R45 ;  /* 0x00007610ff1b7816 */ /* 0x000fc4000000002d */
[----:B------:R-:W-:Y:S02]  /*1710*/  ISETP.GE.AND.EX P1, PT, R47, c[0x0][0x1cc], PT, P1 ;  /* 0x000073002f007a0c */ /* 0x000fe40003f26310 */
[----:B------:R-:W-:Y:S01]  /*1720*/  PRMT R26, RZ, 0x5410, R45 ;  /* 0x00005410ff1a7816 */ /* 0x000fe2000000002d */
[----:B------:R-:W-:Y:S01]  /*1730*/  FMUL.FTZ R49, R27, R27 ;  /* 0x0000001b1b317220 */ /* 0x000fe20000410000 */
[----:B------:R-:W-:Y:S01]  /*1740*/  ISETP.GT.U32.OR P1, PT, R0, 0x27f, P1 ;  /* 0x0000027f0000780c */ /* 0x000fe20000f24470 */
[----:B------:R-:W-:Y:S02]  /*1750*/  FADD.FTZ R25, R25, R48 ;  /* 0x0000003019197221 */ /* 0x000fe40000010000 */
[C---:B------:R-:W-:Y:S02]  /*1760*/  FFMA.FTZ R49, R26.reuse, R26, R49 ;  /* 0x0000001a1a317223 */ /* 0x040fe40000010031 */
[----:B------:R-:W-:Y:S01]  /*1770*/  FADD.FTZ R48, R26, R27 ;  /* 0x0000001b1a307221 */ /* 0x000fe20000010000 */
[--C-:B------:R-:W-:Y:S01]  /*1780*/  PRMT R27, RZ, 0x7610, R46.reuse ;  /* 0x00007610ff1b7816 */ /* 0x100fe2000000002e */
[----:B------:R-:W-:Y:S01]  /*1790*/  FADD.FTZ R49, R24, R49 ;  /* 0x0000003118317221 */ /* 0x000fe20000010000 */
[----:B------:R-:W-:Y:S01]  /*17a0*/  PRMT R24, RZ, 0x5410, R46 ;  /* 0x00005410ff187816 */ /* 0x000fe2000000002e */
[----:B------:R-:W-:-:S02]  /*17b0*/  FADD.FTZ R25, R25, R48 ;  /* 0x0000003019197221 */ /* 0x000fc40000010000 */
[----:B------:R-:W-:Y:S02]  /*17c0*/  FMUL.FTZ R51, R27, R27 ;  /* 0x0000001b1b337220 */ /* 0x000fe40000410000 */
[----:B------:R-:W-:Y:S01]  /*17d0*/  @!P1 MOV R26, R68 ;  /* 0x00000044001a9202 */ /* 0x000fe20000000f00 */
[C---:B------:R-:W-:Y:S01]  /*17e0*/  FADD.FTZ R48, R24.reuse, R27 ;  /* 0x0000001b18307221 */ /* 0x040fe20000010000 */
[----:B------:R-:W-:Y:S01]  /*17f0*/  @!P1 MOV R27, R67 ;  /* 0x00000043001b9202 */ /* 0x000fe20000000f00 */
[----:B------:R-:W-:Y:S02]  /*1800*/  FFMA.FTZ R54, R24, R24, R51 ;  /* 0x0000001818367223 */ /* 0x000fe40000010033 */
[----:B------:R-:W-:Y:S02]  /*1810*/  @!P1 IMAD R24, R47, c[0x0][0x1c0], RZ ;  /* 0x000070002f189a24 */ /* 0x000fe400078e02ff */
[----:B------:R-:W-:-:S04]  /*1820*/  @!P1 IMAD.WIDE.U32 R26, R13, c[0x0][0x1c0], R26 ;  /* 0x000070000d1a9a25 */ /* 0x000fc800078e001a */
[----:B------:R-:W-:Y:S01]  /*1830*/  @!P1 IMAD R51, R13, c[0x0][0x1c4], R24 ;  /* 0x000071000d339a24 */ /* 0x000fe200078e0218 */
[----:B------:R-:W-:Y:S01]  /*1840*/  @!P1 LEA R24, P2, R26, c[0x0][0x170], 0x1 ;  /* 0x00005c001a189a11 */ /* 0x000fe200078408ff */
[----:B------:R-:W-:-:S03]  /*1850*/  FADD.FTZ R48, R25, R48 ;  /* 0x0000003019307221 */ /* 0x000fc60000010000 */
[----:B------:R-:W-:Y:S02]  /*1860*/  @!P1 IADD3 R25, R27, R51, RZ ;  /* 0x000000331b199210 */ /* 0x000fe40007ffe0ff */
[----:B------:R-:W-:Y:S02]  /*1870*/  MOV R52, RZ ;  /* 0x000000ff00347202 */ /* 0x000fe40000000f00 */
[----:B------:R-:W-:-:S05]  /*1880*/  @!P1 LEA.HI.X R25, R26, c[0x0][0x174], R25, 0x1, P2 ;  /* 0x00005d001a199a11 */ /* 0x000fca00010f0c19 */
[----:B------:R-:W2:Y:S01]  /*1890*/  @!P1 LDG.E R52, [R24.64] ;  /* 0x0000000618349981 */ /* 0x000ea2000c1e1900 */
[----:B------:R-:W-:Y:S01]  /*18a0*/  FADD.FTZ R49, R49, R54 ;  /* 0x0000003631317221 */ /* 0x000fe20000010000 */
[C---:B------:R-:W-:Y:S02]  /*18b0*/  ISETP.GT.AND P1, PT, R2.reuse, 0x1e, PT ;  /* 0x0000001e0200780c */ /* 0x040fe40003f24270 */
[----:B------:R-:W-:Y:S02]  /*18c0*/  ISETP.NE.AND P2, PT, R2, RZ, PT ;  /* 0x000000ff0200720c */ /* 0x000fe40003f45270 */
        /* <DEDUP_REMOVED lines=40> */
[----:B0-----:R-:W-:Y:S02]  /*1b50*/  FADD.FTZ R48, R24, R27 ;  /* 0x0000001b18307221 */ /* 0x001fe40000010000 */
        /* <DEDUP_REMOVED lines=43> */
.L_x_3158:
[----:B------:R-:W-:Y:S05]  /*1e10*/  BSYNC B0 ;  /* 0x0000000000007941 */ /* 0x000fea0003800000 */
.L_x_3157:
        /* <DEDUP_REMOVED lines=13> */
[----:B------:R-:W-:-:S03]  /*1ef0*/  IADD3 R24, R24, R55, RZ ;  /* 0x0000003718187210 */ /* 0x000fc60007ffe0ff */
[----:B------:R-:W-:Y:S01]  /*1f00*/  IMAD.WIDE.U32 R26, R25, 0x8, R26 ;  /* 0x00000008191a7825 */ /* 0x000fe200078e001a */
[----:B------:R-:W-:-:S04]  /*1f10*/  MOV R25, 0x1 ;  /* 0x0000000100197802 */ /* 0x000fc80000000f00 */
[----:B------:R1:W-:Y:S01]  /*1f20*/  STG.E.64 [R26.64], R48 ;  /* 0x000000301a007986 */ /* 0x0003e2000c101b06 */
[----:B------:R-:W-:Y:S01]  /*1f30*/  SEL R55, R25, 0xffffffff, !P1 ;  /* 0xffffffff19377807 */ /* 0x000fe20004800000 */
[----:B------:R-:W-:Y:S01]  /*1f40*/  IMAD.WIDE.U32 R24, R24, R54, c[0x0][0x190] ;  /* 0x0000640018187625 */ /* 0x000fe200078e0036 */
[----:B------:R-:W-:Y:S06]  /*1f50*/  MEMBAR.ALL.GPU ;  /* 0x0000000000007992 */ /* 0x000fec000000a000 */
[----:B-1----:R-:W-:Y:S01]  /*1f60*/  SEL R27, RZ, c[0x0][0xc], P1 ;  /* 0x00000300ff1b7a07 */ /* 0x002fe20000800000 */
[----:B------:R-:W-:-:S00]  /*1f70*/  ERRBAR ;  /* 0x00000000000079ab */ /* 0x000fc00000000000 */
[----:B------:R1:W-:Y:S02]  /*1f80*/  RED.E.ADD.S32.STRONG.GPU [R24.64], R55 ;  /* 0x000000371800798e */ /* 0x0003e4000c10e386 */
[----:B------:R-:W-:-:S13]  /*1f90*/  ISETP.NE.AND P1, PT, R27, -0x1, PT ;  /* 0xffffffff1b00780c */ /* 0x000fda0003f25270 */
[----:B-1----:R-:W-:Y:S05]  /*1fa0*/  @!P1 BRA `(.L_x_3160) ;  /* 0x0000005000009947 */ /* 0x002fea0003800000 */
.L_x_3161:
[----:B------:R-:W2:Y:S01]  /*1fb0*/  LDG.E.STRONG.GPU R26, [R24.64] ;  /* 0x00000006181a7981 */ /* 0x000ea2000c1ef900 */
[----:B------:R-:W-:Y:S01]  /*1fc0*/  YIELD ;  /* 0x0000000000007946 */ /* 0x000fe20003800000 */
[----:B--2---:R-:W-:Y:S01]  /*1fd0*/  ISETP.NE.AND P1, PT, R26, R27, PT ;  /* 0x0000001b1a00720c */ /* 0x004fe20003f25270 */
[----:B------:R-:W-:-:S12]  /*1fe0*/  CCTL.IVALL ;  /* 0x00000000ff00798f */ /* 0x000fd80002000000 */
[----:B------:R-:W-:Y:S05]  /*1ff0*/  @P1 BRA `(.L_x_3161) ;  /* 0xffffffb000001947 */ /* 0x000fea000383ffff */
.L_x_3160:
        /* <DEDUP_REMOVED lines=11> */
.L_x_3163:
        /* <DEDUP_REMOVED lines=13> */
[----:B------:R-:W1:Y:S02]  /*2180*/  @!P2 S2R R51, SR_CTAID.Y ;  /* 0x000000000033a919 */ /* 0x000e640000002600 */
[----:B-1----:R-:W-:Y:S01]  /*2190*/  @!P2 IMAD R51, R54, c[0x0][0x10], R51 ;  /* 0x000004003633aa24 */ /* 0x002fe200078e0233 */
[----:B------:R-:W-:-:S05]  /*21a0*/  @!P2 LOP3.LUT R54, R4, 0x1, RZ, 0xc0, !PT ;  /* 0x000000010436a812 */ /* 0x000fca00078ec0ff */
[----:B------:R-:W-:-:S04]  /*21b0*/  @!P2 IMAD R54, R54, c[0x0][0x10], RZ ;  /* 0x000004003636aa24 */ /* 0x000fc800078e02ff */
[----:B------:R-:W-:-:S05]  /*21c0*/  @!P2 IMAD R54, R54, c[0x0][0xc], RZ ;  /* 0x000003003636aa24 */ /* 0x000fca00078e02ff */
[----:B------:R-:W-:Y:S01]  /*21d0*/  @!P2 SHF.L.U32 R54, R54, 0x1, RZ ;  /* 0x000000013636a819 */ /* 0x000fe200000006ff */
        /* <DEDUP_REMOVED lines=8> */
[----:B------:R-:W0:Y:S02]  /*2260*/  @!P1 S2R R51, SR_CTAID.Y ;  /* 0x0000000000339919 */ /* 0x000e240000002600 */
[----:B0-----:R-:W-:Y:S01]  /*2270*/  @!P1 IMAD R51, R54, c[0x0][0x10], R51 ;  /* 0x0000040036339a24 */ /* 0x001fe200078e0233 */
[----:B------:R-:W-:-:S05]  /*2280*/  @!P1 LOP3.LUT R54, R4, 0x1, RZ, 0xc0, !PT ;  /* 0x0000000104369812 */ /* 0x000fca00078ec0ff */
[----:B------:R-:W-:-:S04]  /*2290*/  @!P1 IMAD R54, R54, c[0x0][0x10], RZ ;  /* 0x0000040036369a24 */ /* 0x000fc800078e02ff */
[----:B------:R-:W-:-:S05]  /*22a0*/  @!P1 IMAD R54, R54, c[0x0][0xc], RZ ;  /* 0x0000030036369a24 */ /* 0x000fca00078e02ff */
[----:B------:R-:W-:Y:S01]  /*22b0*/  @!P1 SHF.L.U32 R54, R54, 0x1, RZ ;  /* 0x0000000136369819 */ /* 0x000fe200000006ff */
        /* <DEDUP_REMOVED lines=26> */
.L_x_3162:
        /* <DEDUP_REMOVED lines=19> */
.L_x_3165:
[----:B------:R-:W-:Y:S05]  /*2590*/  BSYNC B0 ;  /* 0x0000000000007941 */ /* 0x000fea0003800000 */
.L_x_3164:
        /* <DEDUP_REMOVED lines=8> */
[----:B------:R-:W-:-:S04]  /*2620*/  @!P2 IMAD R25, R25, c[0x0][0x10], RZ ;  /* 0x000004001919aa24 */ /* 0x000fc800078e02ff */
[----:B------:R-:W-:-:S05]  /*2630*/  @!P2 IMAD R25, R25, c[0x0][0xc], RZ ;  /* 0x000003001919aa24 */ /* 0x000fca00078e02ff */
[----:B------:R-:W-:Y:S01]  /*2640*/  @!P2 SHF.L.U32 R25, R25, 0x1, RZ ;  /* 0x000000011919a819 */ /* 0x000fe200000006ff */
[----:B-1----:R-:W-:Y:S01]  /*2650*/  @!P2 IMAD R27, R24, c[0x0][0x10], R51 ;  /* 0x00000400181baa24 */ /* 0x002fe200078e0233 */
[----:B------:R-:W-:Y:S01]  /*2660*/  @!P2 MOV R24, 0x4 ;  /* 0x000000040018a802 */ /* 0x000fe20000000f00 */
[----:B------:R-:W1:Y:S04]  /*2670*/  @!P1 S2R R51, SR_CTAID.Y ;  /* 0x0000000000339919 */ /* 0x000e680000002600 */
[----:B------:R-:W-:-:S06]  /*2680*/  @!P2 IMAD.WIDE R24, R25, R24, c[0x0][0x198] ;  /* 0x000066001918a625 */ /* 0x000fcc00078e0218 */
[----:B------:R-:W-:Y:S01]  /*2690*/  @!P2 IMAD.WIDE.U32 R24, R27, 0x8, R24 ;  /* 0x000000081b18a825 */ /* 0x000fe200078e0018 */
[----:B------:R-:W-:-:S05]  /*26a0*/  @!P1 LOP3.LUT R27, R4, 0x1, RZ, 0xc0, !PT ;  /* 0x00000001041b9812 */ /* 0x000fca00078ec0ff */
[----:B------:R-:W-:Y:S01]  /*26b0*/  @!P1 IMAD R27, R27, c[0x0][0x10], RZ ;  /* 0x000004001b1b9a24 */ /* 0x000fe200078e02ff */
[----:B------:R-:W2:Y:S03]  /*26c0*/  @!P2 LDG.E.64 R24, [R24.64] ;  /* 0x000000061818a981 */ /* 0x000ea6000c1e1b00 */
[----:B------:R-:W-:Y:S02]  /*26d0*/  @!P1 IMAD R27, R27, c[0x0][0xc], RZ ;  /* 0x000003001b1b9a24 */ /* 0x000fe400078e02ff */
[----:B-1----:R-:W-:-:S03]  /*26e0*/  @!P1 IMAD R51, R26, c[0x0][0x10], R51 ;  /* 0x000004001a339a24 */ /* 0x002fc600078e0233 */
        /* <DEDUP_REMOVED lines=9> */
.L_x_3159:
[----:B------:R-:W-:Y:S01]  /*2780*/  LOP3.LUT P1, RZ, R3, R0, RZ, 0xfc, !PT ;  /* 0x0000000003ff7212 */ /* 0x000fe2000782fcff */
[----:B------:R-:W-:Y:S01]  /*2790*/  @!P3 STS.64 [0xc0], R48 ;  /* 0x0000c030ff00b388 */ /* 0x000fe20000000a00 */
[----:B------:R-:W-:Y:S01]  /*27a0*/  ISETP.EQ.U32.AND P2, PT, RZ, c[0x0][0x168], PT ;  /* 0x00005a00ff007a0c */ /* 0x000fe20003f42070 */
[----:B------:R-:W-:Y:S01]  /*27b0*/  HFMA2.MMA R27, -RZ, RZ, 0, 2.384185791015625e-07 ;  /* 0x00000004ff1b7435 */ /* 0x000fe200000001ff */
[----:B------:R-:W-:-:S02]  /*27c0*/  IADD3 R26, R65, R50, RZ ;  /* 0x00000032411a7210 */ /* 0x000fc40007ffe0ff */
        /* <DEDUP_REMOVED lines=11> */
[----:B-1----:R-:W-:-:S02]  /*2880*/  MOV R54, 0x3f800000 ;  /* 0x3f80000000367802 */ /* 0x002fc40000000f00 */
[----:B------:R-:W-:Y:S01]  /*2890*/  ISETP.NE.AND P6, PT, RZ, UR5, PT ;  /* 0x00000005ff007c0c */ /* 0x000fe2000bfc5270 */
[----:B------:R-:W1:Y:S01]  /*28a0*/  LDS.64 R50, [0xc0] ;  /* 0x0000c000ff327984 */ /* 0x000e620000000a00 */
[----:B0-----:R-:W-:Y:S01]  /*28b0*/  PRMT R49, RZ, 0x5410, R19 ;  /* 0x00005410ff317816 */ /* 0x001fe20000000013 */
[----:B-1----:R-:W-:-:S04]  /*28c0*/  FMUL.FTZ R72, R50, c[0x0][0x1f4] ;  /* 0x00007d0032487a20 */ /* 0x002fc80000410000 */
[----:B------:R-:W-:-:S04]  /*28d0*/  FMUL.FTZ R50, R72, R72 ;  /* 0x0000004848327220 */ /* 0x000fc80000410000 */
[----:B------:R-:W-:Y:S01]  /*28e0*/  FFMA.FTZ R50, R51, c[0x0][0x1f4], -R50 ;  /* 0x00007d0033327a23 */ /* 0x000fe20000010832 */
[----:B------:R-:W-:Y:S01]  /*28f0*/  PRMT R51, RZ, 0x7610, R19 ;  /* 0x00007610ff337816 */ /* 0x000fe20000000013 */
[----:B------:R-:W-:-:S03]  /*2900*/  FADD.FTZ R19, R49, -R72 ;  /* 0x8000004831137221 */ /* 0x000fc60000010000 */
[----:B------:R-:W-:Y:S01]  /*2910*/  FSETP.GTU.FTZ.AND P1, PT, R50, RZ, PT ;  /* 0x000000ff3200720b */ /* 0x000fe20003f3c000 */
[----:B------:R-:W-:-:S12]  /*2920*/  FADD.FTZ R49, R51, -R72 ;  /* 0x8000004833317221 */ /* 0x000fd80000010000 */
        /* <DEDUP_REMOVED lines=17> */
.L_x_3166:
        /* <DEDUP_REMOVED lines=12> */
.L_x_3168:
[----:B------:R-:W-:Y:S05]  /*2b00*/  BSYNC B0 ;  /* 0x0000000000007941 */ /* 0x000fea0003800000 */
.L_x_3167:
[--C-:B0-----:R-:W-:Y:S02]  /*2b10*/  PRMT R19, RZ, 0x5410, R18.reuse ;  /* 0x00005410ff137816 */ /* 0x101fe40000000012 */
[----:B------:R-:W-:Y:S02]  /*2b20*/  PRMT R49, RZ, 0x7610, R18 ;  /* 0x00007610ff317816 */ /* 0x000fe40000000012 */
[----:B------:R-:W-:Y:S01]  /*2b30*/  ISETP.GE.U32.AND P1, PT, R62, c[0x0][0x1c8], PT ;  /* 0x000072003e007a0c */ /* 0x000fe20003f26070 */
[--C-:B------:R-:W-:Y:S02]  /*2b40*/  FADD.FTZ R19, R19, -R72.reuse ;  /* 0x8000004813137221 */ /* 0x100fe40000010000 */
[----:B------:R-:W-:Y:S01]  /*2b50*/  FADD.FTZ R49, R49, -R72 ;  /* 0x8000004831317221 */ /* 0x000fe20000010000 */
[----:B------:R-:W-:Y:S01]  /*2b60*/  ISETP.GE.AND.EX P1, PT, R14, c[0x0][0x1cc], PT, P1 ;  /* 0x000073000e007a0c */ /* 0x000fe20003f26310 */
[-C--:B------:R-:W-:Y:S02]  /*2b70*/  FMUL.FTZ R19, R19, R54.reuse ;  /* 0x0000003613137220 */ /* 0x080fe40000410000 */
[----:B------:R-:W-:Y:S01]  /*2b80*/  FMUL.FTZ R18, R49, R54 ;  /* 0x0000003631127220 */ /* 0x000fe20000410000 */
[----:B------:R-:W-:Y:S01]  /*2b90*/  ISETP.GT.U32.OR P1, PT, R0, 0x27f, P1 ;  /* 0x0000027f0000780c */ /* 0x000fe20000f24470 */
[----:B------:R-:W-:-:S02]  /*2ba0*/  FFMA.FTZ R19, R24, R19, R26 ;  /* 0x0000001318137223 */ /* 0x000fc4000001001a */
[----:B------:R-:W-:Y:S01]  /*2bb0*/  FFMA.FTZ R18, R25, R18, R27 ;  /* 0x0000001219127223 */ /* 0x000fe2000001001b */
[----:B------:R-:W-:Y:S08]  /*2bc0*/  @!P6 BRA `(.L_x_3169) ;  /* 0x000000a00000e947 */ /* 0x000ff00003800000 */
[----:B------:R-:W-:-:S06]  /*2bd0*/  FMUL.FTZ R48, R19, -1.4426950216293334961 ;  /* 0xbfb8aa3b13307820 */ /* 0x000fcc0000410000 */
[----:B------:R-:W0:Y:S02]  /*2be0*/  MUFU.EX2 R48, R48 ;  /* 0x0000003000307308 */ /* 0x000e240000000800 */
[----:B0-----:R-:W-:-:S06]  /*2bf0*/  FADD.FTZ R49, R48, 1 ;  /* 0x3f80000030317421 */ /* 0x001fcc0000010000 */
[----:B------:R-:W0:Y:S02]  /*2c00*/  MUFU.RCP R50, R49 ;  /* 0x0000003100327308 */ /* 0x000e240000001000 */
[----:B0-----:R-:W-:Y:S02]  /*2c10*/  FMUL.FTZ R19, R19, R50 ;  /* 0x0000003213137220 */ /* 0x001fe40000410000 */
[----:B------:R-:W-:-:S06]  /*2c20*/  FMUL.FTZ R50, R18, -1.4426950216293334961 ;  /* 0xbfb8aa3b12327820 */ /* 0x000fcc0000410000 */
[----:B------:R-:W0:Y:S02]  /*2c30*/  MUFU.EX2 R50, R50 ;  /* 0x0000003200327308 */ /* 0x000e240000000800 */
[----:B0-----:R-:W-:-:S06]  /*2c40*/  FADD.FTZ R51, R50, 1 ;  /* 0x3f80000032337421 */ /* 0x001fcc0000010000 */
[----:B------:R-:W0:Y:S02]  /*2c50*/  MUFU.RCP R51, R51 ;  /* 0x0000003300337308 */ /* 0x000e240000001000 */
[----:B0-----:R-:W-:-:S06]  /*2c60*/  FMUL.FTZ R18, R18, R51 ;  /* 0x0000003312127220 */ /* 0x001fcc0000410000 */
.L_x_3169:
[----:B------:R-:W-:Y:S01]  /*2c70*/  BSSY B0, `(.L_x_3170) ;  /* 0x000000c000007945 */ /* 0x000fe20003800000 */
[----:B------:R-:W-:Y:S05]  /*2c80*/  @P1 BRA `(.L_x_3171) ;  /* 0x000000a000001947 */ /* 0x000fea0003800000 */
        /* <DEDUP_REMOVED lines=10> */
.L_x_3171:
[----:B------:R-:W-:Y:S05]  /*2d30*/  BSYNC B0 ;  /* 0x0000000000007941 */ /* 0x000fea0003800000 */
.L_x_3170:
[--C-:B------:R-:W-:Y:S02]  /*2d40*/  PRMT R19, RZ, 0x5410, R22.reuse ;  /* 0x00005410ff137816 */ /* 0x100fe40000000016 */
[----:B0-----:R-:W-:Y:S02]  /*2d50*/  PRMT R49, RZ, 0x7610, R22 ;  /* 0x00007610ff317816 */ /* 0x001fe40000000016 */
        /* <DEDUP_REMOVED lines=20> */
.L_x_3172:
[----:B------:R-:W-:Y:S01]  /*2ea0*/  BSSY B0, `(.L_x_3173) ;  /* 0x000000c000007945 */ /* 0x000fe20003800000 */
[----:B------:R-:W-:Y:S05]  /*2eb0*/  @P1 BRA `(.L_x_3174) ;  /* 0x000000a000001947 */ /* 0x000fea0003800000 */
[----:B------:R-:W-:Y:S01]  /*2ec0*/  IMAD R14, R15, c[0x0][0x1c0], RZ ;  /* 0x000070000f0e7a24 */ /* 0x000fe200078e02ff */
[----:B------:R-:W-:Y:S02]  /*2ed0*/  MOV R15, R67 ;  /* 0x00000043000f7202 */ /* 0x000fe40000000f00 */
        /* <DEDUP_REMOVED lines=8> */
.L_x_3174:
[----:B------:R-:W-:Y:S05]  /*2f60*/  BSYNC B0 ;  /* 0x0000000000007941 */ /* 0x000fea0003800000 */
.L_x_3173:
[--C-:B------:R-:W-:Y:S02]  /*2f70*/  PRMT R15, RZ, 0x5410, R23.reuse ;  /* 0x00005410ff0f7816 */ /* 0x100fe40000000017 */
[----:B0-----:R-:W-:Y:S02]  /*2f80*/  PRMT R19, RZ, 0x7610, R23 ;  /* 0x00007610ff137816 */ /* 0x001fe40000000017 */
[----:B------:R-:W-:Y:S01]  /*2f90*/  PRMT R23, RZ, 0x5410, R28 ;  /* 0x00005410ff177816 */ /* 0x000fe2000000001c */
[----:B------:R-:W-:Y:S01]  /*2fa0*/  FADD.FTZ R15, R15, -R72 ;  /* 0x800000480f0f7221 */ /* 0x000fe20000010000 */
[----:B------:R-:W-:Y:S01]  /*2fb0*/  PRMT R51, RZ, 0x7610, R28 ;  /* 0x00007610ff337816 */ /* 0x000fe2000000001c */
[--C-:B------:R-:W-:Y:S01]  /*2fc0*/  FADD.FTZ R19, R19, -R72.reuse ;  /* 0x8000004813137221 */ /* 0x100fe20000010000 */
[----:B------:R-:W-:Y:S01]  /*2fd0*/  ISETP.GE.U32.AND P1, PT, R60, c[0x0][0x1c8], PT ;  /* 0x000072003c007a0c */ /* 0x000fe20003f26070 */
[--C-:B------:R-:W-:Y:S01]  /*2fe0*/  FADD.FTZ R23, R23, -R72.reuse ;  /* 0x8000004817177221 */ /* 0x100fe20000010000 */
[----:B------:R-:W-:Y:S01]  /*2ff0*/  ISETP.GE.U32.AND P2, PT, R59, c[0x0][0x1c8], PT ;  /* 0x000072003b007a0c */ /* 0x000fe20003f46070 */
[----:B------:R-:W-:Y:S01]  /*3000*/  FADD.FTZ R51, R51, -R72 ;  /* 0x8000004833337221 */ /* 0x000fe20000010000 */
[----:B------:R-:W-:Y:S01]  /*3010*/  ISETP.GE.AND.EX P3, PT, R16, c[0x0][0x1cc], PT, P1 ;  /* 0x0000730010007a0c */ /* 0x000fe20003f66310 */
[-C--:B------:R-:W-:Y:S01]  /*3020*/  FMUL.FTZ R15, R15, R54.reuse ;  /* 0x000000360f0f7220 */ /* 0x080fe20000410000 */
[----:B------:R-:W-:Y:S01]  /*3030*/  ISETP.GE.AND.EX P4, PT, R17, c[0x0][0x1cc], PT, P2 ;  /* 0x0000730011007a0c */ /* 0x000fe20003f86320 */
[-C--:B------:R-:W-:Y:S01]  /*3040*/  FMUL.FTZ R14, R19, R54.reuse ;  /* 0x00000036130e7220 */ /* 0x080fe20000410000 */
[----:B------:R-:W-:Y:S01]  /*3050*/  ISETP.GE.U32.AND P2, PT, R58, c[0x0][0x1c8], PT ;  /* 0x000072003a007a0c */ /* 0x000fe20003f46070 */
[-C--:B------:R-:W-:Y:S01]  /*3060*/  FMUL.FTZ R49, R23, R54.reuse ;  /* 0x0000003617317220 */ /* 0x080fe20000410000 */
[----:B------:R-:W-:Y:S01]  /*3070*/  ISETP.GE.U32.AND P1, PT, R57, c[0x0][0x1c8], PT ;  /* 0x0000720039007a0c */ /* 0x000fe20003f26070 */
[----:B------:R-:W-:Y:S01]  /*3080*/  FMUL.FTZ R48, R51, R54 ;  /* 0x0000003633307220 */ /* 0x000fe20000410000 */
[----:B------:R-:W-:Y:S01]  /*3090*/  ISETP.GT.U32.OR P3, PT, R0, 0x27f, P3 ;  /* 0x0000027f0000780c */ /* 0x000fe20001f64470 */
[----:B------:R-:W-:Y:S01]  /*30a0*/  FFMA.FTZ R22, R24, R15, R26 ;  /* 0x0000000f18167223 */ /* 0x000fe2000001001a */
[----:B------:R-:W-:Y:S01]  /*30b0*/  ISETP.GT.U32.OR P4, PT, R0, 0x27f, P4 ;  /* 0x0000027f0000780c */ /* 0x000fe20002784470 */
        /* <DEDUP_REMOVED lines=12> */
.L_x_3175:
        /* <DEDUP_REMOVED lines=12> */
.L_x_3177:
[----:B------:R-:W-:Y:S05]  /*3240*/  BSYNC B0 ;  /* 0x0000000000007941 */ /* 0x000fea0003800000 */
.L_x_3176:
[----:B------:R-:W-:Y:S02]  /*3250*/  FFMA.FTZ R49, R24, R49, R26 ;  /* 0x0000003118317223 */ /* 0x000fe4000001001a */
[----:B------:R-:W-:Y:S01]  /*3260*/  FFMA.FTZ R48, R25, R48, R27 ;  /* 0x0000003019307223 */ /* 0x000fe2000001001b */
        /* <DEDUP_REMOVED lines=11> */
.L_x_3178:
        /* <DEDUP_REMOVED lines=12> */
.L_x_3180:
[----:B------:R-:W-:Y:S05]  /*33e0*/  BSYNC B0 ;  /* 0x0000000000007941 */ /* 0x000fea0003800000 */
.L_x_3179:
[--C-:B------:R-:W-:Y:S02]  /*33f0*/  PRMT R15, RZ, 0x5410, R32.reuse ;  /* 0x00005410ff0f7816 */ /* 0x100fe40000000020 */
[----:B-1----:R-:W-:Y:S02]  /*3400*/  PRMT R17, RZ, 0x7610, R32 ;  /* 0x00007610ff117816 */ /* 0x002fe40000000020 */
[----:B0-----:R-:W-:Y:S01]  /*3410*/  PRMT R23, RZ, 0x5410, R34 ;  /* 0x00005410ff177816 */ /* 0x001fe20000000022 */
[----:B------:R-:W-:Y:S01]  /*3420*/  FADD.FTZ R15, R15, -R72 ;  /* 0x800000480f0f7221 */ /* 0x000fe20000010000 */
[----:B------:R-:W-:Y:S01]  /*3430*/  PRMT R49, RZ, 0x7610, R34 ;  /* 0x00007610ff317816 */ /* 0x000fe20000000022 */
[--C-:B------:R-:W-:Y:S01]  /*3440*/  FADD.FTZ R17, R17, -R72.reuse ;  /* 0x8000004811117221 */ /* 0x100fe20000010000 */
[----:B------:R-:W-:Y:S01]  /*3450*/  ISETP.GE.AND.EX P2, PT, R20, c[0x0][0x1cc], PT, P2 ;  /* 0x0000730014007a0c */ /* 0x000fe20003f46320 */
[-C--:B------:R-:W-:Y:S01]  /*3460*/  FMUL.FTZ R15, R15, R54.reuse ;  /* 0x000000360f0f7220 */ /* 0x080fe20000410000 */
[----:B------:R-:W-:Y:S01]  /*3470*/  ISETP.GE.AND.EX P1, PT, R21, c[0x0][0x1cc], PT, P1 ;  /* 0x0000730015007a0c */ /* 0x000fe20003f26310 */
[----:B------:R-:W-:Y:S01]  /*3480*/  FMUL.FTZ R14, R17, R54 ;  /* 0x00000036110e7220 */ /* 0x000fe20000410000 */
[C---:B------:R-:W-:Y:S01]  /*3490*/  ISETP.GT.U32.OR P2, PT, R0.reuse, 0x27f, P2 ;  /* 0x0000027f0000780c */ /* 0x040fe20001744470 */
[--C-:B------:R-:W-:Y:S01]  /*34a0*/  FADD.FTZ R23, R23, -R72.reuse ;  /* 0x8000004817177221 */ /* 0x100fe20000010000 */
[----:B------:R-:W-:Y:S01]  /*34b0*/  ISETP.GT.U32.OR P1, PT, R0, 0x27f, P1 ;  /* 0x0000027f0000780c */ /* 0x000fe20000f24470 */
[----:B------:R-:W-:-:S02]  /*34c0*/  FADD.FTZ R49, R49, -R72 ;  /* 0x8000004831317221 */ /* 0x000fc40000010000 */
        /* <DEDUP_REMOVED lines=13> */
.L_x_3181:
        /* <DEDUP_REMOVED lines=12> */
.L_x_3183:
[----:B------:R-:W-:Y:S05]  /*3660*/  BSYNC B0 ;  /* 0x0000000000007941 */ /* 0x000fea0003800000 */
.L_x_3182:
[-C--:B------:R-:W-:Y:S02]  /*3670*/  FMUL.FTZ R23, R23, R54.reuse ;  /* 0x0000003617177220 */ /* 0x080fe40000410000 */
[----:B------:R-:W-:Y:S01]  /*3680*/  FMUL.FTZ R14, R49, R54 ;  /* 0x00000036310e7220 */ /* 0x000fe20000410000 */
[--C-:B------:R-:W-:Y:S01]  /*3690*/  PRMT R49, RZ, 0x5410, R35.reuse ;  /* 0x00005410ff317816 */ /* 0x100fe20000000023 */
[----:B------:R-:W-:Y:S01]  /*36a0*/  FFMA.FTZ R23, R24, R23, R26 ;  /* 0x0000001718177223 */ /* 0x000fe2000001001a */
[----:B------:R-:W-:Y:S01]  /*36b0*/  PRMT R35, RZ, 0x7610, R35 ;  /* 0x00007610ff237816 */ /* 0x000fe20000000023 */
        /* <DEDUP_REMOVED lines=12> */
.L_x_3184:
        /* <DEDUP_REMOVED lines=12> */
.L_x_3186:
[----:B------:R-:W-:Y:S05]  /*3840*/  BSYNC B0 ;  /* 0x0000000000007941 */ /* 0x000fea0003800000 */
.L_x_3185:
[--C-:B------:R-:W-:Y:S01]  /*3850*/  PRMT R21, RZ, 0x5410, R39.reuse ;  /* 0x00005410ff157816 */ /* 0x100fe20000000027 */
[--C-:B------:R-:W-:Y:S01]  /*3860*/  FADD.FTZ R15, R49, -R72.reuse ;  /* 0x80000048310f7221 */ /* 0x100fe20000010000 */
[----:B------:R-:W-:Y:S01]  /*3870*/  PRMT R39, RZ, 0x7610, R39 ;  /* 0x00007610ff277816 */ /* 0x000fe20000000027 */
[----:B0-----:R-:W-:Y:S01]  /*3880*/  FADD.FTZ R17, R35, -R72 ;  /* 0x8000004823117221 */ /* 0x001fe20000010000 */
[--C-:B------:R-:W-:Y:S01]  /*3890*/  PRMT R19, RZ, 0x5410, R37.reuse ;  /* 0x00005410ff137816 */ /* 0x100fe20000000025 */
[-C--:B------:R-:W-:Y:S01]  /*38a0*/  FMUL.FTZ R15, R15, R54.reuse ;  /* 0x000000360f0f7220 */ /* 0x080fe20000410000 */
[--C-:B------:R-:W-:Y:S01]  /*38b0*/  PRMT R23, RZ, 0x5410, R40.reuse ;  /* 0x00005410ff177816 */ /* 0x100fe20000000028 */
[----:B------:R-:W-:Y:S01]  /*38c0*/  FMUL.FTZ R14, R17, R54 ;  /* 0x00000036110e7220 */ /* 0x000fe20000410000 */
[----:B------:R-:W-:Y:S02]  /*38d0*/  PRMT R37, RZ, 0x7610, R37 ;  /* 0x00007610ff257816 */ /* 0x000fe40000000025 */
[----:B------:R-:W-:-:S02]  /*38e0*/  PRMT R51, RZ, 0x7610, R40 ;  /* 0x00007610ff337816 */ /* 0x000fc40000000028 */
[--C-:B------:R-:W-:Y:S02]  /*38f0*/  PRMT R55, RZ, 0x5410, R43.reuse ;  /* 0x00005410ff377816 */ /* 0x100fe4000000002b */
[----:B------:R-:W-:Y:S01]  /*3900*/  PRMT R71, RZ, 0x7610, R43 ;  /* 0x00007610ff477816 */ /* 0x000fe2000000002b */
[----:B------:R-:W-:Y:S01]  /*3910*/  FADD.FTZ R43, R21, -R72 ;  /* 0x80000048152b7221 */ /* 0x000fe20000010000 */
[----:B------:R-:W-:Y:S01]  /*3920*/  PRMT R73, RZ, 0x5410, R44 ;  /* 0x00005410ff497816 */ /* 0x000fe2000000002c */
[----:B------:R-:W-:Y:S01]  /*3930*/  FADD.FTZ R21, R39, -R72 ;  /* 0x8000004827157221 */ /* 0x000fe20000010000 */
[----:B------:R-:W-:Y:S01]  /*3940*/  PRMT R75, RZ, 0x7610, R44 ;  /* 0x00007610ff4b7816 */ /* 0x000fe2000000002c */
[--C-:B------:R-:W-:Y:S01]  /*3950*/  FADD.FTZ R39, R23, -R72.reuse ;  /* 0x8000004817277221 */ /* 0x100fe20000010000 */
[--C-:B------:R-:W-:Y:S01]  /*3960*/  PRMT R77, RZ, 0x5410, R45.reuse ;  /* 0x00005410ff4d7816 */ /* 0x100fe2000000002d */
[--C-:B------:R-:W-:Y:S01]  /*3970*/  FADD.FTZ R23, R51, -R72.reuse ;  /* 0x8000004833177221 */ /* 0x100fe20000010000 */
[----:B------:R-:W-:Y:S01]  /*3980*/  PRMT R79, RZ, 0x7610, R45 ;  /* 0x00007610ff4f7816 */ /* 0x000fe2000000002d */
[----:B------:R-:W-:Y:S01]  /*3990*/  FADD.FTZ R45, R19, -R72 ;  /* 0x80000048132d7221 */ /* 0x000fe20000010000 */
        /* <DEDUP_REMOVED lines=15> */
[--C-:B------:R-:W-:Y:S01]  /*3a90*/  FADD.FTZ R73, R81, -R72.reuse ;  /* 0x8000004851497221 */ /* 0x100fe20000010000 */
[----:B------:R-:W-:Y:S01]  /*3aa0*/  ISETP.GE.AND.EX P4, PT, R29, c[0x0][0x1cc], PT, P4 ;  /* 0x000073001d007a0c */ /* 0x000fe20003f86340 */
[--C-:B------:R-:W-:Y:S01]  /*3ab0*/  FADD.FTZ R75, R83, -R72.reuse ;  /* 0x80000048534b7221 */ /* 0x100fe20000010000 */
[----:B------:R-:W-:Y:S01]  /*3ac0*/  ISETP.GE.AND.EX P3, PT, R30, c[0x0][0x1cc], PT, P3 ;  /* 0x000073001e007a0c */ /* 0x000fe20003f66330 */
[--C-:B------:R-:W-:Y:S01]  /*3ad0*/  FADD.FTZ R77, R85, -R72.reuse ;  /* 0x80000048554d7221 */ /* 0x100fe20000010000 */
[----:B------:R-:W-:Y:S01]  /*3ae0*/  ISETP.GE.AND.EX P1, PT, R31, c[0x0][0x1cc], PT, P1 ;  /* 0x000073001f007a0c */ /* 0x000fe20003f26310 */
[----:B------:R-:W-:Y:S01]  /*3af0*/  FADD.FTZ R79, R87, -R72 ;  /* 0x80000048574f7221 */ /* 0x000fe20000010000 */
[----:B------:R-:W-:Y:S01]  /*3b00*/  ISETP.GE.AND.EX P2, PT, R33, c[0x0][0x1cc], PT, P2 ;  /* 0x0000730021007a0c */ /* 0x000fe20003f46320 */
[-C--:B------:R-:W-:Y:S01]  /*3b10*/  FMUL.FTZ R32, R23, R54.reuse ;  /* 0x0000003617207220 */ /* 0x080fe20000410000 */
[C---:B------:R-:W-:Y:S01]  /*3b20*/  ISETP.GT.U32.OR P4, PT, R0.reuse, 0x27f, P4 ;  /* 0x0000027f0000780c */ /* 0x040fe20002784470 */
[-C--:B------:R-:W-:Y:S01]  /*3b30*/  FMUL.FTZ R40, R19, R54.reuse ;  /* 0x0000003613287220 */ /* 0x080fe20000410000 */
[C---:B------:R-:W-:Y:S01]  /*3b40*/  ISETP.GT.U32.OR P3, PT, R0.reuse, 0x27f, P3 ;  /* 0x0000027f0000780c */ /* 0x040fe20001f64470 */
[-C--:B------:R-:W-:Y:S01]  /*3b50*/  FMUL.FTZ R34, R21, R54.reuse ;  /* 0x0000003615227220 */ /* 0x080fe20000410000 */
[C---:B------:R-:W-:Y:S01]  /*3b60*/  ISETP.GT.U32.OR P1, PT, R0.reuse, 0x27f, P1 ;  /* 0x0000027f0000780c */ /* 0x040fe20000f24470 */
[-C--:B------:R-:W-:Y:S01]  /*3b70*/  FMUL.FTZ R23, R35, R54.reuse ;  /* 0x0000003623177220 */ /* 0x080fe20000410000 */
[----:B------:R-:W-:Y:S01]  /*3b80*/  ISETP.GT.U32.OR P2, PT, R0, 0x27f, P2 ;  /* 0x0000027f0000780c */ /* 0x000fe20001744470 */
[----:B------:R-:W-:-:S02]  /*3b90*/  FMUL.FTZ R18, R37, R54 ;  /* 0x0000003625127220 */ /* 0x000fc40000410000 */
[-C--:B------:R-:W-:Y:S02]  /*3ba0*/  FMUL.FTZ R45, R45, R54.reuse ;  /* 0x000000362d2d7220 */ /* 0x080fe40000410000 */
[-C--:B------:R-:W-:Y:S02]  /*3bb0*/  FMUL.FTZ R43, R43, R54.reuse ;  /* 0x000000362b2b7220 */ /* 0x080fe40000410000 */
[-C--:B------:R-:W-:Y:S02]  /*3bc0*/  FMUL.FTZ R39, R39, R54.reuse ;  /* 0x0000003627277220 */ /* 0x080fe40000410000 */
[-C--:B------:R-:W-:Y:S02]  /*3bd0*/  FMUL.FTZ R35, R49, R54.reuse ;  /* 0x0000003631237220 */ /* 0x080fe40000410000 */
[-C--:B------:R-:W-:Y:S02]  /*3be0*/  FMUL.FTZ R22, R51, R54.reuse ;  /* 0x0000003633167220 */ /* 0x080fe40000410000 */
[----:B------:R-:W-:-:S02]  /*3bf0*/  FMUL.FTZ R37, R55, R54 ;  /* 0x0000003637257220 */ /* 0x000fc40000410000 */
[-C--:B------:R-:W-:Y:S02]  /*3c00*/  FMUL.FTZ R28, R71, R54.reuse ;  /* 0x00000036471c7220 */ /* 0x080fe40000410000 */
[-C--:B------:R-:W-:Y:S02]  /*3c10*/  FMUL.FTZ R21, R73, R54.reuse ;  /* 0x0000003649157220 */ /* 0x080fe40000410000 */
[-C--:B------:R-:W-:Y:S02]  /*3c20*/  FMUL.FTZ R20, R75, R54.reuse ;  /* 0x000000364b147220 */ /* 0x080fe40000410000 */
[-C--:B------:R-:W-:Y:S02]  /*3c30*/  FMUL.FTZ R19, R77, R54.reuse ;  /* 0x000000364d137220 */ /* 0x080fe40000410000 */
[----:B------:R-:W-:Y:S02]  /*3c40*/  FMUL.FTZ R54, R79, R54 ;  /* 0x000000364f367220 */ /* 0x000fe40000410000 */
[----:B------:R-:W-:-:S02]  /*3c50*/  FFMA.FTZ R44, R24, R15, R26 ;  /* 0x0000000f182c7223 */ /* 0x000fc4000001001a */
        /* <DEDUP_REMOVED lines=12> */
.L_x_3187:
        /* <DEDUP_REMOVED lines=12> */
.L_x_3189:
[----:B------:R-:W-:Y:S05]  /*3de0*/  BSYNC B0 ;  /* 0x0000000000007941 */ /* 0x000fea0003800000 */
.L_x_3188:
        /* <DEDUP_REMOVED lines=13> */
.L_x_3190:
        /* <DEDUP_REMOVED lines=12> */
.L_x_3192:
[----:B------:R-:W-:Y:S05]  /*3f80*/  BSYNC B0 ;  /* 0x0000000000007941 */ /* 0x000fea0003800000 */
.L_x_3191:
        /* <DEDUP_REMOVED lines=13> */
.L_x_3193:
        /* <DEDUP_REMOVED lines=12> */
.L_x_3195:
[----:B------:R-:W-:Y:S05]  /*4120*/  BSYNC B0 ;  /* 0x0000000000007941 */ /* 0x000fea0003800000 */
.L_x_3194:
        /* <DEDUP_REMOVED lines=13> */
.L_x_3196:
        /* <DEDUP_REMOVED lines=12> */
.L_x_3198:
[----:B------:R-:W-:Y:S05]  /*42c0*/  BSYNC B0 ;  /* 0x0000000000007941 */ /* 0x000fea0003800000 */
.L_x_3197:
[----:B------:R-:W-:Y:S01]  /*42d0*/  ISETP.GE.U32.AND P5, PT, R9, c[0x0][0x1c8], PT ;  /* 0x0000720009007a0c */ /* 0x000fe20003fa6070 */
[--C-:B------:R-:W-:Y:S01]  /*42e0*/  FFMA.FTZ R23, R24, R23, R26.reuse ;  /* 0x0000001718177223 */ /* 0x100fe2000001001a */
[----:B------:R-:W-:Y:S01]  /*42f0*/  ISETP.GE.U32.AND P1, PT, R10, c[0x0][0x1c8], PT ;  /* 0x000072000a007a0c */ /* 0x000fe20003f26070 */
[C-C-:B------:R-:W-:Y:S01]  /*4300*/  FFMA.FTZ R35, R24.reuse, R35, R26.reuse ;  /* 0x0000002318237223 */ /* 0x140fe2000001001a */
[----:B------:R-:W-:Y:S01]  /*4310*/  ISETP.GE.U32.AND P2, PT, R11, c[0x0][0x1c8], PT ;  /* 0x000072000b007a0c */ /* 0x000fe20003f46070 */
[--C-:B------:R-:W-:Y:S01]  /*4320*/  FFMA.FTZ R37, R24, R37, R26.reuse ;  /* 0x0000002518257223 */ /* 0x100fe2000001001a */
[----:B------:R-:W-:Y:S01]  /*4330*/  ISETP.GE.U32.AND P3, PT, R12, c[0x0][0x1c8], PT ;  /* 0x000072000c007a0c */ /* 0x000fe20003f66070 */
[C-C-:B------:R-:W-:Y:S01]  /*4340*/  FFMA.FTZ R21, R24.reuse, R21, R26.reuse ;  /* 0x0000001518157223 */ /* 0x140fe2000001001a */
[----:B------:R-:W-:Y:S01]  /*4350*/  ISETP.GE.U32.AND P4, PT, R13, c[0x0][0x1c8], PT ;  /* 0x000072000d007a0c */ /* 0x000fe20003f86070 */
[----:B------:R-:W-:Y:S01]  /*4360*/  FFMA.FTZ R19, R24, R19, R26 ;  /* 0x0000001318137223 */ /* 0x000fe2000001001a */
[----:B------:R-:W-:Y:S01]  /*4370*/  ISETP.GE.AND.EX P5, PT, R36, c[0x0][0x1cc], PT, P5 ;  /* 0x0000730024007a0c */ /* 0x000fe20003fa6350 */
[C-C-:B------:R-:W-:Y:S01]  /*4380*/  FFMA.FTZ R24, R25.reuse, R22, R27.reuse ;  /* 0x0000001619187223 */ /* 0x140fe2000001001b */
[----:B------:R-:W-:Y:S01]  /*4390*/  ISETP.GE.AND.EX P1, PT, R38, c[0x0][0x1cc], PT, P1 ;  /* 0x0000730026007a0c */ /* 0x000fe20003f26310 */
[--C-:B------:R-:W-:Y:S01]  /*43a0*/  FFMA.FTZ R28, R25, R28, R27.reuse ;  /* 0x0000001c191c7223 */ /* 0x100fe2000001001b */
[----:B------:R-:W-:Y:S01]  /*43b0*/  ISETP.GE.AND.EX P2, PT, R41, c[0x0][0x1cc], PT, P2 ;  /* 0x0000730029007a0c */ /* 0x000fe20003f46320 */
[C-C-:B------:R-:W-:Y:S01]  /*43c0*/  FFMA.FTZ R20, R25.reuse, R20, R27.reuse ;  /* 0x0000001419147223 */ /* 0x140fe2000001001b */
[----:B------:R-:W-:Y:S01]  /*43d0*/  ISETP.GE.AND.EX P3, PT, R42, c[0x0][0x1cc], PT, P3 ;  /* 0x000073002a007a0c */ /* 0x000fe20003f66330 */
[--C-:B------:R-:W-:Y:S01]  /*43e0*/  FFMA.FTZ R54, R25, R54, R27.reuse ;  /* 0x0000003619367223 */ /* 0x100fe2000001001b */
[----:B------:R-:W-:Y:S01]  /*43f0*/  ISETP.GE.AND.EX P4, PT, R47, c[0x0][0x1cc], PT, P4 ;  /* 0x000073002f007a0c */ /* 0x000fe20003f86340 */
[----:B------:R-:W-:Y:S01]  /*4400*/  FFMA.FTZ R18, R25, R18, R27 ;  /* 0x0000001219127223 */ /* 0x000fe2000001001b */
[----:B------:R-:W-:-:S02]  /*4410*/  ISETP.GT.U32.OR P5, PT, R0, 0x27f, P5 ;  /* 0x0000027f0000780c */ /* 0x000fc40002fa4470 */
[C---:B------:R-:W-:Y:S02]  /*4420*/  ISETP.GT.U32.OR P1, PT, R0.reuse, 0x27f, P1 ;  /* 0x0000027f0000780c */ /* 0x040fe40000f24470 */
[C---:B------:R-:W-:Y:S02]  /*4430*/  ISETP.GT.U32.OR P2, PT, R0.reuse, 0x27f, P2 ;  /* 0x0000027f0000780c */ /* 0x040fe40001744470 */
[C---:B------:R-:W-:Y:S02]  /*4440*/  ISETP.GT.U32.OR P3, PT, R0.reuse, 0x27f, P3 ;  /* 0x0000027f0000780c */ /* 0x040fe40001f64470 */
[----:B------:R-:W-:Y:S01]  /*4450*/  ISETP.GT.U32.OR P4, PT, R0, 0x27f, P4 ;  /* 0x0000027f0000780c */ /* 0x000fe20002784470 */
[----:B------:R-:W-:Y:S06]  /*4460*/  @!P6 BRA `(.L_x_3199) ;  /* 0x000000a00000e947 */ /* 0x000fec0003800000 */
        /* <DEDUP_REMOVED lines=10> */
.L_x_3199:
[----:B------:R-:W-:Y:S01]  /*4510*/  BSSY B0, `(.L_x_3200) ;  /* 0x000000c000007945 */ /* 0x000fe20003800000 */
[----:B------:R-:W-:Y:S05]  /*4520*/  @P5 BRA `(.L_x_3201) ;  /* 0x000000a000005947 */ /* 0x000fea0003800000 */
[----:B------:R-:W-:Y:S01]  /*4530*/  MOV R14, R68 ;  /* 0x00000044000e7202 */ /* 0x000fe20000000f00 */
[----:B------:R-:W-:Y:S01]  /*4540*/  IMAD R36, R36, c[0x0][0x1c0], RZ ;  /* 0x0000700024247a24 */ /* 0x000fe200078e02ff */
[----:B------:R-:W-:Y:S02]  /*4550*/  MOV R15, R67 ;  /* 0x00000043000f7202 */ /* 0x000fe40000000f00 */
[----:B------:R-:W-:Y:S01]  /*4560*/  F2FP.BF16.PACK_AB R23, R18, R23 ;  /* 0x000000171217723e */ /* 0x000fe200000010ff */
[C---:B------:R-:W-:Y:S02]  /*4570*/  IMAD R25, R9.reuse, c[0x0][0x1c4], R36 ;  /* 0x0000710009197a24 */ /* 0x040fe400078e0224 */
[----:B0-----:R-:W-:-:S05]  /*4580*/  IMAD.WIDE.U32 R16, R9, c[0x0][0x1c0], R14 ;  /* 0x0000700009107a25 */ /* 0x001fca00078e000e */
[----:B------:R-:W-:Y:S02]  /*4590*/  IADD3 R25, R17, R25, RZ ;  /* 0x0000001911197210 */ /* 0x000fe40007ffe0ff */
[----:B------:R-:W-:-:S04]  /*45a0*/  LEA R14, P5, R16, c[0x0][0x160], 0x1 ;  /* 0x00005800100e7a11 */ /* 0x000fc800078a08ff */
[----:B------:R-:W-:-:S05]  /*45b0*/  LEA.HI.X R15, R16, c[0x0][0x164], R25, 0x1, P5 ;  /* 0x00005900100f7a11 */ /* 0x000fca00028f0c19 */
[----:B------:R0:W-:Y:S04]  /*45c0*/  STG.E [R14.64], R23 ;  /* 0x000000170e007986 */ /* 0x0001e8000c101906 */
.L_x_3201:
[----:B------:R-:W-:Y:S05]  /*45d0*/  BSYNC B0 ;  /* 0x0000000000007941 */ /* 0x000fea0003800000 */
.L_x_3200:
        /* <DEDUP_REMOVED lines=11> */
.L_x_3202:
[----:B------:R-:W-:Y:S01]  /*4690*/  BSSY B0, `(.L_x_3203) ;  /* 0x000000c000007945 */ /* 0x000fe20003800000 */
[----:B------:R-:W-:Y:S05]  /*46a0*/  @P1 BRA `(.L_x_3204) ;  /* 0x000000a000001947 */ /* 0x000fea0003800000 */
[----:B0-----:R-:W-:Y:S01]  /*46b0*/  IMAD R17, R38, c[0x0][0x1c0], RZ ;  /* 0x0000700026117a24 */ /* 0x001fe200078e02ff */
[----:B------:R-:W-:Y:S02]  /*46c0*/  MOV R14, R68 ;  /* 0x00000044000e7202 */ /* 0x000fe40000000f00 */
[----:B------:R-:W-:Y:S01]  /*46d0*/  MOV R15, R67 ;  /* 0x00000043000f7202 */ /* 0x000fe20000000f00 */
[----:B------:R-:W-:Y:S01]  /*46e0*/  IMAD R23, R10, c[0x0][0x1c4], R17 ;  /* 0x000071000a177a24 */ /* 0x000fe200078e0211 */
[----:B------:R-:W-:-:S03]  /*46f0*/  F2FP.BF16.PACK_AB R35, R24, R35 ;  /* 0x000000231823723e */ /* 0x000fc600000010ff */
[----:B------:R-:W-:-:S05]  /*4700*/  IMAD.WIDE.U32 R16, R10, c[0x0][0x1c0], R14 ;  /* 0x000070000a107a25 */ /* 0x000fca00078e000e */
[----:B------:R-:W-:Y:S02]  /*4710*/  IADD3 R23, R17, R23, RZ ;  /* 0x0000001711177210 */ /* 0x000fe40007ffe0ff */
[----:B------:R-:W-:-:S04]  /*4720*/  LEA R14, P1, R16, c[0x0][0x160], 0x1 ;  /* 0x00005800100e7a11 */ /* 0x000fc800078208ff */
[----:B------:R-:W-:-:S05]  /*4730*/  LEA.HI.X R15, R16, c[0x0][0x164], R23, 0x1, P1 ;  /* 0x00005900100f7a11 */ /* 0x000fca00008f0c17 */
[----:B------:R0:W-:Y:S04]  /*4740*/  STG.E [R14.64], R35 ;  /* 0x000000230e007986 */ /* 0x0001e8000c101906 */
.L_x_3204:
[----:B------:R-:W-:Y:S05]  /*4750*/  BSYNC B0 ;  /* 0x0000000000007941 */ /* 0x000fea0003800000 */
.L_x_3203:
        /* <DEDUP_REMOVED lines=11> */
.L_x_3205:
        /* <DEDUP_REMOVED lines=12> */
.L_x_3207:
[----:B------:R-:W-:Y:S05]  /*48d0*/  BSYNC B0 ;  /* 0x0000000000007941 */ /* 0x000fea0003800000 */
.L_x_3206:
        /* <DEDUP_REMOVED lines=11> */
.L_x_3208:
        /* <DEDUP_REMOVED lines=12> */
.L_x_3210:
[----:B------:R-:W-:Y:S05]  /*4a50*/  BSYNC B0 ;  /* 0x0000000000007941 */ /* 0x000fea0003800000 */
.L_x_3209:
        /* <DEDUP_REMOVED lines=11> */
.L_x_3211:
[----:B------:R-:W-:Y:S01]  /*4b10*/  BSSY B0, `(.L_x_3212) ;  /* 0x000000b000007945 */ /* 0x000fe20003800000 */
[----:B------:R-:W-:Y:S05]  /*4b20*/  @P4 BRA `(.L_x_3213) ;  /* 0x0000009000004947 */ /* 0x000fea0003800000 */
[----:B------:R-:W-:Y:S01]  /*4b30*/  MOV R66, R68 ;  /* 0x0000004400427202 */ /* 0x000fe20000000f00 */
[----:B0-----:R-:W-:Y:S01]  /*4b40*/  IMAD R14, R47, c[0x0][0x1c0], RZ ;  /* 0x000070002f0e7a24 */ /* 0x001fe200078e02ff */
[----:B------:R-:W-:-:S03]  /*4b50*/  F2FP.BF16.PACK_AB R19, R54, R19 ;  /* 0x000000133613723e */ /* 0x000fc600000010ff */
[----:B------:R-:W-:-:S04]  /*4b60*/  IMAD.WIDE.U32 R66, R13, c[0x0][0x1c0], R66 ;  /* 0x000070000d427a25 */ /* 0x000fc800078e0042 */
[----:B------:R-:W-:Y:S01]  /*4b70*/  IMAD R15, R13, c[0x0][0x1c4], R14 ;  /* 0x000071000d0f7a24 */ /* 0x000fe200078e020e */
[----:B------:R-:W-:-:S04]  /*4b80*/  LEA R14, P1, R66, c[0x0][0x160], 0x1 ;  /* 0x00005800420e7a11 */ /* 0x000fc800078208ff */
[----:B------:R-:W-:-:S04]  /*4b90*/  IADD3 R15, R67, R15, RZ ;  /* 0x0000000f430f7210 */ /* 0x000fc80007ffe0ff */
[----:B------:R-:W-:-:S05]  /*4ba0*/  LEA.HI.X R15, R66, c[0x0][0x164], R15, 0x1, P1 ;  /* 0x00005900420f7a11 */ /* 0x000fca00008f0c0f */
[----:B------:R0:W-:Y:S02]  /*4bb0*/  STG.E [R14.64], R19 ;  /* 0x000000130e007986 */ /* 0x0001e4000c101906 */
.L_x_3213:
[----:B------:R-:W-:Y:S05]  /*4bc0*/  BSYNC B0 ;  /* 0x0000000000007941 */ /* 0x000fea0003800000 */
.L_x_3212:
[----:B------:R-:W-:Y:S02]  /*4bd0*/  IADD3 R64, R64, c[0x0][0x10], RZ ;  /* 0x0000040040407a10 */ /* 0x000fe40007ffe0ff */
[----:B------:R-:W-:Y:S02]  /*4be0*/  IADD3 R4, R4, 0x1, RZ ;  /* 0x0000000104047810 */ /* 0x000fe40007ffe0ff */
[----:B------:R-:W-:-:S13]  /*4bf0*/  ISETP.GE.AND P1, PT, R64, UR4, PT ;  /* 0x0000000440007c0c */ /* 0x000fda000bf26270 */
[----:B------:R-:W-:Y:S01]  /*4c00*/  @P1 CALL.REL.NOINC `(.L_x_3214) ;  /* 0x0000001000001944 */ /* 0x000fe20003c00000 */
[----:B------:R-:W-:Y:S05]  /*4c10*/  BRA `(.L_x_3215) ;  /* 0xffffb66000007947 */ /* 0x000fea000383ffff */
.L_x_3214:
[----:B------:R-:W-:Y:S05]  /*4c20*/  EXIT ;  /* 0x000000000000794d */ /* 0x000fea0003800000 */
.L_x_3216:
        /* <DEDUP_REMOVED lines=13> */
.L_x_5188:


//--------------------- .text._Z35group_norm_nhwc_fwd_one_pass_kernelI11Bf16IOFp32WLi512ELi80ELi640EEv26Group_norm_nhwc_fwd_params --------------------------
	.section	.text._Z35group_norm_nhwc_fwd_one_pass_kernelI11Bf16IOFp32WLi512ELi80ELi640EEv26Group_norm_nhwc_fwd_params,"ax",@progbits
	.sectioninfo	@"SHI_REGISTERS=96"
	.align	128
        .global         _Z35group_norm_nhwc_fwd_one_pass_kernelI11Bf16IOFp32WLi512ELi80ELi640EEv26Group_norm_nhwc_fwd_params
        .type           _Z35group_norm_nhwc_fwd_one_pass_kernelI11Bf16IOFp32WLi512ELi80ELi640EEv26Group_norm_nhwc_fwd_params,@function
        .size           _Z35group_norm_nhwc_fwd_one_pass_kernelI11Bf16IOFp32WLi512ELi80ELi640EEv26Group_norm_nhwc_fwd_params,(.L_x_5189 - _Z35group_norm_nhwc_fwd_one_pass_kernelI11Bf16IOFp32WLi512ELi80ELi640EEv26Group_norm_nhwc_fwd_params)
        .other          _Z35group_norm_nhwc_fwd_one_pass_kernelI11Bf16IOFp32WLi512ELi80ELi640EEv26Group_norm_nhwc_fwd_params,@"STO_CUDA_ENTRY STV_DEFAULT"
_Z35group_norm_nhwc_fwd_one_pass_kernelI11Bf16IOFp32WLi512ELi80ELi640EEv26Group_norm_nhwc_fwd_params:
.text._Z35group_norm_nhwc_fwd_one_pass_kernelI11Bf16IOFp32WLi512ELi80ELi640EEv26Group_norm_nhwc_fwd_params:
[----:B------:R-:W-:Y:S02]  /*0000*/  MOV R1, c[0x0][0x28] ;  /* 0x00000a0000017a02 */ /* 0x000fe40000000f00 */
[----:B------:R-:W0:Y:S01]  /*0010*/  S2UR UR9, SR_CTAID.Y ;  /* 0x00000000000979c3 */ /* 0x000e220000002600 */
[----:B------:R-:W-:Y:S02]  /*0020*/  ULDC UR8, c[0x0][0x1d8] ;  /* 0x0000760000087ab9 */ /* 0x000fe40000000800 */
[----:B------:R-:W-:Y:S02]  /*0030*/  ULDC UR4, c[0x0][0x1a8] ;  /* 0x00006a0000047ab9 */ /* 0x000fe40000000800 */
[----:B------:R-:W-:-:S04]  /*0040*/  UIMAD UR8, UR8, UR4, URZ ;  /* 0x00000004080872a4 */ /* 0x000fc8000f8e023f */
[----:B0-----:R-:W-:-:S06]  /*0050*/  UISETP.GE.AND UP0, UPT, UR9, UR8, UPT ;  /* 0x000000080900728c */ /* 0x001fcc000bf06270 */
[----:B------:R-:W-:-:S13]  /*0060*/  PLOP3.LUT P0, PT, PT, PT, UP0, 0x80, 0x0 ;  /* 0x000000000000781c */ /* 0x000fda0003f0f008 */
[----:B------:R-:W-:Y:S05]  /*0070*/  @P0 EXIT ;  /* 0x000000000000094d */ /* 0x000fea0003800000 */
[----:B------:R-:W0:Y:S01]  /*0080*/  S2R R0, SR_TID.X ;  /* 0x0000000000007919 */ /* 0x000e220000002100 */
[----:B------:R-:W1:Y:S01]  /*0090*/  S2UR UR16, SR_CTAID.X ;  /* 0x00000000001079c3 */ /* 0x000e620000002500 */
[----:B------:R-:W-:Y:S02]  /*00a0*/  ULDC.U8 UR17, c[0x0][0x1dc] ;  /* 0x0000770000117ab9 */ /* 0x000fe40000000000 */
[----:B------:R-:W-:Y:S02]  /*00b0*/  UMOV UR4, URZ ;  /* 0x0000003f00047c82 */ /* 0x000fe40008000000 */
[----:B------:R-:W-:Y:S01]  /*00c0*/  ULDC.64 UR12, c[0x0][0x118] ;  /* 0x00004600000c7ab9 */ /* 0x000fe20000000a00 */
[----:B0-----:R-:W-:Y:S01]  /*00d0*/  IMAD.WIDE.U32 R2, R0, -0x33333333, RZ ;  /* 0xcccccccd00027825 */ /* 0x001fe200078e00ff */
[----:B-1----:R-:W-:-:S04]  /*00e0*/  MOV R2, UR16 ;  /* 0x0000001000027c02 */ /* 0x002fc80008000f00 */
[----:B------:R-:W-:Y:S02]  /*00f0*/  SHF.R.U32.HI R5, RZ, 0x5, R3 ;  /* 0x00000005ff057819 */ /* 0x000fe40000011603 */
[----:B------:R-:W-:-:S03]  /*0100*/  SHF.R.S32.HI R3, RZ, 0x1f, R0 ;  /* 0x0000001fff037819 */ /* 0x000fc60000011400 */
[----:B------:R-:W-:Y:S01]  /*0110*/  IMAD R2, R2, c[0x0][0x1e4], R5 ;  /* 0x0000790002027a24 */ /* 0x000fe200078e0205 */
[----:B------:R-:W-:Y:S01]  /*0120*/  LEA.HI R4, R3, R0, RZ, 0x5 ;  /* 0x0000000003047211 */ /* 0x000fe200078f28ff */
[----:B------:R-:W-:-:S03]  /*0130*/  IMAD R3, R5, -0x28, R0 ;  /* 0xffffffd805037824 */ /* 0x000fc600078e0200 */
[C---:B------:R-:W-:Y:S02]  /*0140*/  ISETP.GE.U32.AND P0, PT, R2.reuse, c[0x0][0x1c8], PT ;  /* 0x0000720002007a0c */ /* 0x040fe40003f06070 */
[----:B------:R-:W-:Y:S02]  /*0150*/  SHF.R.S32.HI R5, RZ, 0x1f, R2 ;  /* 0x0000001fff057819 */ /* 0x000fe40000011402 */
[----:B------:R-:W-:Y:S02]  /*0160*/  SHF.R.S32.HI R4, RZ, 0x5, R4 ;  /* 0x00000005ff047819 */ /* 0x000fe40000011404 */
[----:B------:R-:W-:Y:S02]  /*0170*/  ISETP.GE.AND.EX P0, PT, R5, c[0x0][0x1cc], PT, P0 ;  /* 0x0000730005007a0c */ /* 0x000fe40003f06300 */
[----:B------:R-:W-:Y:S02]  /*0180*/  IADD3 R4, R2, 0x10, RZ ;  /* 0x0000001002047810 */ /* 0x000fe40007ffe0ff */
[----:B------:R-:W-:-:S02]  /*0190*/  SHF.L.U32 R3, R3, 0x1, RZ ;  /* 0x0000000103037819 */ /* 0x000fc400000006ff */
        /* <DEDUP_REMOVED lines=24> */
[----:B------:R-:W-:Y:S02]  /*0320*/  ISETP.LT.U32.AND P0, PT, R0, 0x280, !P0 ;  /* 0x000002800000780c */ /* 0x000fe40004701070 */
[C---:B------:R-:W-:Y:S02]  /*0330*/  IADD3 R4, R2.reuse, 0x1a0, RZ ;  /* 0x000001a002047810 */ /* 0x040fe40007ffe0ff */
[C---:B------:R-:W-:Y:S02]  /*0340*/  IADD3 R5, R2.reuse, 0x1b0, RZ ;  /* 0x000001b002057810 */ /* 0x040fe40007ffe0ff */
[C---:B------:R-:W-:Y:S02]  /*0350*/  IADD3 R6, R2.reuse, 0x1c0, RZ ;  /* 0x000001c002067810 */ /* 0x040fe40007ffe0ff */
[C---:B------:R-:W-:Y:S02]  /*0360*/  IADD3 R7, R2.reuse, 0x1d0, RZ ;  /* 0x000001d002077810 */ /* 0x040fe40007ffe0ff */
[----:B------:R-:W-:-:S02]  /*0370*/  IADD3 R8, R2, 0x1e0, RZ ;  /* 0x000001e002087810 */ /* 0x000fc40007ffe0ff */
[----:B------:R-:W-:Y:S02]  /*0380*/  IADD3 R9, R2, 0x1f0, RZ ;  /* 0x000001f002097810 */ /* 0x000fe40007ffe0ff */
.L_x_3323:
[----:B0-----:R-:W-:Y:S01]  /*0390*/  IABS R12, c[0x0][0x1d8] ;  /* 0x00007600000c7a13 */ /* 0x001fe20000000000 */
[----:B------:R-:W-:Y:S01]  /*03a0*/  UMOV UR6, URZ ;  /* 0x0000003f00067c82 */ /* 0x000fe20008000000 */
[----:B------:R-:W-:Y:S02]  /*03b0*/  IABS R13, UR9 ;  /* 0x00000009000d7c13 */ /* 0x000fe40008000000 */
[----:B------:R-:W0:Y:S01]  /*03c0*/  R2UR UR11, R12 ;  /* 0x000000000c0b73c2 */ /* 0x000e2200000e0000 */
[----:B------:R-:W-:Y:S02]  /*03d0*/  IADD3 R14, R2, 0x10, RZ ;  /* 0x00000010020e7810 */ /* 0x000fe40007ffe0ff */
[----:B------:R-:W-:Y:S02]  /*03e0*/  ISETP.GE.U32.AND P3, PT, R93, c[0x0][0x1c8], PT ;  /* 0x000072005d007a0c */ /* 0x000fe40003f66070 */
[----:B------:R-:W-:Y:S02]  /*03f0*/  ISETP.GE.U32.AND P2, PT, R14, c[0x0][0x1c8], PT ;  /* 0x000072000e007a0c */ /* 0x000fe40003f46070 */
[----:B------:R-:W-:Y:S01]  /*0400*/  SHF.R.S32.HI R62, RZ, 0x1f, R14 ;  /* 0x0000001fff3e7819 */ /* 0x000fe2000001140e */
[----:B------:R-:W1:Y:S01]  /*0410*/  R2UR UR10, R13 ;  /* 0x000000000d0a73c2 */ /* 0x000e6200000e0000 */
[----:B------:R-:W-:-:S02]  /*0420*/  SHF.R.S32.HI R63, RZ, 0x1f, R93 ;  /* 0x0000001fff3f7819 */ /* 0x000fc4000001145d */
[----:B------:R-:W-:Y:S02]  /*0430*/  ISETP.GE.AND.EX P2, PT, R62, c[0x0][0x1cc], PT, P2 ;  /* 0x000073003e007a0c */ /* 0x000fe40003f46320 */
[----:B------:R-:W-:Y:S02]  /*0440*/  ISETP.GE.AND.EX P3, PT, R63, c[0x0][0x1cc], PT, P3 ;  /* 0x000073003f007a0c */ /* 0x000fe40003f66330 */
[C---:B------:R-:W-:Y:S02]  /*0450*/  ISETP.GT.U32.OR P2, PT, R0.reuse, 0x27f, P2 ;  /* 0x0000027f0000780c */ /* 0x040fe40001744470 */
[----:B------:R-:W-:Y:S02]  /*0460*/  ISETP.GT.U32.OR P3, PT, R0, 0x27f, P3 ;  /* 0x0000027f0000780c */ /* 0x000fe40001f64470 */
[----:B------:R-:W-:Y:S02]  /*0470*/  ISETP.GE.U32.AND P4, PT, R92, c[0x0][0x1c8], PT ;  /* 0x000072005c007a0c */ /* 0x000fe40003f86070 */
[----:B------:R-:W-:-:S02]  /*0480*/  SHF.R.S32.HI R64, RZ, 0x1f, R92 ;  /* 0x0000001fff407819 */ /* 0x000fc4000001145c */
[----:B------:R-:W-:Y:S01]  /*0490*/  ISETP.GE.U32.AND P5, PT, R91, c[0x0][0x1c8], PT ;  /* 0x000072005b007a0c */ /* 0x000fe20003fa6070 */
[----:B0-----:R-:W0:Y:S01]  /*04a0*/  I2F.RP R10, UR11 ;  /* 0x0000000b000a7d06 */ /* 0x001e220008209400 */
[----:B------:R-:W-:Y:S02]  /*04b0*/  ISETP.GE.AND.EX P4, PT, R64, c[0x0][0x1cc], PT, P4 ;  /* 0x0000730040007a0c */ /* 0x000fe40003f86340 */
[----:B------:R-:W-:Y:S02]  /*04c0*/  SHF.R.S32.HI R66, RZ, 0x1f, R91 ;  /* 0x0000001fff427819 */ /* 0x000fe4000001145b */
[----:B------:R-:W-:Y:S02]  /*04d0*/  SHF.R.S32.HI R68, RZ, 0x1f, R87 ;  /* 0x0000001fff447819 */ /* 0x000fe40000011457 */
[----:B------:R-:W-:Y:S02]  /*04e0*/  ISETP.GT.U32.OR P4, PT, R0, 0x27f, P4 ;  /* 0x0000027f0000780c */ /* 0x000fe40002784470 */
[----:B------:R-:W-:Y:S01]  /*04f0*/  ISETP.GE.AND.EX P5, PT, R66, c[0x0][0x1cc], PT, P5 ;  /* 0x0000730042007a0c */ /* 0x000fe20003fa6350 */
[----:B0-----:R-:W0:Y:S10]  /*0500*/  MUFU.RCP R10, R10 ;  /* 0x0000000a000a7308 */ /* 0x001e340000001000 */
[----:B------:R-:W-:Y:S01]  /*0510*/  @!P4 IMAD R23, R64, c[0x0][0x1c0], RZ ;  /* 0x000070004017ca24 */ /* 0x000fe200078e02ff */
[----:B0-----:R-:W-:-:S02]  /*0520*/  IADD3 R11, R10, 0xffffffe, RZ ;  /* 0x0ffffffe0a0b7810 */ /* 0x001fc40007ffe0ff */
[----:B------:R-:W-:-:S04]  /*0530*/  SHF.R.S32.HI R10, RZ, 0x1f, R3 ;  /* 0x0000001fff0a7819 */ /* 0x000fc80000011403 */
[----:B------:R-:W0:Y:S02]  /*0540*/  F2I.FTZ.U32.TRUNC.NTZ R11, R11 ;  /* 0x0000000b000b7305 */ /* 0x000e24000021f000 */
[----:B0-----:R-:W0:Y:S02]  /*0550*/  R2UR UR7, R11 ;  /* 0x000000000b0773c2 */ /* 0x001e2400000e0000 */
[----:B0-----:R-:W-:-:S04]  /*0560*/  UIADD3 UR5, URZ, -UR7, URZ ;  /* 0x800000073f057290 */ /* 0x001fc8000fffe03f */
[----:B------:R-:W-:-:S04]  /*0570*/  UIMAD UR5, UR5, UR11, URZ ;  /* 0x0000000b050572a4 */ /* 0x000fc8000f8e023f */
[----:B------:R-:W-:-:S04]  /*0580*/  UIMAD.WIDE.U32 UR6, UR7, UR5, UR6 ;  /* 0x00000005070672a5 */ /* 0x000fc8000f8e0006 */
[----:B-1----:R-:W-:-:S04]  /*0590*/  UIMAD.WIDE.U32 UR6, UR7, UR10, URZ ;  /* 0x0000000a070672a5 */ /* 0x002fc8000f8e003f */
[----:B------:R-:W-:-:S03]  /*05a0*/  UIADD3 UR5, -UR7, URZ, URZ ;  /* 0x0000003f07057290 */ /* 0x000fc6000fffe13f */
[----:B------:R-:W-:Y:S02]  /*05b0*/  ULDC UR6, c[0x0][0x1d8] ;  /* 0x0000760000067ab9 */ /* 0x000fe40000000800 */
[----:B------:R-:W-:-:S04]  /*05c0*/  UIMAD UR5, UR11, UR5, UR10 ;  /* 0x000000050b0572a4 */ /* 0x000fc8000f8e020a */
[----:B------:R-:W-:-:S11]  /*05d0*/  UISETP.GT.U32.AND UP0, UPT, UR11, UR5, UPT ;  /* 0x000000050b00728c */ /* 0x000fd6000bf04070 */
[----:B------:R-:W-:Y:S02]  /*05e0*/  @!UP0 UIADD3 UR5, UR5, -UR11, URZ ;  /* 0x8000000b05058290 */ /* 0x000fe4000fffe03f */
[----:B------:R-:W-:Y:S02]  /*05f0*/  @!UP0 UIADD3 UR7, UR7, 0x1, URZ ;  /* 0x0000000107078890 */ /* 0x000fe4000fffe03f */
[----:B------:R-:W-:Y:S02]  /*0600*/  UISETP.GE.U32.AND UP1, UPT, UR5, UR11, UPT ;  /* 0x0000000b0500728c */ /* 0x000fe4000bf26070 */
[----:B------:R-:W-:Y:S02]  /*0610*/  ULOP3.LUT UR5, UR9, UR6, URZ, 0x3c, !UPT ;  /* 0x0000000609057292 */ /* 0x000fe4000f8e3c3f */
[----:B------:R-:W-:Y:S02]  /*0620*/  ULDC.64 UR10, c[0x0][0x1d0] ;  /* 0x00007400000a7ab9 */ /* 0x000fe40000000a00 */
[----:B------:R-:W-:-:S05]  /*0630*/  UISETP.GE.AND UP0, UPT, UR5, URZ, UPT ;  /* 0x0000003f0500728c */ /* 0x000fca000bf06270 */
[----:B------:R-:W-:Y:S02]  /*0640*/  @UP1 UIADD3 UR7, UR7, 0x1, URZ ;  /* 0x0000000107071890 */ /* 0x000fe4000fffe03f */
[----:B------:R-:W-:-:S04]  /*0650*/  UISETP.NE.AND UP1, UPT, URZ, UR6, UPT ;  /* 0x000000063f00728c */ /* 0x000fc8000bf25270 */
[----:B------:R-:W-:-:S07]  /*0660*/  @!UP0 UIADD3 UR7, -UR7, URZ, URZ ;  /* 0x0000003f07078290 */ /* 0x000fce000fffe13f */
[----:B------:R-:W-:-:S04]  /*0670*/  @!UP1 ULOP3.LUT UR7, URZ, UR6, URZ, 0x33, !UPT ;  /* 0x000000063f079292 */ /* 0x000fc8000f8e333f */
[----:B------:R-:W-:-:S04]  /*0680*/  UIADD3 UR5, -UR7, URZ, URZ ;  /* 0x0000003f07057290 */ /* 0x000fc8000fffe13f */
[----:B------:R-:W-:-:S04]  /*0690*/  UIMAD UR5, UR5, UR6, UR9 ;  /* 0x00000006050572a4 */ /* 0x000fc8000f8e0209 */
[----:B------:R-:W-:Y:S02]  /*06a0*/  UIMAD UR14, UR5, 0x50, URZ ;  /* 0x00000050050e78a4 */ /* 0x000fe4000f8e023f */
[----:B------:R-:W-:-:S04]  /*06b0*/  USHF.R.S32.HI UR5, URZ, 0x1f, UR7 ;  /* 0x0000001f3f057899 */ /* 0x000fc80008011407 */
[----:B------:R-:W-:Y:S01]  /*06c0*/  MOV R11, UR14 ;  /* 0x0000000e000b7c02 */ /* 0x000fe20008000f00 */
[----:B------:R-:W-:Y:S01]  /*06d0*/  UIMAD UR5, UR5, UR10, URZ ;  /* 0x0000000a050572a4 */ /* 0x000fe2000f8e023f */
[----:B------:R-:W-:-:S03]  /*06e0*/  IADD3 R34, P1, R3, UR14, RZ ;  /* 0x0000000e03227c10 */ /* 0x000fc6000ff3e0ff */
[----:B------:R-:W-:Y:S01]  /*06f0*/  UIMAD UR5, UR7, UR11, UR5 ;  /* 0x0000000b070572a4 */ /* 0x000fe2000f8e0205 */
[----:B------:R-:W-:Y:S01]  /*0700*/  LEA.HI.X.SX32 R35, R11, R10, 0x1, P1 ;  /* 0x0000000a0b237211 */ /* 0x000fe200008f0eff */
[----:B------:R-:W-:Y:S01]  /*0710*/  @!P2 IMAD R10, R62, c[0x0][0x1c0], RZ ;  /* 0x000070003e0aaa24 */ /* 0x000fe200078e02ff */
[----:B------:R-:W-:Y:S02]  /*0720*/  MOV R11, UR7 ;  /* 0x00000007000b7c02 */ /* 0x000fe40008000f00 */
[----:B------:R-:W-:Y:S01]  /*0730*/  ISETP.GE.U32.AND P1, PT, R87, c[0x0][0x1c8], PT ;  /* 0x0000720057007a0c */ /* 0x000fe20003f26070 */
[----:B------:R-:W-:Y:S02]  /*0740*/  @!P2 IMAD R13, R14, c[0x0][0x1c4], R10 ;  /* 0x000071000e0daa24 */ /* 0x000fe400078e020a */
[----:B------:R-:W-:-:S05]  /*0750*/  IMAD.WIDE.U32 R34, R11, c[0x0][0x1d0], R34 ;  /* 0x000074000b227a25 */ /* 0x000fca00078e0022 */
[----:B------:R-:W-:Y:S02]  /*0760*/  IADD3 R33, R35, UR5, RZ ;  /* 0x0000000523217c10 */ /* 0x000fe4000fffe0ff */
[----:B------:R-:W-:-:S05]  /*0770*/  @!P2 MOV R32, R34 ;  /* 0x000000220020a202 */ /* 0x000fca0000000f00 */
[----:B------:R-:W-:Y:S01]  /*0780*/  @!P2 IMAD.WIDE.U32 R10, R14, c[0x0][0x1c0], R32 ;  /* 0x000070000e0aaa25 */ /* 0x000fe200078e0020 */
[----:B------:R-:W-:-:S04]  /*0790*/  SHF.R.S32.HI R14, RZ, 0x1f, R2 ;  /* 0x0000001fff0e7819 */ /* 0x000fc80000011402 */
[----:B------:R-:W-:Y:S01]  /*07a0*/  @!P2 IADD3 R11, R11, R13, RZ ;  /* 0x0000000d0b0ba210 */ /* 0x000fe20007ffe0ff */
[----:B------:R-:W-:Y:S01]  /*07b0*/  @P0 IMAD R15, R14, c[0x0][0x1c0], RZ ;  /* 0x000070000e0f0a24 */ /* 0x000fe200078e02ff */
[----:B------:R-:W-:Y:S02]  /*07c0*/  @!P2 LEA R12, P6, R10, c[0x0][0x170], 0x1 ;  /* 0x00005c000a0caa11 */ /* 0x000fe400078c08ff */
[----:B------:R-:W-:Y:S01]  /*07d0*/  @P0 MOV R14, R34 ;  /* 0x00000022000e0202 */ /* 0x000fe20000000f00 */
[----:B------:R-:W-:Y:S01]  /*07e0*/  @P0 IMAD R17, R2, c[0x0][0x1c4], R15 ;  /* 0x0000710002110a24 */ /* 0x000fe200078e020f */
[-C--:B------:R-:W-:Y:S02]  /*07f0*/  @P0 MOV R15, R33.reuse ;  /* 0x00000021000f0202 */ /* 0x080fe40000000f00 */
[----:B------:R-:W-:Y:S01]  /*0800*/  @!P2 LEA.HI.X R13, R10, c[0x0][0x174], R11, 0x1, P6 ;  /* 0x00005d000a0daa11 */ /* 0x000fe200030f0c0b */
[----:B------:R-:W-:Y:S01]  /*0810*/  @!P3 IMAD R10, R63, c[0x0][0x1c0], RZ ;  /* 0x000070003f0aba24 */ /* 0x000fe200078e02ff */
[----:B------:R-:W-:Y:S01]  /*0820*/  ISETP.GE.AND.EX P6, PT, R68, c[0x0][0x1cc], PT, P1 ;  /* 0x0000730044007a0c */ /* 0x000fe20003fc6310 */
[----:B------:R-:W-:Y:S01]  /*0830*/  @P0 IMAD.WIDE.U32 R14, R2, c[0x0][0x1c0], R14 ;  /* 0x00007000020e0a25 */ /* 0x000fe200078e000e */
[----:B------:R-:W-:-:S02]  /*0840*/  @!P3 MOV R11, R33 ;  /* 0x00000021000bb202 */ /* 0x000fc40000000f00 */
[C---:B------:R-:W-:Y:S01]  /*0850*/  ISETP.GT.U32.OR P1, PT, R0.reuse, 0x27f, P5 ;  /* 0x0000027f0000780c */ /* 0x040fe20002f24470 */
[----:B------:R-:W-:Y:S01]  /*0860*/  @!P3 IMAD R19, R93, c[0x0][0x1c4], R10 ;  /* 0x000071005d13ba24 */ /* 0x000fe200078e020a */
[----:B------:R-:W-:Y:S02]  /*0870*/  @!P3 MOV R10, R34 ;  /* 0x00000022000ab202 */ /* 0x000fe40000000f00 */
[----:B------:R-:W-:Y:S02]  /*0880*/  ISETP.GT.U32.OR P5, PT, R0, 0x27f, P6 ;  /* 0x0000027f0000780c */ /* 0x000fe400037a4470 */
[----:B------:R-:W-:Y:S01]  /*0890*/  @P0 IADD3 R15, R15, R17, RZ ;  /* 0x000000110f0f0210 */ /* 0x000fe20007ffe0ff */
[----:B------:R-:W-:Y:S01]  /*08a0*/  @!P3 IMAD.WIDE.U32 R10, R93, c[0x0][0x1c0], R10 ;  /* 0x000070005d0aba25 */ /* 0x000fe200078e000a */
[----:B------:R-:W-:-:S03]  /*08b0*/  @P0 LEA R20, P6, R14, c[0x0][0x170], 0x1 ;  /* 0x00005c000e140a11 */ /* 0x000fc600078c08ff */
[----:B------:R-:W-:Y:S01]  /*08c0*/  @!P4 IMAD R17, R92, c[0x0][0x1c4], R23 ;  /* 0x000071005c11ca24 */ /* 0x000fe200078e0217 */
[----:B------:R-:W-:Y:S02]  /*08d0*/  @P0 LEA.HI.X R21, R14, c[0x0][0x174], R15, 0x1, P6 ;  /* 0x00005d000e150a11 */ /* 0x000fe400030f0c0f */
[----:B------:R-:W-:Y:S02]  /*08e0*/  @!P4 MOV R14, R34 ;  /* 0x00000022000ec202 */ /* 0x000fe40000000f00 */
[----:B------:R-:W-:Y:S01]  /*08f0*/  @!P4 MOV R15, R33 ;  /* 0x00000021000fc202 */ /* 0x000fe20000000f00 */
[----:B------:R-:W-:Y:S01]  /*0900*/  @!P5 IMAD R16, R68, c[0x0][0x1c0], RZ ;  /* 0x000070004410da24 */ /* 0x000fe200078e02ff */
[----:B------:R-:W-:Y:S01]  /*0910*/  @!P3 IADD3 R11, R11, R19, RZ ;  /* 0x000000130b0bb210 */ /* 0x000fe20007ffe0ff */
[----:B------:R-:W-:Y:S01]  /*0920*/  @!P5 IMAD.MOV.U32 R25, RZ, RZ, R33 ;  /* 0x000000ffff19d224 */ /* 0x000fe200078e0021 */
[----:B------:R-:W-:Y:S01]  /*0930*/  @!P3 LEA R22, P6, R10, c[0x0][0x170], 0x1 ;  /* 0x00005c000a16ba11 */ /* 0x000fe200078c08ff */
[----:B------:R-:W-:Y:S01]  /*0940*/  @!P4 IMAD.WIDE.U32 R14, R92, c[0x0][0x1c0], R14 ;  /* 0x000070005c0eca25 */ /* 0x000fe200078e000e */
[----:B------:R-:W-:-:S02]  /*0950*/  SHF.R.S32.HI R71, RZ, 0x1f, R86 ;  /* 0x0000001fff477819 */ /* 0x000fc40000011456 */
[----:B------:R-:W-:Y:S01]  /*0960*/  @!P3 LEA.HI.X R23, R10, c[0x0][0x174], R11, 0x1, P6 ;  /* 0x00005d000a17ba11 */ /* 0x000fe200030f0c0b */
[----:B------:R-:W-:Y:S01]  /*0970*/  @!P1 IMAD R10, R66, c[0x0][0x1c0], RZ ;  /* 0x00007000420a9a24 */ /* 0x000fe200078e02ff */
[----:B------:R-:W-:Y:S01]  /*0980*/  @!P4 IADD3 R15, R15, R17, RZ ;  /* 0x000000110f0fc210 */ /* 0x000fe20007ffe0ff */
[----:B------:R-:W-:Y:S01]  /*0990*/  @!P5 IMAD R27, R87, c[0x0][0x1c4], R16 ;  /* 0x00007100571bda24 */ /* 0x000fe200078e0210 */
[----:B------:R-:W-:Y:S01]  /*09a0*/  @!P1 MOV R11, R33 ;  /* 0x00000021000b9202 */ /* 0x000fe20000000f00 */
[C---:B------:R-:W-:Y:S01]  /*09b0*/  @!P1 IMAD R17, R91.reuse, c[0x0][0x1c4], R10 ;  /* 0x000071005b119a24 */ /* 0x040fe200078e020a */
[-C--:B------:R-:W-:Y:S02]  /*09c0*/  @!P1 MOV R10, R34.reuse ;  /* 0x00000022000a9202 */ /* 0x080fe40000000f00 */
[C---:B------:R-:W-:Y:S02]  /*09d0*/  @!P4 LEA R18, P6, R14.reuse, c[0x0][0x170], 0x1 ;  /* 0x00005c000e12ca11 */ /* 0x040fe400078c08ff */
[----:B------:R-:W-:Y:S01]  /*09e0*/  @!P5 MOV R24, R34 ;  /* 0x000000220018d202 */ /* 0x000fe20000000f00 */
[----:B------:R-:W-:Y:S01]  /*09f0*/  @!P1 IMAD.WIDE.U32 R10, R91, c[0x0][0x1c0], R10 ;  /* 0x000070005b0a9a25 */ /* 0x000fe200078e000a */
[----:B------:R-:W-:-:S02]  /*0a00*/  @!P4 LEA.HI.X R19, R14, c[0x0][0x174], R15, 0x1, P6 ;  /* 0x00005d000e13ca11 */ /* 0x000fc400030f0c0f */
[----:B------:R-:W-:Y:S01]  /*0a10*/  SHF.R.S32.HI R74, RZ, 0x1f, R84 ;  /* 0x0000001fff4a7819 */ /* 0x000fe20000011454 */
[----:B------:R-:W-:Y:S01]  /*0a20*/  @!P5 IMAD.WIDE.U32 R24, R87, c[0x0][0x1c0], R24 ;  /* 0x000070005718da25 */ /* 0x000fe200078e0018 */
[----:B------:R-:W-:Y:S02]  /*0a30*/  @!P1 IADD3 R11, R11, R17, RZ ;  /* 0x000000110b0b9210 */ /* 0x000fe40007ffe0ff */
[C---:B------:R-:W-:Y:S02]  /*0a40*/  @!P1 LEA R14, P6, R10.reuse, c[0x0][0x170], 0x1 ;  /* 0x00005c000a0e9a11 */ /* 0x040fe400078c08ff */
[----:B------:R-:W-:Y:S02]  /*0a50*/  @!P5 IADD3 R17, R25, R27, RZ ;  /* 0x0000001b1911d210 */ /* 0x000fe40007ffe0ff */
[----:B------:R-:W-:Y:S02]  /*0a60*/  @!P1 LEA.HI.X R15, R10, c[0x0][0x174], R11, 0x1, P6 ;  /* 0x00005d000a0f9a11 */ /* 0x000fe400030f0c0b */
[----:B------:R-:W-:Y:S01]  /*0a70*/  CS2R R10, SRZ ;  /* 0x00000000000a7805 */ /* 0x000fe2000001ff00 */
[----:B------:R-:W-:-:S02]  /*0a80*/  @!P5 LEA R16, P6, R24, c[0x0][0x170], 0x1 ;  /* 0x00005c001810da11 */ /* 0x000fc400078c08ff */
[----:B------:R-:W-:Y:S02]  /*0a90*/  SHF.R.S32.HI R80, RZ, 0x1f, R81 ;  /* 0x0000001fff507819 */ /* 0x000fe40000011451 */
[----:B------:R-:W-:Y:S01]  /*0aa0*/  @!P5 LEA.HI.X R17, R24, c[0x0][0x174], R17, 0x1, P6 ;  /* 0x00005d001811da11 */ /* 0x000fe200030f0c11 */
[----:B------:R0:W2:Y:S01]  /*0ab0*/  @!P3 LDG.E R11, [R22.64] ;  /* 0x0000000c160bb981 */ /* 0x0000a2000c1e1900 */
[----:B------:R-:W-:-:S03]  /*0ac0*/  ISETP.GE.U32.AND P3, PT, R86, c[0x0][0x1c8], PT ;  /* 0x0000720056007a0c */ /* 0x000fc60003f66070 */
[----:B------:R1:W3:Y:S01]  /*0ad0*/  @!P2 LDG.E R10, [R12.64] ;  /* 0x0000000c0c0aa981 */ /* 0x0002e2000c1e1900 */
[----:B------:R-:W-:Y:S02]  /*0ae0*/  ISETP.GE.AND.EX P3, PT, R71, c[0x0][0x1cc], PT, P3 ;  /* 0x0000730047007a0c */ /* 0x000fe40003f66330 */
[----:B------:R-:W-:Y:S02]  /*0af0*/  ISETP.GE.U32.AND P2, PT, R84, c[0x0][0x1c8], PT ;  /* 0x0000720054007a0c */ /* 0x000fe40003f46070 */
[----:B------:R-:W-:Y:S02]  /*0b00*/  ISETP.GT.U32.OR P3, PT, R0, 0x27f, P3 ;  /* 0x0000027f0000780c */ /* 0x000fe40001f64470 */
[----:B------:R-:W-:Y:S01]  /*0b10*/  ISETP.GE.AND.EX P2, PT, R74, c[0x0][0x1cc], PT, P2 ;  /* 0x000073004a007a0c */ /* 0x000fe20003f46320 */
[----:B-1----:R-:W-:Y:S01]  /*0b20*/  CS2R R12, SRZ ;  /* 0x00000000000c7805 */ /* 0x002fe2000001ff00 */
[----:B------:R-:W-:-:S05]  /*0b30*/  ISETP.GE.U32.AND P6, PT, R81, c[0x0][0x1c8], PT ;  /* 0x0000720051007a0c */ /* 0x000fca0003fc6070 */
[----:B------:R1:W4:Y:S01]  /*0b40*/  @!P4 LDG.E R12, [R18.64] ;  /* 0x0000000c120cc981 */ /* 0x000322000c1e1900 */
[----:B------:R-:W-:-:S03]  /*0b50*/  ISETP.GT.U32.OR P4, PT, R0, 0x27f, P2 ;  /* 0x0000027f0000780c */ /* 0x000fc60001784470 */
[----:B------:R5:W2:Y:S01]  /*0b60*/  @!P1 LDG.E R13, [R14.64] ;  /* 0x0000000c0e0d9981 */ /* 0x000aa2000c1e1900 */
[----:B------:R-:W-:Y:S01]  /*0b70*/  ISETP.GE.AND.EX P1, PT, R80, c[0x0][0x1cc], PT, P6 ;  /* 0x0000730050007a0c */ /* 0x000fe20003f26360 */
[----:B-1----:R-:W-:-:S03]  /*0b80*/  @!P3 IMAD R19, R71, c[0x0][0x1c0], RZ ;  /* 0x000070004713ba24 */ /* 0x002fc600078e02ff */
[----:B------:R-:W-:Y:S01]  /*0b90*/  ISETP.GT.U32.OR P1, PT, R0, 0x27f, P1 ;  /* 0x0000027f0000780c */ /* 0x000fe20000f24470 */
[----:B-----5:R-:W-:Y:S01]  /*0ba0*/  HFMA2.MMA R14, -RZ, RZ, 0, 0 ;  /* 0x00000000ff0e7435 */ /* 0x020fe200000001ff */
[----:B------:R-:W-:Y:S01]  /*0bb0*/  @!P3 IMAD R15, R86, c[0x0][0x1c4], R19 ;  /* 0x00007100560fba24 */ /* 0x000fe200078e0213 */
[-C--:B------:R-:W-:Y:S02]  /*0bc0*/  @!P3 MOV R18, R34.reuse ;  /* 0x000000220012b202 */ /* 0x080fe40000000f00 */
[----:B0-----:R-:W-:Y:S01]  /*0bd0*/  @!P4 IMAD R23, R74, c[0x0][0x1c0], RZ ;  /* 0x000070004a17ca24 */ /* 0x001fe200078e02ff */
[-C--:B------:R-:W-:Y:S02]  /*0be0*/  @!P3 MOV R19, R33.reuse ;  /* 0x000000210013b202 */ /* 0x080fe40000000f00 */
[----:B------:R-:W-:Y:S02]  /*0bf0*/  ISETP.GE.U32.AND P6, PT, R77, c[0x0][0x1c8], PT ;  /* 0x000072004d007a0c */ /* 0x000fe40003fc6070 */
[----:B------:R-:W-:Y:S01]  /*0c00*/  SHF.R.S32.HI R26, RZ, 0x1f, R77 ;  /* 0x0000001fff1a7819 */ /* 0x000fe2000001144d */
[----:B------:R-:W-:Y:S01]  /*0c10*/  @!P4 IMAD R25, R84, c[0x0][0x1c4], R23 ;  /* 0x000071005419ca24 */ /* 0x000fe200078e0217 */
[----:B------:R-:W-:Y:S01]  /*0c20*/  @!P4 MOV R22, R34 ;  /* 0x000000220016c202 */ /* 0x000fe20000000f00 */
[----:B------:R-:W-:Y:S01]  /*0c30*/  @!P3 IMAD.WIDE.U32 R18, R86, c[0x0][0x1c0], R18 ;  /* 0x000070005612ba25 */ /* 0x000fe200078e0012 */
[----:B------:R-:W-:Y:S01]  /*0c40*/  ISETP.GE.AND.EX P6, PT, R26, c[0x0][0x1cc], PT, P6 ;  /* 0x000073001a007a0c */ /* 0x000fe20003fc6360 */
[----:B------:R0:W5:Y:S01]  /*0c50*/  @!P5 LDG.E R14, [R16.64] ;  /* 0x0000000c100ed981 */ /* 0x000162000c1e1900 */
[----:B------:R-:W-:-:S02]  /*0c60*/  @!P4 MOV R23, R33 ;  /* 0x000000210017c202 */ /* 0x000fc40000000f00 */
[----:B------:R-:W-:Y:S01]  /*0c70*/  ISETP.GT.U32.OR P5, PT, R0, 0x27f, P6 ;  /* 0x0000027f0000780c */ /* 0x000fe200037a4470 */
[----:B------:R-:W-:Y:S01]  /*0c80*/  @!P1 IMAD R24, R80, c[0x0][0x1c0], RZ ;  /* 0x0000700050189a24 */ /* 0x000fe200078e02ff */
[----:B------:R-:W-:Y:S01]  /*0c90*/  @!P3 IADD3 R15, R19, R15, RZ ;  /* 0x0000000f130fb210 */ /* 0x000fe20007ffe0ff */
[----:B------:R-:W-:Y:S01]  /*0ca0*/  @!P4 IMAD.WIDE.U32 R22, R84, c[0x0][0x1c0], R22 ;  /* 0x000070005416ca25 */ /* 0x000fe200078e0016 */
[----:B0-----:R-:W-:-:S03]  /*0cb0*/  @!P3 LEA R16, P6, R18, c[0x0][0x170], 0x1 ;  /* 0x00005c001210ba11 */ /* 0x001fc600078c08ff */
[----:B------:R-:W-:Y:S01]  /*0cc0*/  @!P1 IMAD R27, R81, c[0x0][0x1c4], R24 ;  /* 0x00007100511b9a24 */ /* 0x000fe200078e0218 */
[----:B------:R-:W-:Y:S02]  /*0cd0*/  @!P1 MOV R24, R34 ;  /* 0x0000002200189202 */ /* 0x000fe40000000f00 */
[----:B------:R-:W-:Y:S02]  /*0ce0*/  @!P3 LEA.HI.X R17, R18, c[0x0][0x174], R15, 0x1, P6 ;  /* 0x00005d001211ba11 */ /* 0x000fe400030f0c0f */
[----:B------:R-:W-:Y:S02]  /*0cf0*/  @!P4 IADD3 R15, R23, R25, RZ ;  /* 0x00000019170fc210 */ /* 0x000fe40007ffe0ff */
[----:B------:R-:W-:Y:S02]  /*0d00*/  @!P1 MOV R25, R33 ;  /* 0x0000002100199202 */ /* 0x000fe40000000f00 */
[----:B------:R-:W-:Y:S02]  /*0d10*/  ISETP.GE.U32.AND P2, PT, R78, c[0x0][0x1c8], PT ;  /* 0x000072004e007a0c */ /* 0x000fe40003f46070 */
[----:B------:R-:W-:Y:S01]  /*0d20*/  SHF.R.S32.HI R88, RZ, 0x1f, R78 ;  /* 0x0000001fff587819 */ /* 0x000fe2000001144e */
[----:B------:R-:W-:Y:S01]  /*0d30*/  @!P1 IMAD.WIDE.U32 R24, R81, c[0x0][0x1c0], R24 ;  /* 0x0000700051189a25 */ /* 0x000fe200078e0018 */
[----:B------:R-:W-:-:S02]  /*0d40*/  @!P4 LEA R18, P6, R22, c[0x0][0x170], 0x1 ;  /* 0x00005c001612ca11 */ /* 0x000fc400078c08ff */
[----:B------:R-:W-:Y:S02]  /*0d50*/  ISETP.GE.AND.EX P2, PT, R88, c[0x0][0x1cc], PT, P2 ;  /* 0x0000730058007a0c */ /* 0x000fe40003f46320 */
[----:B------:R-:W-:Y:S02]  /*0d60*/  @!P4 LEA.HI.X R19, R22, c[0x0][0x174], R15, 0x1, P6 ;  /* 0x00005d001613ca11 */ /* 0x000fe400030f0c0f */
[----:B------:R-:W-:Y:S02]  /*0d70*/  @!P1 IADD3 R15, R25, R27, RZ ;  /* 0x0000001b190f9210 */ /* 0x000fe40007ffe0ff */
[----:B------:R-:W-:Y:S02]  /*0d80*/  @!P1 LEA R22, P6, R24, c[0x0][0x170], 0x1 ;  /* 0x00005c0018169a11 */ /* 0x000fe400078c08ff */
[----:B------:R-:W-:Y:S02]  /*0d90*/  ISETP.GT.U32.OR P2, PT, R0, 0x27f, P2 ;  /* 0x0000027f0000780c */ /* 0x000fe40001744470 */
[----:B------:R-:W-:Y:S01]  /*0da0*/  @!P1 LEA.HI.X R23, R24, c[0x0][0x174], R15, 0x1, P6 ;  /* 0x00005d0018179a11 */ /* 0x000fe200030f0c0f */
[----:B------:R-:W-:Y:S01]  /*0db0*/  HFMA2.MMA R15, -RZ, RZ, 0, 0 ;  /* 0x00000000ff0f7435 */ /* 0x000fe200000001ff */
[----:B------:R-:W-:Y:S01]  /*0dc0*/  @!P5 IMAD R28, R26, c[0x0][0x1c0], RZ ;  /* 0x000070001a1cda24 */ /* 0x000fe200078e02ff */
[----:B------:R-:W-:-:S08]  /*0dd0*/  SHF.R.S32.HI R82, RZ, 0x1f, R75 ;  /* 0x0000001fff527819 */ /* 0x000fd0000001144b */
[----:B------:R-:W-:Y:S01]  /*0de0*/  @!P2 MOV R26, R34 ;  /* 0x00000022001aa202 */ /* 0x000fe20000000f00 */
[----:B------:R0:W2:Y:S01]  /*0df0*/  @!P3 LDG.E R15, [R16.64] ;  /* 0x0000000c100fb981 */ /* 0x0000a2000c1e1900 */
[----:B------:R-:W-:Y:S01]  /*0e00*/  @!P2 MOV R27, R33 ;  /* 0x00000021001ba202 */ /* 0x000fe20000000f00 */
[----:B------:R-:W-:Y:S01]  /*0e10*/  @!P2 IMAD R29, R88, c[0x0][0x1c0], RZ ;  /* 0x00007000581daa24 */ /* 0x000fe200078e02ff */
[----:B------:R-:W-:-:S03]  /*0e20*/  ISETP.GE.U32.AND P3, PT, R75, c[0x0][0x1c8], PT ;  /* 0x000072004b007a0c */ /* 0x000fc60003f66070 */
[C---:B------:R-:W-:Y:S01]  /*0e30*/  @!P2 IMAD R29, R78.reuse, c[0x0][0x1c4], R29 ;  /* 0x000071004e1daa24 */ /* 0x040fe200078e021d */
[----:B0-----:R-:W-:Y:S01]  /*0e40*/  CS2R R16, SRZ ;  /* 0x0000000000107805 */ /* 0x001fe2000001ff00 */
[----:B------:R-:W-:Y:S01]  /*0e50*/  @!P2 IMAD.WIDE.U32 R26, R78, c[0x0][0x1c0], R26 ;  /* 0x000070004e1aaa25 */ /* 0x000fe200078e001a */
[----:B------:R-:W-:Y:S02]  /*0e60*/  SHF.R.S32.HI R83, RZ, 0x1f, R73 ;  /* 0x0000001fff537819 */ /* 0x000fe40000011449 */
[----:B------:R-:W-:Y:S02]  /*0e70*/  ISETP.GE.AND.EX P3, PT, R82, c[0x0][0x1cc], PT, P3 ;  /* 0x0000730052007a0c */ /* 0x000fe40003f66330 */
[----:B------:R0:W2:Y:S01]  /*0e80*/  @!P4 LDG.E R16, [R18.64] ;  /* 0x0000000c1210c981 */ /* 0x0000a2000c1e1900 */
[----:B------:R-:W-:Y:S01]  /*0e90*/  ISETP.GE.U32.AND P4, PT, R73, c[0x0][0x1c8], PT ;  /* 0x0000720049007a0c */ /* 0x000fe20003f86070 */
[----:B------:R-:W-:Y:S01]  /*0ea0*/  @!P5 IMAD R31, R77, c[0x0][0x1c4], R28 ;  /* 0x000071004d1fda24 */ /* 0x000fe200078e021c */
[----:B------:R-:W-:Y:S01]  /*0eb0*/  @!P2 IADD3 R25, R27, R29, RZ ;  /* 0x0000001d1b19a210 */ /* 0x000fe20007ffe0ff */
[----:B------:R1:W2:Y:S01]  /*0ec0*/  @!P1 LDG.E R17, [R22.64] ;  /* 0x0000000c16119981 */ /* 0x0002a2000c1e1900 */
[----:B------:R-:W-:-:S02]  /*0ed0*/  @!P5 MOV R28, R34 ;  /* 0x00000022001cd202 */ /* 0x000fc40000000f00 */
[----:B------:R-:W-:Y:S02]  /*0ee0*/  @!P5 MOV R29, R33 ;  /* 0x00000021001dd202 */ /* 0x000fe40000000f00 */
[----:B------:R-:W-:Y:S02]  /*0ef0*/  ISETP.GE.AND.EX P4, PT, R83, c[0x0][0x1cc], PT, P4 ;  /* 0x0000730053007a0c */ /* 0x000fe40003f86340 */
[----:B------:R-:W-:Y:S02]  /*0f00*/  ISETP.GT.U32.OR P3, PT, R0, 0x27f, P3 ;  /* 0x0000027f0000780c */ /* 0x000fe40001f64470 */
[----:B------:R-:W-:Y:S01]  /*0f10*/  @!P2 LEA R24, P6, R26, c[0x0][0x170], 0x1 ;  /* 0x00005c001a18aa11 */ /* 0x000fe200078c08ff */
[----:B------:R-:W-:Y:S01]  /*0f20*/  @!P5 IMAD.WIDE.U32 R28, R77, c[0x0][0x1c0], R28 ;  /* 0x000070004d1cda25 */ /* 0x000fe200078e001c */
[----:B------:R-:W-:Y:S01]  /*0f30*/  ISETP.GT.U32.OR P4, PT, R0, 0x27f, P4 ;  /* 0x0000027f0000780c */ /* 0x000fe20002784470 */
[----:B0-----:R-:W-:Y:S01]  /*0f40*/  CS2R R18, SRZ ;  /* 0x0000000000127805 */ /* 0x001fe2000001ff00 */
[----:B------:R-:W-:Y:S01]  /*0f50*/  @!P2 LEA.HI.X R25, R26, c[0x0][0x174], R25, 0x1, P6 ;  /* 0x00005d001a19aa11 */ /* 0x000fe200030f0c19 */
[----:B------:R-:W-:Y:S01]  /*0f60*/  @!P5 IMAD.IADD R27, R29, 0x1, R31 ;  /* 0x000000011d1bd824 */ /* 0x000fe200078e021f */
[----:B------:R-:W-:-:S02]  /*0f70*/  @!P5 LEA R26, P6, R28, c[0x0][0x170], 0x1 ;  /* 0x00005c001c1ada11 */ /* 0x000fc400078c08ff */
[----:B------:R-:W-:Y:S01]  /*0f80*/  SHF.R.S32.HI R37, RZ, 0x1f, R72 ;  /* 0x0000001fff257819 */ /* 0x000fe20000011448 */
[----:B------:R0:W2:Y:S01]  /*0f90*/  @!P2 LDG.E R18, [R24.64] ;  /* 0x0000000c1812a981 */ /* 0x0000a2000c1e1900 */
[----:B------:R-:W-:Y:S02]  /*0fa0*/  ISETP.GE.U32.AND P2, PT, R72, c[0x0][0x1c8], PT ;  /* 0x0000720048007a0c */ /* 0x000fe40003f46070 */
[----:B------:R-:W-:Y:S01]  /*0fb0*/  @!P5 LEA.HI.X R27, R28, c[0x0][0x174], R27, 0x1, P6 ;  /* 0x00005d001c1bda11 */ /* 0x000fe200030f0c1b */
[----:B------:R-:W-:Y:S01]  /*0fc0*/  @!P3 IMAD R28, R82, c[0x0][0x1c0], RZ ;  /* 0x00007000521cba24 */ /* 0x000fe200078e02ff */
[----:B------:R-:W-:Y:S01]  /*0fd0*/  ISETP.GE.U32.AND P1, PT, R70, c[0x0][0x1c8], PT ;  /* 0x0000720046007a0c */ /* 0x000fe20003f26070 */
[----:B------:R1:W2:Y:S01]  /*0fe0*/  @P0 LDG.E R19, [R20.64] ;  /* 0x0000000c14130981 */ /* 0x0002a2000c1e1900 */
[----:B------:R-:W-:Y:S02]  /*0ff0*/  SHF.R.S32.HI R30, RZ, 0x1f, R70 ;  /* 0x0000001fff1e7819 */ /* 0x000fe40000011446 */
[----:B------:R-:W-:Y:S01]  /*1000*/  ISETP.GE.AND.EX P2, PT, R37, c[0x0][0x1cc], PT, P2 ;  /* 0x0000730025007a0c */ /* 0x000fe20003f46320 */
[----:B0-----:R-:W-:Y:S01]  /*1010*/  @!P4 IMAD R24, R83, c[0x0][0x1c0], RZ ;  /* 0x000070005318ca24 */ /* 0x001fe200078e02ff */
[----:B------:R-:W-:Y:S01]  /*1020*/  ISETP.GE.AND.EX P1, PT, R30, c[0x0][0x1cc], PT, P1 ;  /* 0x000073001e007a0c */ /* 0x000fe20003f26310 */
[----:B-1----:R-:W-:Y:S01]  /*1030*/  @!P3 IMAD R23, R75, c[0x0][0x1c4], R28 ;  /* 0x000071004b17ba24 */ /* 0x002fe200078e021c */
[----:B------:R-:W-:-:S02]  /*1040*/  @!P3 MOV R28, R34 ;  /* 0x00000022001cb202 */ /* 0x000fc40000000f00 */
[-C--:B------:R-:W-:Y:S01]  /*1050*/  @!P3 MOV R29, R33.reuse ;  /* 0x00000021001db202 */ /* 0x080fe20000000f00 */
[----:B------:R-:W-:Y:S01]  /*1060*/  @!P4 IMAD R21, R73, c[0x0][0x1c4], R24 ;  /* 0x000071004915ca24 */ /* 0x000fe200078e0218 */
[C---:B------:R-:W-:Y:S02]  /*1070*/  ISETP.GT.U32.OR P2, PT, R0.reuse, 0x27f, P2 ;  /* 0x0000027f0000780c */ /* 0x040fe40001744470 */
[----:B------:R-:W-:Y:S02]  /*1080*/  ISETP.GT.U32.OR P1, PT, R0, 0x27f, P1 ;  /* 0x0000027f0000780c */ /* 0x000fe40000f24470 */
[----:B------:R-:W-:Y:S02]  /*1090*/  @!P4 MOV R24, R34 ;  /* 0x000000220018c202 */ /* 0x000fe40000000f00 */
[----:B------:R-:W-:Y:S01]  /*10a0*/  @!P4 MOV R25, R33 ;  /* 0x000000210019c202 */ /* 0x000fe20000000f00 */
[----:B------:R-:W-:-:S04]  /*10b0*/  @!P3 IMAD.WIDE.U32 R28, R75, c[0x0][0x1c0], R28 ;  /* 0x000070004b1cba25 */ /* 0x000fc800078e001c */
[----:B------:R-:W-:Y:S01]  /*10c0*/  @!P4 IMAD.WIDE.U32 R24, R73, c[0x0][0x1c0], R24 ;  /* 0x000070004918ca25 */ /* 0x000fe200078e0018 */
[----:B------:R-:W-:Y:S02]  /*10d0*/  @!P3 IADD3 R23, R29, R23, RZ ;  /* 0x000000171d17b210 */ /* 0x000fe40007ffe0ff */
[C---:B------:R-:W-:Y:S02]  /*10e0*/  @!P3 LEA R22, P6, R28.reuse, c[0x0][0x170], 0x1 ;  /* 0x00005c001c16ba11 */ /* 0x040fe400078c08ff */
[----:B------:R-:W-:Y:S01]  /*10f0*/  @!P4 IADD3 R21, R25, R21, RZ ;  /* 0x000000151915c210 */ /* 0x000fe20007ffe0ff */
[----:B------:R-:W-:Y:S01]  /*1100*/  @!P2 IMAD R25, R37, c[0x0][0x1c0], RZ ;  /* 0x000070002519aa24 */ /* 0x000fe200078e02ff */
[----:B------:R-:W-:Y:S01]  /*1110*/  @!P3 LEA.HI.X R23, R28, c[0x0][0x174], R23, 0x1, P6 ;  /* 0x00005d001c17ba11 */ /* 0x000fe200030f0c17 */
[----:B------:R-:W-:Y:S01]  /*1120*/  HFMA2.MMA R20, -RZ, RZ, 0, 0 ;  /* 0x00000000ff147435 */ /* 0x000fe200000001ff */
[----:B------:R-:W-:Y:S01]  /*1130*/  @!P4 LEA R28, P6, R24, c[0x0][0x170], 0x1 ;  /* 0x00005c00181cca11 */ /* 0x000fe200078c08ff */
[----:B------:R-:W-:Y:S01]  /*1140*/  @!P1 IMAD R37, R30, c[0x0][0x1c0], RZ ;  /* 0x000070001e259a24 */ /* 0x000fe200078e02ff */
[----:B------:R-:W-:-:S02]  /*1150*/  @!P2 MOV R30, R34 ;  /* 0x00000022001ea202 */ /* 0x000fc40000000f00 */
[-C--:B------:R-:W-:Y:S02]  /*1160*/  @!P2 MOV R31, R33.reuse ;  /* 0x00000021001fa202 */ /* 0x080fe40000000f00 */
[----:B------:R-:W-:Y:S01]  /*1170*/  @!P4 LEA.HI.X R29, R24, c[0x0][0x174], R21, 0x1, P6 ;  /* 0x00005d00181dca11 */ /* 0x000fe200030f0c15 */
[C---:B------:R-:W-:Y:S01]  /*1180*/  @!P2 IMAD R21, R72.reuse, c[0x0][0x1c4], R25 ;  /* 0x000071004815aa24 */ /* 0x040fe200078e0219 */
[----:B------:R-:W-:Y:S01]  /*1190*/  @!P1 MOV R24, R34 ;  /* 0x0000002200189202 */ /* 0x000fe20000000f00 */
[----:B------:R-:W-:Y:S01]  /*11a0*/  @!P2 IMAD.WIDE.U32 R30, R72, c[0x0][0x1c0], R30 ;  /* 0x00007000481eaa25 */ /* 0x000fe200078e001e */
[----:B------:R-:W-:Y:S01]  /*11b0*/  @!P1 MOV R25, R33 ;  /* 0x0000002100199202 */ /* 0x000fe20000000f00 */
[----:B------:R0:W2:Y:S02]  /*11c0*/  @!P5 LDG.E R20, [R26.64] ;  /* 0x0000000c1a14d981 */ /* 0x0000a4000c1e1900 */
[C---:B------:R-:W-:Y:S01]  /*11d0*/  @!P1 IMAD R37, R70.reuse, c[0x0][0x1c4], R37 ;  /* 0x0000710046259a24 */ /* 0x040fe200078e0225 */
[----:B------:R-:W-:Y:S01]  /*11e0*/  @!P2 IADD3 R21, R31, R21, RZ ;  /* 0x000000151f15a210 */ /* 0x000fe20007ffe0ff */
[----:B------:R-:W-:Y:S01]  /*11f0*/  @!P1 IMAD.WIDE.U32 R24, R70, c[0x0][0x1c0], R24 ;  /* 0x0000700046189a25 */ /* 0x000fe200078e0018 */
[----:B------:R-:W-:-:S02]  /*1200*/  ISETP.GE.U32.AND P5, PT, R69, c[0x0][0x1c8], PT ;  /* 0x0000720045007a0c */ /* 0x000fc40003fa6070 */
[----:B------:R-:W-:Y:S02]  /*1210*/  SHF.R.S32.HI R36, RZ, 0x1f, R69 ;  /* 0x0000001fff247819 */ /* 0x000fe40000011445 */
[----:B0-----:R-:W-:Y:S02]  /*1220*/  @!P2 LEA R26, P6, R30, c[0x0][0x170], 0x1 ;  /* 0x00005c001e1aaa11 */ /* 0x001fe400078c08ff */
[----:B------:R-:W-:Y:S02]  /*1230*/  ISETP.GE.AND.EX P5, PT, R36, c[0x0][0x1cc], PT, P5 ;  /* 0x0000730024007a0c */ /* 0x000fe40003fa6350 */
[----:B------:R-:W-:Y:S02]  /*1240*/  @!P2 LEA.HI.X R27, R30, c[0x0][0x174], R21, 0x1, P6 ;  /* 0x00005d001e1baa11 */ /* 0x000fe400030f0c15 */
[----:B------:R-:W-:Y:S02]  /*1250*/  @!P1 IADD3 R21, R25, R37, RZ ;  /* 0x0000002519159210 */ /* 0x000fe40007ffe0ff */
[----:B------:R-:W-:-:S02]  /*1260*/  @!P1 LEA R30, P6, R24, c[0x0][0x170], 0x1 ;  /* 0x00005c00181e9a11 */ /* 0x000fc400078c08ff */
[----:B------:R-:W-:Y:S02]  /*1270*/  ISETP.GT.U32.OR P5, PT, R0, 0x27f, P5 ;  /* 0x0000027f0000780c */ /* 0x000fe40002fa4470 */
[----:B------:R-:W-:Y:S01]  /*1280*/  @!P1 LEA.HI.X R31, R24, c[0x0][0x174], R21, 0x1, P6 ;  /* 0x00005d00181f9a11 */ /* 0x000fe200030f0c15 */
[----:B------:R-:W-:Y:S01]  /*1290*/  HFMA2.MMA R21, -RZ, RZ, 0, 0 ;  /* 0x00000000ff157435 */ /* 0x000fe200000001ff */
[----:B------:R-:W-:-:S09]  /*12a0*/  SHF.R.S32.HI R40, RZ, 0x1f, R67 ;  /* 0x0000001fff287819 */ /* 0x000fd20000011443 */
[----:B------:R0:W2:Y:S01]  /*12b0*/  @!P3 LDG.E R21, [R22.64] ;  /* 0x0000000c1615b981 */ /* 0x0000a2000c1e1900 */
[----:B------:R-:W-:Y:S01]  /*12c0*/  ISETP.GE.U32.AND P3, PT, R67, c[0x0][0x1c8], PT ;  /* 0x0000720043007a0c */ /* 0x000fe20003f66070 */
[----:B------:R-:W-:-:S03]  /*12d0*/  @!P5 IMAD R36, R36, c[0x0][0x1c0], RZ ;  /* 0x000070002424da24 */ /* 0x000fc600078e02ff */
[----:B------:R-:W-:Y:S01]  /*12e0*/  ISETP.GE.AND.EX P3, PT, R40, c[0x0][0x1cc], PT, P3 ;  /* 0x0000730028007a0c */ /* 0x000fe20003f66330 */
[----:B------:R-:W-:Y:S01]  /*12f0*/  @!P5 IMAD R25, R69, c[0x0][0x1c4], R36 ;  /* 0x000071004519da24 */ /* 0x000fe200078e0224 */
[----:B------:R-:W-:Y:S01]  /*1300*/  @!P5 MOV R36, R34 ;  /* 0x000000220024d202 */ /* 0x000fe20000000f00 */
[----:B0-----:R-:W-:Y:S01]  /*1310*/  CS2R R22, SRZ ;  /* 0x0000000000167805 */ /* 0x001fe2000001ff00 */
[----:B------:R-:W-:Y:S02]  /*1320*/  @!P5 MOV R37, R33 ;  /* 0x000000210025d202 */ /* 0x000fe40000000f00 */
[----:B------:R-:W-:-:S03]  /*1330*/  ISETP.GT.U32.OR P3, PT, R0, 0x27f, P3 ;  /* 0x0000027f0000780c */ /* 0x000fc60001f64470 */
[----:B------:R0:W2:Y:S01]  /*1340*/  @!P4 LDG.E R22, [R28.64] ;  /* 0x0000000c1c16c981 */ /* 0x0000a2000c1e1900 */
[----:B------:R-:W-:Y:S01]  /*1350*/  @!P5 IMAD.WIDE.U32 R36, R69, c[0x0][0x1c0], R36 ;  /* 0x000070004524da25 */ /* 0x000fe200078e0024 */
[----:B------:R-:W-:Y:S02]  /*1360*/  SHF.R.S32.HI R39, RZ, 0x1f, R65 ;  /* 0x0000001fff277819 */ /* 0x000fe40000011441 */
[----:B------:R1:W2:Y:S01]  /*1370*/  @!P2 LDG.E R23, [R26.64] ;  /* 0x0000000c1a17a981 */ /* 0x0002a2000c1e1900 */
[----:B------:R-:W-:Y:S01]  /*1380*/  ISETP.GE.U32.AND P2, PT, R65, c[0x0][0x1c8], PT ;  /* 0x0000720041007a0c */ /* 0x000fe20003f46070 */
[----:B0-----:R-:W-:Y:S01]  /*1390*/  CS2R R28, SRZ ;  /* 0x00000000001c7805 */ /* 0x001fe2000001ff00 */
[----:B------:R-:W-:Y:S02]  /*13a0*/  @!P5 IADD3 R25, R37, R25, RZ ;  /* 0x000000192519d210 */ /* 0x000fe40007ffe0ff */
[----:B------:R-:W-:-:S03]  /*13b0*/  @!P5 LEA R24, P6, R36, c[0x0][0x170], 0x1 ;  /* 0x00005c002418da11 */ /* 0x000fc600078c08ff */
[----:B------:R0:W2:Y:S01]  /*13c0*/  @!P1 LDG.E R28, [R30.64] ;  /* 0x0000000c1e1c9981 */ /* 0x0000a2000c1e1900 */
[----:B------:R-:W-:Y:S02]  /*13d0*/  ISETP.GE.AND.EX P1, PT, R39, c[0x0][0x1cc], PT, P2 ;  /* 0x0000730027007a0c */ /* 0x000fe40003f26320 */
[----:B------:R-:W-:Y:S02]  /*13e0*/  ISETP.GE.U32.AND P4, PT, R61, c[0x0][0x1c8], PT ;  /* 0x000072003d007a0c */ /* 0x000fe40003f86070 */
[----:B------:R-:W-:Y:S01]  /*13f0*/  SHF.R.S32.HI R38, RZ, 0x1f, R61 ;  /* 0x0000001fff267819 */ /* 0x000fe2000001143d */
[----:B-1----:R-:W-:Y:S01]  /*1400*/  @!P3 IMAD.MOV.U32 R27, RZ, RZ, R33 ;  /* 0x000000ffff1bb224 */ /* 0x002fe200078e0021 */
[----:B------:R-:W-:Y:S01]  /*1410*/  @!P5 LEA.HI.X R25, R36, c[0x0][0x174], R25, 0x1, P6 ;  /* 0x00005d002419da11 */ /* 0x000fe200030f0c19 */
[----:B------:R-:W-:Y:S01]  /*1420*/  @!P3 IMAD R36, R40, c[0x0][0x1c0], RZ ;  /* 0x000070002824ba24 */ /* 0x000fe200078e02ff */
[----:B------:R-:W-:Y:S02]  /*1430*/  @!P3 MOV R26, R34 ;  /* 0x00000022001ab202 */ /* 0x000fe40000000f00 */
[----:B------:R-:W-:-:S02]  /*1440*/  ISETP.GT.U32.OR P1, PT, R0, 0x27f, P1 ;  /* 0x0000027f0000780c */ /* 0x000fc40000f24470 */
[----:B------:R-:W-:Y:S01]  /*1450*/  ISETP.GE.AND.EX P2, PT, R38, c[0x0][0x1cc], PT, P4 ;  /* 0x0000730026007a0c */ /* 0x000fe20003f46340 */
[C---:B------:R-:W-:Y:S01]  /*1460*/  @!P3 IMAD R37, R67.reuse, c[0x0][0x1c4], R36 ;  /* 0x000071004325ba24 */ /* 0x040fe200078e0224 */
[----:B------:R1:W2:Y:S01]  /*1470*/  @!P5 LDG.E R29, [R24.64] ;  /* 0x0000000c181dd981 */ /* 0x0002a2000c1e1900 */
[----:B------:R-:W-:Y:S01]  /*1480*/  @!P3 IMAD.WIDE.U32 R26, R67, c[0x0][0x1c0], R26 ;  /* 0x00007000431aba25 */ /* 0x000fe200078e001a */
[----:B------:R-:W-:-:S04]  /*1490*/  ISETP.GT.U32.OR P2, PT, R0, 0x27f, P2 ;  /* 0x0000027f0000780c */ /* 0x000fc80001744470 */
[----:B------:R-:W-:Y:S02]  /*14a0*/  @!P3 IADD3 R27, R27, R37, RZ ;  /* 0x000000251b1bb210 */ /* 0x000fe40007ffe0ff */
[C---:B-1----:R-:W-:Y:S02]  /*14b0*/  @!P3 LEA R24, P6, R26.reuse, c[0x0][0x170], 0x1 ;  /* 0x00005c001a18ba11 */ /* 0x042fe400078c08ff */
[----:B0-----:R-:W-:Y:S02]  /*14c0*/  @!P1 MOV R30, R34 ;  /* 0x00000022001e9202 */ /* 0x001fe40000000f00 */
[----:B------:R-:W-:Y:S01]  /*14d0*/  @!P3 LEA.HI.X R25, R26, c[0x0][0x174], R27, 0x1, P6 ;  /* 0x00005d001a19ba11 */ /* 0x000fe200030f0c1b */
[----:B------:R-:W-:Y:S01]  /*14e0*/  @!P1 IMAD R26, R39, c[0x0][0x1c0], RZ ;  /* 0x00007000271a9a24 */ /* 0x000fe200078e02ff */
[----:B------:R-:W-:Y:S01]  /*14f0*/  @!P1 MOV R31, R33 ;  /* 0x00000021001f9202 */ /* 0x000fe20000000f00 */
[----:B------:R-:W-:Y:S01]  /*1500*/  @!P2 IMAD R36, R38, c[0x0][0x1c0], RZ ;  /* 0x000070002624aa24 */ /* 0x000fe200078e02ff */
[----:B------:R-:W-:Y:S01]  /*1510*/  ISETP.GE.U32.AND P4, PT, R60, c[0x0][0x1c8], PT ;  /* 0x000072003c007a0c */ /* 0x000fe20003f86070 */
[C---:B------:R-:W-:Y:S01]  /*1520*/  @!P1 IMAD R27, R65.reuse, c[0x0][0x1c4], R26 ;  /* 0x00007100411b9a24 */ /* 0x040fe200078e021a */
[----:B------:R-:W-:Y:S01]  /*1530*/  SHF.R.S32.HI R41, RZ, 0x1f, R60 ;  /* 0x0000001fff297819 */ /* 0x000fe2000001143c */
[----:B------:R-:W-:Y:S01]  /*1540*/  @!P1 IMAD.WIDE.U32 R30, R65, c[0x0][0x1c0], R30 ;  /* 0x00007000411e9a25 */ /* 0x000fe200078e001e */
[----:B------:R-:W-:-:S02]  /*1550*/  ISETP.GE.U32.AND P5, PT, R59, c[0x0][0x1c8], PT ;  /* 0x000072003b007a0c */ /* 0x000fc40003fa6070 */
[----:B------:R-:W-:Y:S01]  /*1560*/  SHF.R.S32.HI R40, RZ, 0x1f, R59 ;  /* 0x0000001fff287819 */ /* 0x000fe2000001143b */
[----:B------:R-:W-:Y:S01]  /*1570*/  @!P2 IMAD R39, R61, c[0x0][0x1c4], R36 ;  /* 0x000071003d27aa24 */ /* 0x000fe200078e0224 */
[----:B------:R-:W-:Y:S02]  /*1580*/  ISETP.GE.AND.EX P4, PT, R41, c[0x0][0x1cc], PT, P4 ;  /* 0x0000730029007a0c */ /* 0x000fe40003f86340 */
[----:B------:R-:W-:Y:S02]  /*1590*/  ISETP.GE.AND.EX P5, PT, R40, c[0x0][0x1cc], PT, P5 ;  /* 0x0000730028007a0c */ /* 0x000fe40003fa6350 */
[----:B------:R-:W-:Y:S02]  /*15a0*/  @!P2 MOV R36, R34 ;  /* 0x000000220024a202 */ /* 0x000fe40000000f00 */
[----:B------:R-:W-:Y:S02]  /*15b0*/  @!P2 MOV R37, R33 ;  /* 0x000000210025a202 */ /* 0x000fe40000000f00 */
[----:B------:R-:W-:-:S02]  /*15c0*/  @!P1 IADD3 R27, R31, R27, RZ ;  /* 0x0000001b1f1b9210 */ /* 0x000fc40007ffe0ff */
[----:B------:R-:W-:Y:S02]  /*15d0*/  @!P1 LEA R26, P6, R30, c[0x0][0x170], 0x1 ;  /* 0x00005c001e1a9a11 */ /* 0x000fe400078c08ff */
[C---:B------:R-:W-:Y:S02]  /*15e0*/  ISETP.GT.U32.OR P4, PT, R0.reuse, 0x27f, P4 ;  /* 0x0000027f0000780c */ /* 0x040fe40002784470 */
[----:B------:R-:W-:Y:S01]  /*15f0*/  ISETP.GT.U32.OR P5, PT, R0, 0x27f, P5 ;  /* 0x0000027f0000780c */ /* 0x000fe20002fa4470 */
[----:B------:R-:W-:Y:S01]  /*1600*/  @!P2 IMAD.WIDE.U32 R36, R61, c[0x0][0x1c0], R36 ;  /* 0x000070003d24aa25 */ /* 0x000fe200078e0024 */
[----:B------:R-:W-:Y:S01]  /*1610*/  @!P1 LEA.HI.X R27, R30, c[0x0][0x174], R27, 0x1, P6 ;  /* 0x00005d001e1b9a11 */ /* 0x000fe200030f0c1b */
[----:B------:R-:W-:-:S03]  /*1620*/  HFMA2.MMA R30, -RZ, RZ, 0, 0 ;  /* 0x00000000ff1e7435 */ /* 0x000fc600000001ff */
[----:B------:R-:W-:Y:S02]  /*1630*/  @!P2 IADD3 R31, R37, R39, RZ ;  /* 0x00000027251fa210 */ /* 0x000fe40007ffe0ff */
[----:B------:R-:W-:-:S04]  /*1640*/  @!P2 LEA R38, P6, R36, c[0x0][0x170], 0x1 ;  /* 0x00005c002426aa11 */ /* 0x000fc800078c08ff */
[----:B------:R-:W-:Y:S01]  /*1650*/  @!P2 LEA.HI.X R39, R36, c[0x0][0x174], R31, 0x1, P6 ;  /* 0x00005d002427aa11 */ /* 0x000fe200030f0c1f */
[----:B------:R-:W-:Y:S01]  /*1660*/  @!P4 IMAD R31, R41, c[0x0][0x1c0], RZ ;  /* 0x00007000291fca24 */ /* 0x000fe200078e02ff */
[----:B------:R0:W2:Y:S01]  /*1670*/  @!P3 LDG.E R30, [R24.64] ;  /* 0x0000000c181eb981 */ /* 0x0000a2000c1e1900 */
[----:B------:R-:W-:Y:S02]  /*1680*/  @!P5 IMAD R36, R40, c[0x0][0x1c0], RZ ;  /* 0x000070002824da24 */ /* 0x000fe400078e02ff */
[----:B------:R-:W-:Y:S01]  /*1690*/  @!P4 IMAD R41, R60, c[0x0][0x1c4], R31 ;  /* 0x000071003c29ca24 */ /* 0x000fe200078e021f */
[-C--:B------:R-:W-:Y:S01]  /*16a0*/  @!P5 MOV R37, R33.reuse ;  /* 0x000000210025d202 */ /* 0x080fe20000000f00 */
[----:B------:R-:W-:Y:S01]  /*16b0*/  @!P5 IMAD R31, R59, c[0x0][0x1c4], R36 ;  /* 0x000071003b1fda24 */ /* 0x000fe200078e0224 */
[----:B0-----:R-:W-:Y:S02]  /*16c0*/  @!P4 MOV R24, R34 ;  /* 0x000000220018c202 */ /* 0x001fe40000000f00 */
[----:B------:R-:W-:-:S02]  /*16d0*/  @!P4 MOV R25, R33 ;  /* 0x000000210019c202 */ /* 0x000fc40000000f00 */
[----:B------:R-:W-:-:S03]  /*16e0*/  @!P5 MOV R36, R34 ;  /* 0x000000220024d202 */ /* 0x000fc60000000f00 */
[----:B------:R-:W-:Y:S01]  /*16f0*/  @!P4 IMAD.WIDE.U32 R24, R60, c[0x0][0x1c0], R24 ;  /* 0x000070003c18ca25 */ /* 0x000fe200078e0018 */
[----:B------:R-:W-:-:S03]  /*1700*/  ISETP.GE.U32.AND P3, PT, R58, c[0x0][0x1c8], PT ;  /* 0x000072003a007a0c */ /* 0x000fc60003f66070 */
[----:B------:R-:W-:Y:S01]  /*1710*/  @!P5 IMAD.WIDE.U32 R36, R59, c[0x0][0x1c0], R36 ;  /* 0x000070003b24da25 */ /* 0x000fe200078e0024 */
[----:B------:R-:W-:Y:S02]  /*1720*/  @!P4 IADD3 R41, R25, R41, RZ ;  /* 0x000000291929c210 */ /* 0x000fe40007ffe0ff */
[C---:B------:R-:W-:Y:S02]  /*1730*/  @!P4 LEA R40, P6, R24.reuse, c[0x0][0x170], 0x1 ;  /* 0x00005c001828ca11 */ /* 0x040fe400078c08ff */
[----:B------:R-:W-:Y:S02]  /*1740*/  SHF.R.S32.HI R42, RZ, 0x1f, R58 ;  /* 0x0000001fff2a7819 */ /* 0x000fe4000001143a */
[----:B------:R-:W-:Y:S02]  /*1750*/  @!P4 LEA.HI.X R41, R24, c[0x0][0x174], R41, 0x1, P6 ;  /* 0x00005d001829ca11 */ /* 0x000fe400030f0c29 */
[----:B------:R-:W-:Y:S02]  /*1760*/  @!P5 IADD3 R25, R37, R31, RZ ;  /* 0x0000001f2519d210 */ /* 0x000fe40007ffe0ff */
[----:B------:R-:W-:-:S02]  /*1770*/  @!P5 LEA R24, P6, R36, c[0x0][0x170], 0x1 ;  /* 0x00005c002418da11 */ /* 0x000fc400078c08ff */
[----:B------:R-:W-:Y:S02]  /*1780*/  ISETP.GE.AND.EX P3, PT, R42, c[0x0][0x1cc], PT, P3 ;  /* 0x000073002a007a0c */ /* 0x000fe40003f66330 */
[----:B------:R-:W-:Y:S02]  /*1790*/  @!P5 LEA.HI.X R25, R36, c[0x0][0x174], R25, 0x1, P6 ;  /* 0x00005d002419da11 */ /* 0x000fe400030f0c19 */
[----:B------:R-:W-:Y:S01]  /*17a0*/  ISETP.GT.U32.OR P3, PT, R0, 0x27f, P3 ;  /* 0x0000027f0000780c */ /* 0x000fe20001f64470 */
[----:B------:R-:W-:Y:S01]  /*17b0*/  CS2R R36, SRZ ;  /* 0x0000000000247805 */ /* 0x000fe2000001ff00 */
[----:B------:R-:W-:Y:S01]  /*17c0*/  HFMA2.MMA R31, -RZ, RZ, 0, 0 ;  /* 0x00000000ff1f7435 */ /* 0x000fe200000001ff */
[----:B------:R-:W-:-:S04]  /*17d0*/  SHF.R.S32.HI R89, RZ, 0x1f, R57 ;  /* 0x0000001fff597819 */ /* 0x000fc80000011439 */
[----:B------:R0:W4:Y:S04]  /*17e0*/  @!P2 LDG.E R36, [R38.64] ;  /* 0x0000000c2624a981 */ /* 0x000128000c1e1900 */
[----:B------:R1:W4:Y:S01]  /*17f0*/  @!P4 LDG.E R37, [R40.64] ;  /* 0x0000000c2825c981 */ /* 0x000322000c1e1900 */
[----:B------:R-:W-:Y:S01]  /*1800*/  ISETP.GE.U32.AND P4, PT, R57, c[0x0][0x1c8], PT ;  /* 0x0000720039007a0c */ /* 0x000fe20003f86070 */
[----:B------:R-:W-:Y:S02]  /*1810*/  @!P3 IMAD R43, R42, c[0x0][0x1c0], RZ ;  /* 0x000070002a2bba24 */ /* 0x000fe400078e02ff */
[----:B------:R1:W4:Y:S01]  /*1820*/  @!P1 LDG.E R31, [R26.64] ;  /* 0x0000000c1a1f9981 */ /* 0x000322000c1e1900 */
[----:B0-----:R-:W-:Y:S01]  /*1830*/  CS2R R38, SRZ ;  /* 0x0000000000267805 */ /* 0x001fe2000001ff00 */
[----:B------:R-:W-:-:S02]  /*1840*/  ISETP.GE.AND.EX P4, PT, R89, c[0x0][0x1cc], PT, P4 ;  /* 0x0000730059007a0c */ /* 0x000fc40003f86340 */
[----:B------:R-:W-:-:S03]  /*1850*/  SHF.R.S32.HI R90, RZ, 0x1f, R56 ;  /* 0x0000001fff5a7819 */ /* 0x000fc60000011438 */
[----:B------:R0:W4:Y:S01]  /*1860*/  @!P5 LDG.E R38, [R24.64] ;  /* 0x0000000c1826d981 */ /* 0x000122000c1e1900 */
[----:B------:R-:W-:Y:S02]  /*1870*/  ISETP.GE.U32.AND P5, PT, R56, c[0x0][0x1c8], PT ;  /* 0x0000720038007a0c */ /* 0x000fe40003fa6070 */
[----:B-1----:R-:W-:Y:S02]  /*1880*/  @!P3 MOV R26, R34 ;  /* 0x00000022001ab202 */ /* 0x002fe40000000f00 */
[----:B------:R-:W-:Y:S02]  /*1890*/  @!P3 MOV R27, R33 ;  /* 0x00000021001bb202 */ /* 0x000fe40000000f00 */
[----:B------:R-:W-:Y:S01]  /*18a0*/  ISETP.GT.U32.OR P4, PT, R0, 0x27f, P4 ;  /* 0x0000027f0000780c */ /* 0x000fe20002784470 */
[----:B------:R-:W-:Y:S01]  /*18b0*/  @!P3 IMAD R43, R58, c[0x0][0x1c4], R43 ;  /* 0x000071003a2bba24 */ /* 0x000fe200078e022b */
[----:B------:R-:W-:Y:S01]  /*18c0*/  ISETP.GE.AND.EX P5, PT, R90, c[0x0][0x1cc], PT, P5 ;  /* 0x000073005a007a0c */ /* 0x000fe20003fa6350 */
[----:B------:R-:W-:-:S03]  /*18d0*/  @!P3 IMAD.WIDE.U32 R26, R58, c[0x0][0x1c0], R26 ;  /* 0x000070003a1aba25 */ /* 0x000fc600078e001a */
[----:B------:R-:W-:Y:S02]  /*18e0*/  ISETP.GT.U32.OR P5, PT, R0, 0x27f, P5 ;  /* 0x0000027f0000780c */ /* 0x000fe40002fa4470 */
[----:B------:R-:W-:Y:S02]  /*18f0*/  @!P3 IADD3 R27, R27, R43, RZ ;  /* 0x0000002b1b1bb210 */ /* 0x000fe40007ffe0ff */
[C---:B0-----:R-:W-:Y:S02]  /*1900*/  @!P3 LEA R24, P6, R26.reuse, c[0x0][0x170], 0x1 ;  /* 0x00005c001a18ba11 */ /* 0x041fe400078c08ff */
[----:B------:R-:W-:Y:S02]  /*1910*/  ISETP.GE.U32.AND P2, PT, R55, c[0x0][0x1c8], PT ;  /* 0x0000720037007a0c */ /* 0x000fe40003f46070 */
[----:B------:R-:W-:Y:S02]  /*1920*/  SHF.R.S32.HI R42, RZ, 0x1f, R55 ;  /* 0x0000001fff2a7819 */ /* 0x000fe40000011437 */
[----:B------:R-:W-:Y:S01]  /*1930*/  @!P3 LEA.HI.X R25, R26, c[0x0][0x174], R27, 0x1, P6 ;  /* 0x00005d001a19ba11 */ /* 0x000fe200030f0c1b */
[----:B------:R-:W-:Y:S01]  /*1940*/  @!P4 IMAD R40, R89, c[0x0][0x1c0], RZ ;  /* 0x000070005928ca24 */ /* 0x000fe200078e02ff */
[----:B------:R-:W-:Y:S01]  /*1950*/  @!P4 MOV R27, R33 ;  /* 0x00000021001bc202 */ /* 0x000fe20000000f00 */
[----:B------:R-:W-:Y:S01]  /*1960*/  @!P4 IMAD.MOV.U32 R26, RZ, RZ, R34 ;  /* 0x000000ffff1ac224 */ /* 0x000fe200078e0022 */
[----:B------:R-:W-:-:S02]  /*1970*/  ISETP.GE.U32.AND P1, PT, R54, c[0x0][0x1c8], PT ;  /* 0x0000720036007a0c */ /* 0x000fc40003f26070 */
[----:B------:R-:W-:Y:S02]  /*1980*/  SHF.R.S32.HI R41, RZ, 0x1f, R54 ;  /* 0x0000001fff297819 */ /* 0x000fe40000011436 */
[----:B------:R-:W-:Y:S01]  /*1990*/  ISETP.GE.AND.EX P2, PT, R42, c[0x0][0x1cc], PT, P2 ;  /* 0x000073002a007a0c */ /* 0x000fe20003f46320 */
[----:B------:R-:W-:Y:S01]  /*19a0*/  @!P4 IMAD R40, R57, c[0x0][0x1c4], R40 ;  /* 0x000071003928ca24 */ /* 0x000fe200078e0228 */
[----:B------:R-:W-:Y:S01]  /*19b0*/  ISETP.GE.AND.EX P6, PT, R41, c[0x0][0x1cc], PT, P1 ;  /* 0x0000730029007a0c */ /* 0x000fe20003fc6310 */
[----:B------:R-:W-:Y:S01]  /*19c0*/  @!P4 IMAD.WIDE.U32 R26, R57, c[0x0][0x1c0], R26 ;  /* 0x00007000391aca25 */ /* 0x000fe200078e001a */
[C---:B------:R-:W-:Y:S01]  /*19d0*/  ISETP.GT.U32.OR P1, PT, R0.reuse, 0x27f, P2 ;  /* 0x0000027f0000780c */ /* 0x040fe20001724470 */
[----:B------:R0:W5:Y:S01]  /*19e0*/  @!P3 LDG.E R39, [R24.64] ;  /* 0x0000000c1827b981 */ /* 0x000162000c1e1900 */
[----:B------:R-:W-:Y:S02]  /*19f0*/  ISETP.GT.U32.OR P2, PT, R0, 0x27f, P6 ;  /* 0x0000027f0000780c */ /* 0x000fe40003744470 */
[----:B------:R-:W-:Y:S01]  /*1a00*/  @!P4 IADD3 R40, R27, R40, RZ ;  /* 0x000000281b28c210 */ /* 0x000fe20007ffe0ff */
[----:B0-----:R-:W-:Y:S01]  /*1a10*/  @!P5 IMAD R24, R90, c[0x0][0x1c0], RZ ;  /* 0x000070005a18da24 */ /* 0x001fe200078e02ff */
[----:B------:R-:W-:-:S03]  /*1a20*/  @!P5 MOV R25, R33 ;  /* 0x000000210019d202 */ /* 0x000fc60000000f00 */
[----:B------:R-:W-:Y:S01]  /*1a30*/  @!P5 IMAD R27, R56, c[0x0][0x1c4], R24 ;  /* 0x00007100381bda24 */ /* 0x000fe200078e0218 */
[----:B------:R-:W-:Y:S02]  /*1a40*/  @!P5 MOV R24, R34 ;  /* 0x000000220018d202 */ /* 0x000fe40000000f00 */
[----:B------:R-:W-:-:S03]  /*1a50*/  @!P4 LEA R44, P6, R26, c[0x0][0x170], 0x1 ;  /* 0x00005c001a2cca11 */ /* 0x000fc600078c08ff */
[----:B------:R-:W-:Y:S01]  /*1a60*/  @!P5 IMAD.WIDE.U32 R24, R56, c[0x0][0x1c0], R24 ;  /* 0x000070003818da25 */ /* 0x000fe200078e0018 */
[----:B------:R-:W-:Y:S02]  /*1a70*/  @!P4 LEA.HI.X R45, R26, c[0x0][0x174], R40, 0x1, P6 ;  /* 0x00005d001a2dca11 */ /* 0x000fe400030f0c28 */
[-C--:B------:R-:W-:Y:S01]  /*1a80*/  @!P1 MOV R46, R34.reuse ;  /* 0x00000022002e9202 */ /* 0x080fe20000000f00 */
[----:B------:R-:W-:Y:S01]  /*1a90*/  @!P1 IMAD R40, R42, c[0x0][0x1c0], RZ ;  /* 0x000070002a289a24 */ /* 0x000fe200078e02ff */
[----:B------:R-:W-:Y:S02]  /*1aa0*/  @!P1 MOV R47, R33 ;  /* 0x00000021002f9202 */ /* 0x000fe40000000f00 */
[----:B------:R-:W-:Y:S01]  /*1ab0*/  @!P5 IADD3 R27, R25, R27, RZ ;  /* 0x0000001b191bd210 */ /* 0x000fe20007ffe0ff */
[C---:B------:R-:W-:Y:S01]  /*1ac0*/  @!P1 IMAD R25, R55.reuse, c[0x0][0x1c4], R40 ;  /* 0x0000710037199a24 */ /* 0x040fe200078e0228 */
[----:B------:R-:W-:Y:S01]  /*1ad0*/  HFMA2.MMA R40, -RZ, RZ, 0, 0 ;  /* 0x00000000ff287435 */ /* 0x000fe200000001ff */
[----:B------:R-:W-:Y:S01]  /*1ae0*/  @!P5 LEA R26, P6, R24, c[0x0][0x170], 0x1 ;  /* 0x00005c00181ada11 */ /* 0x000fe200078c08ff */
[----:B------:R-:W-:Y:S01]  /*1af0*/  @!P1 IMAD.WIDE.U32 R46, R55, c[0x0][0x1c0], R46 ;  /* 0x00007000372e9a25 */ /* 0x000fe200078e002e */
[----:B------:R-:W-:-:S02]  /*1b00*/  @!P2 MOV R42, R34 ;  /* 0x00000022002aa202 */ /* 0x000fc40000000f00 */
[----:B------:R-:W-:Y:S01]  /*1b10*/  @!P2 MOV R43, R33 ;  /* 0x00000021002ba202 */ /* 0x000fe20000000f00 */
[----:B------:R-:W-:Y:S01]  /*1b20*/  @!P2 IMAD R41, R41, c[0x0][0x1c0], RZ ;  /* 0x000070002929aa24 */ /* 0x000fe200078e02ff */
[----:B------:R-:W-:Y:S02]  /*1b30*/  ISETP.GE.U32.AND P3, PT, R4, c[0x0][0x1c8], PT ;  /* 0x0000720004007a0c */ /* 0x000fe40003f66070 */
[----:B------:R-:W-:Y:S01]  /*1b40*/  SHF.R.S32.HI R48, RZ, 0x1f, R4 ;  /* 0x0000001fff307819 */ /* 0x000fe20000011404 */
[----:B------:R-:W-:Y:S01]  /*1b50*/  @!P2 IMAD R41, R54, c[0x0][0x1c4], R41 ;  /* 0x000071003629aa24 */ /* 0x000fe200078e0229 */
[----:B------:R-:W-:Y:S01]  /*1b60*/  @!P5 LEA.HI.X R27, R24, c[0x0][0x174], R27, 0x1, P6 ;  /* 0x00005d00181bda11 */ /* 0x000fe200030f0c1b */
[----:B------:R-:W-:Y:S01]  /*1b70*/  @!P2 IMAD.WIDE.U32 R42, R54, c[0x0][0x1c0], R42 ;  /* 0x00007000362aaa25 */ /* 0x000fe200078e002a */
[----:B------:R-:W-:Y:S01]  /*1b80*/  @!P1 IADD3 R25, R47, R25, RZ ;  /* 0x000000192f199210 */ /* 0x000fe20007ffe0ff */
[----:B------:R0:W5:Y:S01]  /*1b90*/  @!P4 LDG.E R40, [R44.64] ;  /* 0x0000000c2c28c981 */ /* 0x000162000c1e1900 */
[----:B------:R-:W-:-:S02]  /*1ba0*/  @!P1 LEA R24, P6, R46, c[0x0][0x170], 0x1 ;  /* 0x00005c002e189a11 */ /* 0x000fc400078c08ff */
[----:B------:R-:W-:Y:S02]  /*1bb0*/  ISETP.GE.AND.EX P3, PT, R48, c[0x0][0x1cc], PT, P3 ;  /* 0x0000730030007a0c */ /* 0x000fe40003f66330 */
[----:B------:R-:W-:Y:S02]  /*1bc0*/  @!P1 LEA.HI.X R25, R46, c[0x0][0x174], R25, 0x1, P6 ;  /* 0x00005d002e199a11 */ /* 0x000fe400030f0c19 */
[----:B------:R-:W-:Y:S02]  /*1bd0*/  @!P2 IADD3 R41, R43, R41, RZ ;  /* 0x000000292b29a210 */ /* 0x000fe40007ffe0ff */
[----:B------:R-:W-:Y:S02]  /*1be0*/  ISETP.GT.U32.OR P3, PT, R0, 0x27f, P3 ;  /* 0x0000027f0000780c */ /* 0x000fe40001f64470 */
[----:B0-----:R-:W-:-:S04]  /*1bf0*/  @!P2 LEA R44, P6, R42, c[0x0][0x170], 0x1 ;  /* 0x00005c002a2caa11 */ /* 0x001fc800078c08ff */
[----:B------:R-:W-:Y:S01]  /*1c00*/  @!P2 LEA.HI.X R45, R42, c[0x0][0x174], R41, 0x1, P6 ;  /* 0x00005d002a2daa11 */ /* 0x000fe200030f0c29 */
[----:B------:R-:W-:Y:S01]  /*1c10*/  HFMA2.MMA R41, -RZ, RZ, 0, 0 ;  /* 0x00000000ff297435 */ /* 0x000fe200000001ff */
[----:B------:R-:W-:Y:S02]  /*1c20*/  ISETP.GE.U32.AND P4, PT, R5, c[0x0][0x1c8], PT ;  /* 0x0000720005007a0c */ /* 0x000fe40003f86070 */
[----:B------:R-:W-:-:S04]  /*1c30*/  SHF.R.S32.HI R49, RZ, 0x1f, R5 ;  /* 0x0000001fff317819 */ /* 0x000fc80000011405 */
[----:B------:R-:W-:Y:S01]  /*1c40*/  ISETP.GE.AND.EX P4, PT, R49, c[0x0][0x1cc], PT, P4 ;  /* 0x0000730031007a0c */ /* 0x000fe20003f86340 */
[----:B------:R-:W-:Y:S01]  /*1c50*/  @!P3 IMAD R43, R48, c[0x0][0x1c0], RZ ;  /* 0x00007000302bba24 */ /* 0x000fe200078e02ff */
[----:B------:R-:W-:Y:S01]  /*1c60*/  @!P3 MOV R46, R34 ;  /* 0x00000022002eb202 */ /* 0x000fe20000000f00 */
[----:B------:R0:W5:Y:S01]  /*1c70*/  @!P5 LDG.E R41, [R26.64] ;  /* 0x0000000c1a29d981 */ /* 0x000162000c1e1900 */
[----:B------:R-:W-:Y:S02]  /*1c80*/  @!P3 MOV R47, R33 ;  /* 0x00000021002fb202 */ /* 0x000fe40000000f00 */
[----:B------:R-:W-:Y:S02]  /*1c90*/  ISETP.GT.U32.OR P5, PT, R0, 0x27f, P4 ;  /* 0x0000027f0000780c */ /* 0x000fe400027a4470 */
[----:B------:R-:W-:Y:S02]  /*1ca0*/  ISETP.GE.U32.AND P4, PT, R6, c[0x0][0x1c8], PT ;  /* 0x0000720006007a0c */ /* 0x000fe40003f86070 */
[----:B------:R-:W-:Y:S01]  /*1cb0*/  SHF.R.S32.HI R48, RZ, 0x1f, R6 ;  /* 0x0000001fff307819 */ /* 0x000fe20000011406 */
[----:B------:R-:W-:-:S02]  /*1cc0*/  @!P3 IMAD R42, R4, c[0x0][0x1c4], R43 ;  /* 0x00007100042aba24 */ /* 0x000fc400078e022b */
[----:B------:R-:W-:Y:S01]  /*1cd0*/  @!P3 IMAD.WIDE.U32 R46, R4, c[0x0][0x1c0], R46 ;  /* 0x00007000042eba25 */ /* 0x000fe200078e002e */
[----:B------:R-:W-:-:S04]  /*1ce0*/  ISETP.GE.AND.EX P4, PT, R48, c[0x0][0x1cc], PT, P4 ;  /* 0x0000730030007a0c */ /* 0x000fc80003f86340 */
[----:B0-----:R-:W-:Y:S02]  /*1cf0*/  @!P3 IADD3 R27, R47, R42, RZ ;  /* 0x0000002a2f1bb210 */ /* 0x001fe40007ffe0ff */
[----:B------:R-:W-:Y:S01]  /*1d00*/  CS2R R42, SRZ ;  /* 0x00000000002a7805 */ /* 0x000fe2000001ff00 */
[----:B------:R-:W-:Y:S02]  /*1d10*/  ISETP.GT.U32.OR P4, PT, R0, 0x27f, P4 ;  /* 0x0000027f0000780c */ /* 0x000fe40002784470 */
[----:B------:R-:W-:-:S03]  /*1d20*/  @!P3 LEA R26, P6, R46, c[0x0][0x170], 0x1 ;  /* 0x00005c002e1aba11 */ /* 0x000fc600078c08ff */
[----:B------:R0:W5:Y:S04]  /*1d30*/  @!P2 LDG.E R43, [R44.64] ;  /* 0x0000000c2c2ba981 */ /* 0x000168000c1e1900 */
[----:B------:R1:W5:Y:S01]  /*1d40*/  @!P1 LDG.E R42, [R24.64] ;  /* 0x0000000c182a9981 */ /* 0x000362000c1e1900 */
[----:B------:R-:W-:Y:S02]  /*1d50*/  @!P3 LEA.HI.X R27, R46, c[0x0][0x174], R27, 0x1, P6 ;  /* 0x00005d002e1bba11 */ /* 0x000fe400030f0c1b */
[----:B0-----:R-:W-:Y:S02]  /*1d60*/  @!P5 MOV R44, R34 ;  /* 0x00000022002cd202 */ /* 0x001fe40000000f00 */
[----:B------:R-:W-:Y:S01]  /*1d70*/  @!P5 MOV R45, R33 ;  /* 0x00000021002dd202 */ /* 0x000fe20000000f00 */
[----:B-1----:R-:W-:-:S02]  /*1d80*/  @!P5 IMAD R25, R49, c[0x0][0x1c0], RZ ;  /* 0x000070003119da24 */ /* 0x002fc400078e02ff */
[----:B------:R-:W-:Y:S02]  /*1d90*/  @!P4 IMAD R46, R48, c[0x0][0x1c0], RZ ;  /* 0x00007000302eca24 */ /* 0x000fe400078e02ff */
[C---:B------:R-:W-:Y:S02]  /*1da0*/  @!P5 IMAD R25, R5.reuse, c[0x0][0x1c4], R25 ;  /* 0x000071000519da24 */ /* 0x040fe400078e0219 */
[----:B------:R-:W-:Y:S01]  /*1db0*/  @!P5 IMAD.WIDE.U32 R44, R5, c[0x0][0x1c0], R44 ;  /* 0x00007000052cda25 */ /* 0x000fe200078e002c */
[----:B------:R-:W-:-:S03]  /*1dc0*/  @!P4 MOV R47, R33 ;  /* 0x00000021002fc202 */ /* 0x000fc60000000f00 */
[----:B------:R-:W-:Y:S02]  /*1dd0*/  @!P5 IMAD.IADD R25, R45, 0x1, R25 ;  /* 0x000000012d19d824 */ /* 0x000fe400078e0219 */
[C---:B------:R-:W-:Y:S01]  /*1de0*/  @!P4 IMAD R45, R6.reuse, c[0x0][0x1c4], R46 ;  /* 0x00007100062dca24 */ /* 0x040fe200078e022e */
[----:B------:R-:W-:Y:S02]  /*1df0*/  @!P4 MOV R46, R34 ;  /* 0x00000022002ec202 */ /* 0x000fe40000000f00 */
[----:B------:R-:W-:Y:S02]  /*1e00*/  ISETP.GE.U32.AND P1, PT, R7, c[0x0][0x1c8], PT ;  /* 0x0000720007007a0c */ /* 0x000fe40003f26070 */
[----:B------:R-:W-:Y:S01]  /*1e10*/  SHF.R.S32.HI R85, RZ, 0x1f, R7 ;  /* 0x0000001fff557819 */ /* 0x000fe20000011407 */
[----:B------:R-:W-:Y:S01]  /*1e20*/  @!P4 IMAD.WIDE.U32 R46, R6, c[0x0][0x1c0], R46 ;  /* 0x00007000062eca25 */ /* 0x000fe200078e002e */
[----:B------:R-:W-:Y:S02]  /*1e30*/  @!P5 LEA R24, P6, R44, c[0x0][0x170], 0x1 ;  /* 0x00005c002c18da11 */ /* 0x000fe400078c08ff */
[----:B------:R-:W-:-:S02]  /*1e40*/  ISETP.GE.AND.EX P1, PT, R85, c[0x0][0x1cc], PT, P1 ;  /* 0x0000730055007a0c */ /* 0x000fc40003f26310 */
[----:B------:R-:W-:Y:S02]  /*1e50*/  ISETP.GE.U32.AND P2, PT, R8, c[0x0][0x1c8], PT ;  /* 0x0000720008007a0c */ /* 0x000fe40003f46070 */
[----:B------:R-:W-:Y:S02]  /*1e60*/  SHF.R.S32.HI R79, RZ, 0x1f, R8 ;  /* 0x0000001fff4f7819 */ /* 0x000fe40000011408 */
[----:B------:R-:W-:Y:S02]  /*1e70*/  @!P5 LEA.HI.X R25, R44, c[0x0][0x174], R25, 0x1, P6 ;  /* 0x00005d002c19da11 */ /* 0x000fe400030f0c19 */
[----:B------:R-:W-:Y:S02]  /*1e80*/  ISETP.GT.U32.OR P1, PT, R0, 0x27f, P1 ;  /* 0x0000027f0000780c */ /* 0x000fe40000f24470 */
[----:B------:R-:W-:Y:S02]  /*1e90*/  @!P4 IADD3 R45, R47, R45, RZ ;  /* 0x0000002d2f2dc210 */ /* 0x000fe40007ffe0ff */
[----:B------:R-:W-:Y:S01]  /*1ea0*/  @!P4 LEA R48, P6, R46, c[0x0][0x170], 0x1 ;  /* 0x00005c002e30ca11 */ /* 0x000fe200078c08ff */
[----:B------:R-:W-:Y:S01]  /*1eb0*/  HFMA2.MMA R44, -RZ, RZ, 0, 0 ;  /* 0x00000000ff2c7435 */ /* 0x000fe200000001ff */
[----:B------:R-:W-:-:S02]  /*1ec0*/  ISETP.GE.AND.EX P2, PT, R79, c[0x0][0x1cc], PT, P2 ;  /* 0x000073004f007a0c */ /* 0x000fc40003f46320 */
[----:B------:R-:W-:Y:S02]  /*1ed0*/  @!P4 LEA.HI.X R49, R46, c[0x0][0x174], R45, 0x1, P6 ;  /* 0x00005d002e31ca11 */ /* 0x000fe400030f0c2d */
[----:B------:R-:W-:Y:S02]  /*1ee0*/  ISETP.GT.U32.OR P2, PT, R0, 0x27f, P2 ;  /* 0x0000027f0000780c */ /* 0x000fe40001744470 */
[----:B------:R-:W-:-:S03]  /*1ef0*/  MOV R45, RZ ;  /* 0x000000ff002d7202 */ /* 0x000fc60000000f00 */
[----:B------:R0:W5:Y:S04]  /*1f00*/  @!P3 LDG.E R44, [R26.64] ;  /* 0x0000000c1a2cb981 */ /* 0x000168000c1e1900 */
[----:B------:R1:W5:Y:S01]  /*1f10*/  @!P5 LDG.E R45, [R24.64] ;  /* 0x0000000c182dd981 */ /* 0x000362000c1e1900 */
[----:B------:R-:W-:Y:S02]  /*1f20*/  ISETP.GE.U32.AND P3, PT, R9, c[0x0][0x1c8], PT ;  /* 0x0000720009007a0c */ /* 0x000fe40003f66070 */
[----:B------:R-:W-:Y:S01]  /*1f30*/  SHF.R.S32.HI R76, RZ, 0x1f, R9 ;  /* 0x0000001fff4c7819 */ /* 0x000fe20000011409 */
[----:B0-----:R-:W-:Y:S01]  /*1f40*/  @!P1 IMAD R26, R85, c[0x0][0x1c0], RZ ;  /* 0x00007000551a9a24 */ /* 0x001fe200078e02ff */
[-C--:B-1----:R-:W-:Y:S02]  /*1f50*/  @!P1 MOV R24, R34.reuse ;  /* 0x0000002200189202 */ /* 0x082fe40000000f00 */
[-C--:B------:R-:W-:Y:S01]  /*1f60*/  @!P1 MOV R25, R33.reuse ;  /* 0x0000002100199202 */ /* 0x080fe20000000f00 */
[----:B------:R-:W-:Y:S01]  /*1f70*/  @!P1 IMAD R26, R7, c[0x0][0x1c4], R26 ;  /* 0x00007100071a9a24 */ /* 0x000fe200078e021a */
[----:B------:R-:W-:Y:S01]  /*1f80*/  @!P2 MOV R50, R34 ;  /* 0x000000220032a202 */ /* 0x000fe20000000f00 */
[----:B------:R-:W-:Y:S01]  /*1f90*/  @!P2 IMAD R46, R79, c[0x0][0x1c0], RZ ;  /* 0x000070004f2eaa24 */ /* 0x000fe200078e02ff */
[----:B------:R-:W-:Y:S01]  /*1fa0*/  @!P2 MOV R51, R33 ;  /* 0x000000210033a202 */ /* 0x000fe20000000f00 */
[----:B------:R-:W-:Y:S01]  /*1fb0*/  @!P1 IMAD.WIDE.U32 R24, R7, c[0x0][0x1c0], R24 ;  /* 0x0000700007189a25 */ /* 0x000fe200078e0018 */
[----:B------:R-:W-:-:S03]  /*1fc0*/  ISETP.GE.AND.EX P3, PT, R76, c[0x0][0x1cc], PT, P3 ;  /* 0x000073004c007a0c */ /* 0x000fc60003f66330 */
[C---:B------:R-:W-:Y:S01]  /*1fd0*/  @!P2 IMAD R46, R8.reuse, c[0x0][0x1c4], R46 ;  /* 0x00007100082eaa24 */ /* 0x040fe200078e022e */
[----:B------:R-:W-:Y:S01]  /*1fe0*/  @!P1 IADD3 R25, R25, R26, RZ ;  /* 0x0000001a19199210 */ /* 0x000fe20007ffe0ff */
[----:B------:R-:W-:Y:S01]  /*1ff0*/  @!P2 IMAD.WIDE.U32 R50, R8, c[0x0][0x1c0], R50 ;  /* 0x000070000832aa25 */ /* 0x000fe200078e0032 */
[----:B------:R-:W-:Y:S02]  /*2000*/  ISETP.GT.U32.OR P3, PT, R0, 0x27f, P3 ;  /* 0x0000027f0000780c */ /* 0x000fe40001f64470 */
[----:B------:R-:W-:-:S04]  /*2010*/  @!P1 LEA R26, P5, R24, c[0x0][0x170], 0x1 ;  /* 0x00005c00181a9a11 */ /* 0x000fc800078a08ff */
[----:B------:R-:W-:Y:S02]  /*2020*/  @!P1 LEA.HI.X R27, R24, c[0x0][0x174], R25, 0x1, P5 ;  /* 0x00005d00181b9a11 */ /* 0x000fe400028f0c19 */
[----:B------:R-:W-:Y:S02]  /*2030*/  @!P2 IADD3 R25, R51, R46, RZ ;  /* 0x0000002e3319a210 */ /* 0x000fe40007ffe0ff */
[----:B------:R-:W-:Y:S01]  /*2040*/  CS2R R46, SRZ ;  /* 0x00000000002e7805 */ /* 0x000fe2000001ff00 */
[----:B------:R-:W-:-:S04]  /*2050*/  @!P2 LEA R24, P5, R50, c[0x0][0x170], 0x1 ;  /* 0x00005c003218aa11 */ /* 0x000fc800078a08ff */
[----:B------:R-:W-:Y:S01]  /*2060*/  @!P2 LEA.HI.X R25, R50, c[0x0][0x174], R25, 0x1, P5 ;  /* 0x00005d003219aa11 */ /* 0x000fe200028f0c19 */
[----:B------:R0:W5:Y:S01]  /*2070*/  @!P4 LDG.E R46, [R48.64] ;  /* 0x0000000c302ec981 */ /* 0x000162000c1e1900 */
[----:B------:R-:W-:-:S03]  /*2080*/  @!P3 IMAD R50, R76, c[0x0][0x1c0], RZ ;  /* 0x000070004c32ba24 */ /* 0x000fc600078e02ff */
[----:B------:R1:W5:Y:S01]  /*2090*/  @!P1 LDG.E R47, [R26.64] ;  /* 0x0000000c1a2f9981 */ /* 0x000362000c1e1900 */
[----:B------:R-:W-:Y:S01]  /*20a0*/  @!P3 IMAD R50, R9, c[0x0][0x1c4], R50 ;  /* 0x000071000932ba24 */ /* 0x000fe200078e0232 */
[----:B0-----:R-:W-:Y:S02]  /*20b0*/  @!P3 MOV R48, R34 ;  /* 0x000000220030b202 */ /* 0x001fe40000000f00 */
[----:B------:R-:W-:-:S05]  /*20c0*/  @!P3 MOV R49, R33 ;  /* 0x000000210031b202 */ /* 0x000fca0000000f00 */
[----:B------:R-:W-:-:S05]  /*20d0*/  @!P3 IMAD.WIDE.U32 R48, R9, c[0x0][0x1c0], R48 ;  /* 0x000070000930ba25 */ /* 0x000fca00078e0030 */
[----:B------:R-:W-:Y:S02]  /*20e0*/  @!P3 IADD3 R50, R49, R50, RZ ;  /* 0x000000323132b210 */ /* 0x000fe40007ffe0ff */
[----:B-1----:R-:W-:-:S04]  /*20f0*/  @!P3 LEA R26, P1, R48, c[0x0][0x170], 0x1 ;  /* 0x00005c00301aba11 */ /* 0x002fc800078208ff */
[----:B------:R-:W-:Y:S02]  /*2100*/  @!P3 LEA.HI.X R27, R48, c[0x0][0x174], R50, 0x1, P1 ;  /* 0x00005d00301bba11 */ /* 0x000fe400008f0c32 */
[----:B------:R-:W-:-:S06]  /*2110*/  CS2R R48, SRZ ;  /* 0x0000000000307805 */ /* 0x000fcc000001ff00 */
[----:B------:R2:W5:Y:S04]  /*2120*/  @!P2 LDG.E R48, [R24.64] ;  /* 0x0000000c1830a981 */ /* 0x000568000c1e1900 */
[----:B------:R0:W5:Y:S01]  /*2130*/  @!P3 LDG.E R49, [R26.64] ;  /* 0x0000000c1a31b981 */ /* 0x000162000c1e1900 */
[--C-:B--2---:R-:W-:Y:S02]  /*2140*/  PRMT R24, RZ, 0x7610, R19.reuse ;  /* 0x00007610ff187816 */ /* 0x104fe40000000013 */
[----:B0-----:R-:W-:-:S03]  /*2150*/  PRMT R27, RZ, 0x5410, R19 ;  /* 0x00005410ff1b7816 */ /* 0x001fc60000000013 */
[----:B------:R-:W-:Y:S01]  /*2160*/  FMUL.FTZ R25, R24, R24 ;  /* 0x0000001818197220 */ /* 0x000fe20000410000 */
[----:B---3--:R-:W-:Y:S01]  /*2170*/  PRMT R50, RZ, 0x5410, R10 ;  /* 0x00005410ff327816 */ /* 0x008fe2000000000a */
[C---:B------:R-:W-:Y:S01]  /*2180*/  FADD.FTZ R26, R27.reuse, R24 ;  /* 0x000000181b1a7221 */ /* 0x040fe20000010000 */
[----:B------:R-:W-:Y:S01]  /*2190*/  PRMT R24, RZ, 0x7610, R10 ;  /* 0x00007610ff187816 */ /* 0x000fe2000000000a */
[----:B------:R-:W-:Y:S02]  /*21a0*/  FFMA.FTZ R25, R27, R27, R25 ;  /* 0x0000001b1b197223 */ /* 0x000fe40000010019 */
[----:B------:R-:W-:Y:S02]  /*21b0*/  FADD.FTZ R26, RZ, R26 ;  /* 0x0000001aff1a7221 */ /* 0x000fe40000010000 */
[----:B------:R-:W-:Y:S02]  /*21c0*/  FMUL.FTZ R27, R24, R24 ;  /* 0x00000018181b7220 */ /* 0x000fe40000410000 */
[----:B------:R-:W-:-:S02]  /*21d0*/  FADD.FTZ R24, R50, R24 ;  /* 0x0000001832187221 */ /* 0x000fc40000010000 */
[----:B------:R-:W-:Y:S01]  /*21e0*/  FFMA.FTZ R27, R50, R50, R27 ;  /* 0x00000032321b7223 */ /* 0x000fe2000001001b */
[----:B------:R-:W-:Y:S01]  /*21f0*/  PRMT R50, RZ, 0x7610, R11 ;  /* 0x00007610ff327816 */ /* 0x000fe2000000000b */
[----:B------:R-:W-:Y:S02]  /*2200*/  FADD.FTZ R25, RZ, R25 ;  /* 0x00000019ff197221 */ /* 0x000fe40000010000 */
[----:B------:R-:W-:Y:S01]  /*2210*/  FADD.FTZ R24, R26, R24 ;  /* 0x000000181a187221 */ /* 0x000fe20000010000 */
[----:B------:R-:W-:Y:S01]  /*2220*/  PRMT R26, RZ, 0x5410, R11 ;  /* 0x00005410ff1a7816 */ /* 0x000fe2000000000b */
[----:B------:R-:W-:Y:S02]  /*2230*/  FADD.FTZ R27, R25, R27 ;  /* 0x0000001b191b7221 */ /* 0x000fe40000010000 */
[----:B------:R-:W-:Y:S02]  /*2240*/  FMUL.FTZ R25, R50, R50 ;  /* 0x0000003232197220 */ /* 0x000fe40000410000 */
[----:B------:R-:W-:-:S02]  /*2250*/  FADD.FTZ R50, R26, R50 ;  /* 0x000000321a327221 */ /* 0x000fc40000010000 */
[----:B------:R-:W-:Y:S02]  /*2260*/  FFMA.FTZ R25, R26, R26, R25 ;  /* 0x0000001a1a197223 */ /* 0x000fe40000010019 */
[----:B------:R-:W-:Y:S01]  /*2270*/  FADD.FTZ R24, R24, R50 ;  /* 0x0000003218187221 */ /* 0x000fe20000010000 */
[--C-:B----4-:R-:W-:Y:S02]  /*2280*/  PRMT R50, RZ, 0x7610, R12.reuse ;  /* 0x00007610ff327816 */ /* 0x110fe4000000000c */
[----:B------:R-:W-:Y:S01]  /*2290*/  PRMT R26, RZ, 0x5410, R12 ;  /* 0x00005410ff1a7816 */ /* 0x000fe2000000000c */
[----:B------:R-:W-:Y:S02]  /*22a0*/  FADD.FTZ R27, R27, R25 ;  /* 0x000000191b1b7221 */ /* 0x000fe40000010000 */
[----:B------:R-:W-:Y:S02]  /*22b0*/  FMUL.FTZ R25, R50, R50 ;  /* 0x0000003232197220 */ /* 0x000fe40000410000 */
[----:B------:R-:W-:-:S02]  /*22c0*/  FADD.FTZ R50, R26, R50 ;  /* 0x000000321a327221 */ /* 0x000fc40000010000 */
[----:B------:R-:W-:Y:S02]  /*22d0*/  FFMA.FTZ R25, R26, R26, R25 ;  /* 0x0000001a1a197223 */ /* 0x000fe40000010019 */
[----:B------:R-:W-:Y:S01]  /*22e0*/  FADD.FTZ R24, R24, R50 ;  /* 0x0000003218187221 */ /* 0x000fe20000010000 */
[--C-:B------:R-:W-:Y:S02]  /*22f0*/  PRMT R50, RZ, 0x7610, R13.reuse ;  /* 0x00007610ff327816 */ /* 0x100fe4000000000d */
[----:B------:R-:W-:Y:S01]  /*2300*/  PRMT R26, RZ, 0x5410, R13 ;  /* 0x00005410ff1a7816 */ /* 0x000fe2000000000d */
[----:B------:R-:W-:Y:S02]  /*2310*/  FADD.FTZ R27, R27, R25 ;  /* 0x000000191b1b7221 */ /* 0x000fe40000010000 */
[----:B------:R-:W-:Y:S02]  /*2320*/  FMUL.FTZ R25, R50, R50 ;  /* 0x0000003232197220 */ /* 0x000fe40000410000 */
[----:B------:R-:W-:-:S02]  /*2330*/  FADD.FTZ R50, R26, R50 ;  /* 0x000000321a327221 */ /* 0x000fc40000010000 */
[----:B------:R-:W-:Y:S02]  /*2340*/  FFMA.FTZ R25, R26, R26, R25 ;  /* 0x0000001a1a197223 */ /* 0x000fe40000010019 */
[----:B------:R-:W-:Y:S01]  /*2350*/  FADD.FTZ R24, R24, R50 ;  /* 0x0000003218187221 */ /* 0x000fe20000010000 */
[--C-:B-----5:R-:W-:Y:S02]  /*2360*/  PRMT R50, RZ, 0x7610, R14.reuse ;  /* 0x00007610ff327816 */ /* 0x120fe4000000000e */
        /* <DEDUP_REMOVED lines=167> */
[----:B------:R-:W-:Y:S01]  /*2de0*/  PRMT R50, RZ, 0x7610, R47 ;  /* 0x00007610ff327816 */ /* 0x000fe2000000002f */
[----:B------:R-:W-:Y:S01]  /*2df0*/  FADD.FTZ R27, R27, R25 ;  /* 0x000000191b1b7221 */ /* 0x000fe20000010000 */
[----:B------:R-:W-:-:S03]  /*2e00*/  PRMT R26, RZ, 0x5410, R47 ;  /* 0x00005410ff1a7816 */ /* 0x000fc6000000002f */
[----:B------:R-:W-:Y:S02]  /*2e10*/  FMUL.FTZ R25, R50, R50 ;  /* 0x0000003232197220 */ /* 0x000fe40000410000 */
[C---:B------:R-:W-:Y:S02]  /*2e20*/  FADD.FTZ R50, R26.reuse, R50 ;  /* 0x000000321a327221 */ /* 0x040fe40000010000 */
[----:B------:R-:W-:Y:S02]  /*2e30*/  FFMA.FTZ R25, R26, R26, R25 ;  /* 0x0000001a1a197223 */ /* 0x000fe40000010019 */
[----:B------:R-:W-:Y:S02]  /*2e40*/  FADD.FTZ R24, R24, R50 ;  /* 0x0000003218187221 */ /* 0x000fe40000010000 */
[----:B------:R-:W-:Y:S01]  /*2e50*/  FADD.FTZ R27, R27, R25 ;  /* 0x000000191b1b7221 */ /* 0x000fe20000010000 */
[--C-:B------:R-:W-:Y:S02]  /*2e60*/  PRMT R25, RZ, 0x7610, R48.reuse ;  /* 0x00007610ff197816 */ /* 0x100fe40000000030 */
[----:B------:R-:W-:-:S03]  /*2e70*/  PRMT R50, RZ, 0x5410, R48 ;  /* 0x00005410ff327816 */ /* 0x000fc60000000030 */
[----:B------:R-:W-:Y:S02]  /*2e80*/  FMUL.FTZ R26, R25, R25 ;  /* 0x00000019191a7220 */ /* 0x000fe40000410000 */
[C---:B------:R-:W-:Y:S02]  /*2e90*/  FADD.FTZ R25, R50.reuse, R25 ;  /* 0x0000001932197221 */ /* 0x040fe40000010000 */
[----:B------:R-:W-:Y:S02]  /*2ea0*/  FFMA.FTZ R26, R50, R50, R26 ;  /* 0x00000032321a7223 */ /* 0x000fe4000001001a */
[----:B------:R-:W-:Y:S01]  /*2eb0*/  FADD.FTZ R24, R24, R25 ;  /* 0x0000001918187221 */ /* 0x000fe20000010000 */
[--C-:B------:R-:W-:Y:S01]  /*2ec0*/  PRMT R25, RZ, 0x7610, R49.reuse ;  /* 0x00007610ff197816 */ /* 0x100fe20000000031 */
[----:B------:R-:W-:Y:S01]  /*2ed0*/  FADD.FTZ R26, R27, R26 ;  /* 0x0000001a1b1a7221 */ /* 0x000fe20000010000 */
[----:B------:R-:W-:Y:S01]  /*2ee0*/  PRMT R27, RZ, 0x5410, R49 ;  /* 0x00005410ff1b7816 */ /* 0x000fe20000000031 */
[----:B------:R-:W0:Y:S02]  /*2ef0*/  S2R R52, SR_LANEID ;  /* 0x0000000000347919 */ /* 0x000e240000000000 */
[----:B------:R-:W-:-:S02]  /*2f00*/  FMUL.FTZ R50, R25, R25 ;  /* 0x0000001919327220 */ /* 0x000fc40000410000 */
[C---:B------:R-:W-:Y:S02]  /*2f10*/  FADD.FTZ R25, R27.reuse, R25 ;  /* 0x000000191b197221 */ /* 0x040fe40000010000 */
[----:B------:R-:W-:Y:S02]  /*2f20*/  FFMA.FTZ R50, R27, R27, R50 ;  /* 0x0000001b1b327223 */ /* 0x000fe40000010032 */
[----:B------:R-:W-:Y:S02]  /*2f30*/  FADD.FTZ R24, R24, R25 ;  /* 0x0000001918187221 */ /* 0x000fe40000010000 */
[----:B------:R-:W-:-:S03]  /*2f40*/  FADD.FTZ R26, R26, R50 ;  /* 0x000000321a1a7221 */ /* 0x000fc60000010000 */
[----:B------:R-:W1:Y:S04]  /*2f50*/  SHFL.DOWN PT, R25, R24, 0x1, 0x1f ;  /* 0x08201f0018197f89 */ /* 0x000e6800000e0000 */
[----:B------:R-:W2:Y:S01]  /*2f60*/  SHFL.DOWN PT, R27, R26, 0x1, 0x1f ;  /* 0x08201f001a1b7f89 */ /* 0x000ea200000e0000 */
[----:B0-----:R-:W-:-:S13]  /*2f70*/  ISETP.GT.AND P1, PT, R52, 0x1e, PT ;  /* 0x0000001e3400780c */ /* 0x001fda0003f24270 */
[----:B-1----:R-:W-:Y:S02]  /*2f80*/  @!P1 FADD.FTZ R24, R24, R25 ;  /* 0x0000001918189221 */ /* 0x002fe40000010000 */
[----:B--2---:R-:W-:-:S03]  /*2f90*/  @!P1 FADD.FTZ R26, R26, R27 ;  /* 0x0000001b1a1a9221 */ /* 0x004fc60000010000 */
        /* <DEDUP_REMOVED lines=17> */
[C---:B------:R-:W-:Y:S02]  /*30b0*/  ISETP.GT.AND P1, PT, R52.reuse, 0xf, PT ;  /* 0x0000000f3400780c */ /* 0x040fe40003f24270 */
[----:B------:R-:W-:Y:S02]  /*30c0*/  ISETP.NE.AND P2, PT, R52, RZ, PT ;  /* 0x000000ff3400720c */ /* 0x000fe40003f45270 */
[----:B------:R-:W-:Y:S02]  /*30d0*/  SHF.R.S32.HI R52, RZ, 0x1f, R0 ;  /* 0x0000001fff347819 */ /* 0x000fe40000011400 */
[----:B------:R-:W-:-:S02]  /*30e0*/  ISETP.NE.AND P3, PT, R0, RZ, PT ;  /* 0x000000ff0000720c */ /* 0x000fc40003f65270 */
[----:B------:R-:W-:-:S04]  /*30f0*/  LEA.HI R52, R52, R0, RZ, 0x5 ;  /* 0x0000000034347211 */ /* 0x000fc800078f28ff */
[----:B------:R-:W-:Y:S01]  /*3100*/  SHF.R.S32.HI R52, RZ, 0x5, R52 ;  /* 0x00000005ff347819 */ /* 0x000fe20000011434 */
[----:B0-----:R-:W-:Y:S02]  /*3110*/  @!P1 FADD.FTZ R24, R24, R25 ;  /* 0x0000001918189221 */ /* 0x001fe40000010000 */
[----:B-1----:R-:W-:-:S03]  /*3120*/  @!P1 FADD.FTZ R26, R26, R27 ;  /* 0x0000001b1a1a9221 */ /* 0x002fc60000010000 */
[----:B------:R-:W-:Y:S02]  /*3130*/  MOV R50, R24 ;  /* 0x0000001800327202 */ /* 0x000fe40000000f00 */
[----:B------:R-:W-:Y:S01]  /*3140*/  MOV R51, R26 ;  /* 0x0000001a00337202 */ /* 0x000fe20000000f00 */
[----:B------:R-:W-:Y:S04]  /*3150*/  BSSY B0, `(.L_x_3217) ;  /* 0x0000034000007945 */ /* 0x000fe80003800000 */
[----:B------:R0:W-:Y:S04]  /*3160*/  @!P2 STS.64 [R52.X8+0x18], R50 ;  /* 0x000018323400a388 */ /* 0x0001e80000008a00 */
        /* <DEDUP_REMOVED lines=50> */
.L_x_3218:
[----:B------:R-:W-:Y:S05]  /*3490*/  BSYNC B0 ;  /* 0x0000000000007941 */ /* 0x000fea0003800000 */
.L_x_3217:
[----:B0-----:R-:W-:-:S04]  /*34a0*/  MOV R52, c[0x0][0xc] ;  /* 0x0000030000347a02 */ /* 0x001fc80000000f00 */
[----:B------:R-:W-:-:S13]  /*34b0*/  ISETP.GE.U32.AND P1, PT, R52, 0x2, PT ;  /* 0x000000023400780c */ /* 0x000fda0003f26070 */
[----:B------:R-:W-:Y:S05]  /*34c0*/  @!P1 BRA `(.L_x_3219) ;  /* 0x00000b3000009947 */ /* 0x000fea0003800000 */
[----:B------:R-:W-:Y:S05]  /*34d0*/  @P3 BRA `(.L_x_3220) ;  /* 0x0000023000003947 */ /* 0x000fea0003800000 */
[----:B------:R-:W0:Y:S01]  /*34e0*/  S2UR UR15, SR_CTAID.Y ;  /* 0x00000000000f79c3 */ /* 0x000e220000002600 */
[----:B------:R-:W-:Y:S02]  /*34f0*/  ULOP3.LUT UR5, UR4, 0x1, URZ, 0xc0, !UPT ;  /* 0x0000000104057892 */ /* 0x000fe4000f8ec03f */
[----:B------:R-:W-:Y:S02]  /*3500*/  ULDC UR11, c[0x0][0x10] ;  /* 0x00000400000b7ab9 */ /* 0x000fe40000000800 */
[----:B------:R-:W-:Y:S02]  /*3510*/  UIMAD UR5, UR5, UR11, URZ ;  /* 0x0000000b050572a4 */ /* 0x000fe4000f8e023f */
[----:B------:R-:W-:Y:S02]  /*3520*/  ULDC UR6, c[0x0][0xc] ;  /* 0x0000030000067ab9 */ /* 0x000fe40000000800 */
[----:B------:R-:W-:Y:S02]  /*3530*/  UIMAD UR6, UR5, UR6, URZ ;  /* 0x00000006050672a4 */ /* 0x000fe4000f8e023f */
[----:B------:R-:W-:-:S02]  /*3540*/  UMOV UR18, 0x4 ;  /* 0x0000000400127882 */ /* 0x000fc40000000000 */
[----:B------:R-:W-:Y:S02]  /*3550*/  USHF.L.U32 UR10, UR6, 0x1, URZ ;  /* 0x00000001060a7899 */ /* 0x000fe4000800063f */
[----:B------:R-:W-:Y:S02]  /*3560*/  ULOP3.LUT UP0, URZ, UR4, 0x2, URZ, 0xc0, !UPT ;  /* 0x00000002043f7892 */ /* 0x000fe4000f80c03f */
[----:B------:R-:W-:Y:S02]  /*3570*/  ULDC.64 UR6, c[0x0][0x198] ;  /* 0x0000660000067ab9 */ /* 0x000fe40000000a00 */
[----:B------:R-:W-:Y:S02]  /*3580*/  UIMAD.WIDE UR6, UR10, UR18, UR6 ;  /* 0x000000120a0672a5 */ /* 0x000fe4000f8e0206 */
[----:B0-----:R-:W-:Y:S02]  /*3590*/  UIMAD UR11, UR16, UR11, UR15 ;  /* 0x0000000b100b72a4 */ /* 0x001fe4000f8e020f */
[----:B------:R-:W-:-:S02]  /*35a0*/  UIADD3 UR5, UR5, UR15, URZ ;  /* 0x0000000f05057290 */ /* 0x000fc4000fffe03f */
[----:B------:R-:W-:-:S06]  /*35b0*/  UIMAD.WIDE.U32 UR6, UR11, 0x8, UR6 ;  /* 0x000000080b0678a5 */ /* 0x000fcc000f8e0006 */
[----:B------:R-:W-:Y:S01]  /*35c0*/  MOV R24, UR6 ;  /* 0x0000000600187c02 */ /* 0x000fe20008000f00 */
[----:B------:R-:W-:Y:S01]  /*35d0*/  IMAD.U32 R25, RZ, RZ, UR7 ;  /* 0x00000007ff197e24 */ /* 0x000fe2000f8e00ff */
[----:B------:R-:W-:Y:S02]  /*35e0*/  UMOV UR6, 0x1 ;  /* 0x0000000100067882 */ /* 0x000fe40000000000 */
[----:B------:R-:W-:Y:S02]  /*35f0*/  USEL UR6, UR6, 0xffffffff, !UP0 ;  /* 0xffffffff06067887 */ /* 0x000fe4000c000000 */
[----:B------:R0:W-:Y:S04]  /*3600*/  STG.E.64 [R24.64], R50 ;  /* 0x0000003218007986 */ /* 0x0001e8000c101b0c */
[----:B------:R-:W-:-:S02]  /*3610*/  MOV R26, UR6 ;  /* 0x00000006001a7c02 */ /* 0x000fc40008000f00 */
[----:B0-----:R-:W-:Y:S02]  /*3620*/  MOV R24, UR18 ;  /* 0x0000001200187c02 */ /* 0x001fe40008000f00 */
[----:B------:R-:W-:-:S05]  /*3630*/  MOV R25, UR5 ;  /* 0x0000000500197c02 */ /* 0x000fca0008000f00 */
[----:B------:R-:W-:Y:S01]  /*3640*/  IMAD.WIDE.U32 R24, R25, R24, c[0x0][0x190] ;  /* 0x0000640019187625 */ /* 0x000fe200078e0018 */
[----:B------:R-:W-:Y:S06]  /*3650*/  MEMBAR.ALL.GPU ;  /* 0x0000000000007992 */ /* 0x000fec000000a000 */
[----:B------:R-:W-:Y:S01]  /*3660*/  PLOP3.LUT P1, PT, PT, PT, UP0, 0x80, 0x0 ;  /* 0x000000000000781c */ /* 0x000fe20003f2f008 */
[----:B------:R-:W-:-:S00]  /*3670*/  ERRBAR ;  /* 0x00000000000079ab */ /* 0x000fc00000000000 */
[----:B------:R0:W-:Y:S02]  /*3680*/  RED.E.ADD.S32.STRONG.GPU [R24.64], R26 ;  /* 0x0000001a1800798e */ /* 0x0001e4000c10e38c */
[----:B0-----:R-:W-:-:S04]  /*3690*/  SEL R26, RZ, c[0x0][0xc], P1 ;  /* 0x00000300ff1a7a07 */ /* 0x001fc80000800000 */
[----:B------:R-:W-:-:S13]  /*36a0*/  ISETP.NE.AND P1, PT, R26, -0x1, PT ;  /* 0xffffffff1a00780c */ /* 0x000fda0003f25270 */
[----:B------:R-:W-:Y:S05]  /*36b0*/  @!P1 BRA `(.L_x_3220) ;  /* 0x0000005000009947 */ /* 0x000fea0003800000 */
.L_x_3221:
[----:B------:R-:W2:Y:S01]  /*36c0*/  LDG.E.STRONG.GPU R27, [R24.64] ;  /* 0x0000000c181b7981 */ /* 0x000ea2000c1ef900 */
[----:B------:R-:W-:Y:S01]  /*36d0*/  YIELD ;  /* 0x0000000000007946 */ /* 0x000fe20003800000 */
[----:B--2---:R-:W-:Y:S01]  /*36e0*/  ISETP.NE.AND P1, PT, R27, R26, PT ;  /* 0x0000001a1b00720c */ /* 0x004fe20003f25270 */
[----:B------:R-:W-:-:S12]  /*36f0*/  CCTL.IVALL ;  /* 0x00000000ff00798f */ /* 0x000fd80002000000 */
[----:B------:R-:W-:Y:S05]  /*3700*/  @P1 BRA `(.L_x_3221) ;  /* 0xffffffb000001947 */ /* 0x000fea000383ffff */
.L_x_3220:
[----:B------:R-:W-:Y:S01]  /*3710*/  ISETP.NE.AND P1, PT, RZ, c[0x0][0xc], PT ;  /* 0x00000300ff007a0c */ /* 0x000fe20003f25270 */
[----:B------:R-:W-:Y:S01]  /*3720*/  WARPSYNC 0xffffffff ;  /* 0xffffffff00007948 */ /* 0x000fe20003800000 */
[----:B------:R-:W-:Y:S11]  /*3730*/  BAR.SYNC.DEFER_BLOCKING 0x0 ;  /* 0x0000000000007b1d */ /* 0x000ff60000010000 */
[----:B------:R-:W-:Y:S05]  /*3740*/  @!P1 BRA `(.L_x_3219) ;  /* 0x000008b000009947 */ /* 0x000fea0003800000 */
[----:B------:R-:W-:Y:S01]  /*3750*/  IADD3 R24, R52, -0x1, RZ ;  /* 0xffffffff34187810 */ /* 0x000fe20007ffe0ff */
[----:B------:R-:W-:-:S03]  /*3760*/  UMOV UR5, URZ ;  /* 0x0000003f00057c82 */ /* 0x000fc60008000000 */
[----:B------:R-:W-:-:S13]  /*3770*/  ISETP.GE.U32.AND P1, PT, R24, 0x3, PT ;  /* 0x000000031800780c */ /* 0x000fda0003f26070 */
[----:B------:R-:W-:Y:S05]  /*3780*/  @!P1 BRA `(.L_x_3222) ;  /* 0x000004a000009947 */ /* 0x000fea0003800000 */
[----:B------:R-:W-:Y:S01]  /*3790*/  LOP3.LUT R52, R52, 0x3, RZ, 0xc0, !PT ;  /* 0x0000000334347812 */ /* 0x000fe200078ec0ff */
[----:B------:R-:W-:-:S03]  /*37a0*/  UMOV UR5, URZ ;  /* 0x0000003f00057c82 */ /* 0x000fc60008000000 */
[----:B------:R-:W-:Y:S02]  /*37b0*/  IADD3 R52, -R52, c[0x0][0xc], RZ ;  /* 0x0000030034347a10 */ /* 0x000fe40007ffe1ff */
.L_x_3223:
[----:B------:R-:W-:Y:S02]  /*37c0*/  MOV R24, UR5 ;  /* 0x0000000500187c02 */ /* 0x000fe40008000f00 */
[----:B------:R-:W-:Y:S02]  /*37d0*/  MOV R27, UR5 ;  /* 0x00000005001b7c02 */ /* 0x000fe40008000f00 */
[----:B------:R-:W-:Y:S02]  /*37e0*/  ISETP.EQ.OR P1, PT, R24, UR16, P3 ;  /* 0x0000001018007c0c */ /* 0x000fe40009f22670 */
[----:B------:R-:W-:-:S11]  /*37f0*/  MOV R24, UR4 ;  /* 0x0000000400187c02 */ /* 0x000fd60008000f00 */
[----:B------:R-:W0:Y:S01]  /*3800*/  @!P1 S2R R26, SR_CTAID.Y ;  /* 0x00000000001a9919 */ /* 0x000e220000002600 */
[----:B------:R-:W-:Y:S02]  /*3810*/  @!P1 LOP3.LUT R24, R24, 0x1, RZ, 0xc0, !PT ;  /* 0x0000000118189812 */ /* 0x000fe400078ec0ff */
[----:B------:R-:W-:-:S03]  /*3820*/  @!P1 MOV R25, 0x4 ;  /* 0x0000000400199802 */ /* 0x000fc60000000f00 */
[----:B------:R-:W-:-:S04]  /*3830*/  @!P1 IMAD R24, R24, c[0x0][0x10], RZ ;  /* 0x0000040018189a24 */ /* 0x000fc800078e02ff */
[----:B------:R-:W-:-:S05]  /*3840*/  @!P1 IMAD R24, R24, c[0x0][0xc], RZ ;  /* 0x0000030018189a24 */ /* 0x000fca00078e02ff */
[----:B------:R-:W-:-:S05]  /*3850*/  @!P1 SHF.L.U32 R24, R24, 0x1, RZ ;  /* 0x0000000118189819 */ /* 0x000fca00000006ff */
[----:B------:R-:W-:-:S04]  /*3860*/  @!P1 IMAD.WIDE R24, R24, R25, c[0x0][0x198] ;  /* 0x0000660018189625 */ /* 0x000fc800078e0219 */
[----:B0-----:R-:W-:-:S04]  /*3870*/  @!P1 IMAD R26, R27, c[0x0][0x10], R26 ;  /* 0x000004001b1a9a24 */ /* 0x001fc800078e021a */
[----:B------:R-:W-:-:S05]  /*3880*/  @!P1 IMAD.WIDE.U32 R24, R26, 0x8, R24 ;  /* 0x000000081a189825 */ /* 0x000fca00078e0018 */
[----:B------:R0:W2:Y:S01]  /*3890*/  @!P1 LDG.E.64 R26, [R24.64] ;  /* 0x0000000c181a9981 */ /* 0x0000a2000c1e1b00 */
[----:B------:R-:W-:-:S06]  /*38a0*/  UIADD3 UR6, UR5, 0x1, URZ ;  /* 0x0000000105067890 */ /* 0x000fcc000fffe03f */
[----:B0-----:R-:W-:Y:S02]  /*38b0*/  MOV R24, UR6 ;  /* 0x0000000600187c02 */ /* 0x001fe40008000f00 */
[----:B------:R-:W-:Y:S02]  /*38c0*/  MOV R25, UR4 ;  /* 0x0000000400197c02 */ /* 0x000fe40008000f00 */
[----:B------:R-:W-:-:S13]  /*38d0*/  ISETP.EQ.OR P2, PT, R24, UR16, P3 ;  /* 0x0000001018007c0c */ /* 0x000fda0009f42670 */
[----:B------:R-:W0:Y:S01]  /*38e0*/  @!P2 S2R R24, SR_CTAID.Y ;  /* 0x000000000018a919 */ /* 0x000e220000002600 */
[----:B------:R-:W-:-:S05]  /*38f0*/  @!P2 LOP3.LUT R25, R25, 0x1, RZ, 0xc0, !PT ;  /* 0x000000011919a812 */ /* 0x000fca00078ec0ff */
[----:B------:R-:W-:-:S04]  /*3900*/  @!P2 IMAD R25, R25, c[0x0][0x10], RZ ;  /* 0x000004001919aa24 */ /* 0x000fc800078e02ff */
[----:B------:R-:W-:-:S05]  /*3910*/  @!P2 IMAD R25, R25, c[0x0][0xc], RZ ;  /* 0x000003001919aa24 */ /* 0x000fca00078e02ff */
[----:B------:R-:W-:Y:S01]  /*3920*/  @!P2 SHF.L.U32 R25, R25, 0x1, RZ ;  /* 0x000000011919a819 */ /* 0x000fe200000006ff */
[----:B--2---:R-:W-:Y:S01]  /*3930*/  @!P1 FADD.FTZ R50, R50, R26 ;  /* 0x0000001a32329221 */ /* 0x004fe20000010000 */
[----:B------:R-:W-:-:S05]  /*3940*/  MOV R26, UR6 ;  /* 0x00000006001a7c02 */ /* 0x000fca0008000f00 */
[----:B0-----:R-:W-:Y:S01]  /*3950*/  @!P2 IMAD R26, R26, c[0x0][0x10], R24 ;  /* 0x000004001a1aaa24 */ /* 0x001fe200078e0218 */
[----:B------:R-:W-:-:S05]  /*3960*/  @!P2 MOV R24, 0x4 ;  /* 0x000000040018a802 */ /* 0x000fca0000000f00 */
[----:B------:R-:W-:-:S06]  /*3970*/  @!P2 IMAD.WIDE R24, R25, R24, c[0x0][0x198] ;  /* 0x000066001918a625 */ /* 0x000fcc00078e0218 */
[----:B------:R-:W-:-:S06]  /*3980*/  @!P2 IMAD.WIDE.U32 R24, R26, 0x8, R24 ;  /* 0x000000081a18a825 */ /* 0x000fcc00078e0018 */
[----:B------:R-:W2:Y:S01]  /*3990*/  @!P2 LDG.E.64 R24, [R24.64] ;  /* 0x0000000c1818a981 */ /* 0x000ea2000c1e1b00 */
[----:B------:R-:W-:Y:S01]  /*39a0*/  UIADD3 UR6, UR5, 0x2, URZ ;  /* 0x0000000205067890 */ /* 0x000fe2000fffe03f */
[----:B------:R-:W-:Y:S01]  /*39b0*/  @!P1 FADD.FTZ R51, R51, R27 ;  /* 0x0000001b33339221 */ /* 0x000fe20000010000 */
[----:B------:R-:W-:-:S04]  /*39c0*/  MOV R27, UR4 ;  /* 0x00000004001b7c02 */ /* 0x000fc80008000f00 */
[----:B------:R-:W-:-:S04]  /*39d0*/  MOV R26, UR6 ;  /* 0x00000006001a7c02 */ /* 0x000fc80008000f00 */
        /* <DEDUP_REMOVED lines=16> */
[----:B------:R-:W-:-:S05]  /*3ae0*/  IMAD.U32 R24, RZ, RZ, UR6 ;  /* 0x00000006ff187e24 */ /* 0x000fca000f8e00ff */
        /* <DEDUP_REMOVED lines=13> */
[----:B------:R-:W-:Y:S01]  /*3bc0*/  IADD3 R52, R52, -0x4, RZ ;  /* 0xfffffffc34347810 */ /* 0x000fe20007ffe0ff */
[----:B------:R-:W-:Y:S01]  /*3bd0*/  @!P4 FADD.FTZ R51, R51, R27 ;  /* 0x0000001b3333c221 */ /* 0x000fe20000010000 */
[----:B------:R-:W-:Y:S02]  /*3be0*/  UIADD3 UR5, UR5, 0x4, URZ ;  /* 0x0000000405057890 */ /* 0x000fe4000fffe03f */
[----:B------:R-:W-:Y:S01]  /*3bf0*/  ISETP.NE.AND P2, PT, R52, RZ, PT ;  /* 0x000000ff3400720c */ /* 0x000fe20003f45270 */
[----:B--2---:R-:W-:Y:S02]  /*3c00*/  @!P1 FADD.FTZ R50, R50, R24 ;  /* 0x0000001832329221 */ /* 0x004fe40000010000 */
[----:B------:R-:W-:-:S10]  /*3c10*/  @!P1 FADD.FTZ R51, R51, R25 ;  /* 0x0000001933339221 */ /* 0x000fd40000010000 */
[----:B------:R-:W-:Y:S05]  /*3c20*/  @P2 BRA `(.L_x_3223) ;  /* 0xfffffb9000002947 */ /* 0x000fea000383ffff */
.L_x_3222:
        /* <DEDUP_REMOVED lines=15> */
[----:B------:R-:W-:-:S03]  /*3d20*/  USHF.L.U32 UR11, UR6, 0x1, URZ ;  /* 0x00000001060b7899 */ /* 0x000fc6000800063f */
[----:B------:R-:W-:Y:S02]  /*3d30*/  ULDC.64 UR6, c[0x0][0x198] ;  /* 0x0000660000067ab9 */ /* 0x000fe40000000a00 */
[----:B------:R-:W-:Y:S02]  /*3d40*/  UIMAD.WIDE UR6, UR11, UR15, UR6 ;  /* 0x0000000f0b0672a5 */ /* 0x000fe4000f8e0206 */
[----:B0-----:R-:W-:-:S04]  /*3d50*/  UIMAD UR10, UR5, UR18, UR10 ;  /* 0x00000012050a72a4 */ /* 0x001fc8000f8e020a */
[----:B------:R-:W-:-:S06]  /*3d60*/  UIMAD.WIDE.U32 UR6, UR10, 0x8, UR6 ;  /* 0x000000080a0678a5 */ /* 0x000fcc000f8e0006 */
[----:B------:R-:W-:Y:S02]  /*3d70*/  MOV R24, UR6 ;  /* 0x0000000600187c02 */ /* 0x000fe40008000f00 */
[----:B------:R-:W-:-:S06]  /*3d80*/  MOV R25, UR7 ;  /* 0x0000000700197c02 */ /* 0x000fcc0008000f00 */
[----:B------:R-:W2:Y:S02]  /*3d90*/  LDG.E.64 R24, [R24.64] ;  /* 0x0000000c18187981 */ /* 0x000ea4000c1e1b00 */
[----:B--2---:R-:W-:Y:S02]  /*3da0*/  FADD.FTZ R50, R50, R24 ;  /* 0x0000001832327221 */ /* 0x004fe40000010000 */
[----:B------:R-:W-:Y:S02]  /*3db0*/  FADD.FTZ R51, R51, R25 ;  /* 0x0000001933337221 */ /* 0x000fe40000010000 */
.L_x_3225:
[----:B------:R-:W-:Y:S05]  /*3dc0*/  BSYNC B0 ;  /* 0x0000000000007941 */ /* 0x000fea0003800000 */
.L_x_3224:
[----:B------:R-:W-:Y:S05]  /*3dd0*/  @!P2 BRA `(.L_x_3219) ;  /* 0x000002200000a947 */ /* 0x000fea0003800000 */
[----:B------:R-:W-:-:S06]  /*3de0*/  UIADD3 UR6, UR5, 0x1, URZ ;  /* 0x0000000105067890 */ /* 0x000fcc000fffe03f */
[----:B------:R-:W-:-:S04]  /*3df0*/  MOV R24, UR6 ;  /* 0x0000000600187c02 */ /* 0x000fc80008000f00 */
[----:B------:R-:W-:-:S13]  /*3e00*/  ISETP.EQ.OR P2, PT, R24, UR16, P3 ;  /* 0x0000001018007c0c */ /* 0x000fda0009f42670 */
[----:B------:R-:W0:Y:S01]  /*3e10*/  @!P2 S2R R27, SR_CTAID.Y ;  /* 0x00000000001ba919 */ /* 0x000e220000002600 */
[----:B------:R-:W-:Y:S01]  /*3e20*/  @!P2 MOV R25, 0x4 ;  /* 0x000000040019a802 */ /* 0x000fe20000000f00 */
[----:B0-----:R-:W-:Y:S01]  /*3e30*/  @!P2 IMAD R27, R24, c[0x0][0x10], R27 ;  /* 0x00000400181baa24 */ /* 0x001fe200078e021b */
[----:B------:R-:W-:-:S04]  /*3e40*/  MOV R24, UR4 ;  /* 0x0000000400187c02 */ /* 0x000fc80008000f00 */
[----:B------:R-:W-:-:S05]  /*3e50*/  @!P2 LOP3.LUT R24, R24, 0x1, RZ, 0xc0, !PT ;  /* 0x000000011818a812 */ /* 0x000fca00078ec0ff */
[----:B------:R-:W-:-:S04]  /*3e60*/  @!P2 IMAD R24, R24, c[0x0][0x10], RZ ;  /* 0x000004001818aa24 */ /* 0x000fc800078e02ff */
[----:B------:R-:W-:-:S05]  /*3e70*/  @!P2 IMAD R24, R24, c[0x0][0xc], RZ ;  /* 0x000003001818aa24 */ /* 0x000fca00078e02ff */
[----:B------:R-:W-:-:S05]  /*3e80*/  @!P2 SHF.L.U32 R24, R24, 0x1, RZ ;  /* 0x000000011818a819 */ /* 0x000fca00000006ff */
[----:B------:R-:W-:-:S06]  /*3e90*/  @!P2 IMAD.WIDE R24, R24, R25, c[0x0][0x198] ;  /* 0x000066001818a625 */ /* 0x000fcc00078e0219 */
[----:B------:R-:W-:-:S06]  /*3ea0*/  @!P2 IMAD.WIDE.U32 R24, R27, 0x8, R24 ;  /* 0x000000081b18a825 */ /* 0x000fcc00078e0018 */
[----:B------:R-:W2:Y:S01]  /*3eb0*/  @!P2 LDG.E.64 R24, [R24.64] ;  /* 0x0000000c1818a981 */ /* 0x000ea2000c1e1b00 */
[----:B------:R-:W-:Y:S01]  /*3ec0*/  UIADD3 UR5, UR5, 0x2, URZ ;  /* 0x0000000205057890 */ /* 0x000fe2000fffe03f */
[----:B--2---:R-:W-:-:S05]  /*3ed0*/  @!P2 FADD.FTZ R50, R50, R24 ;  /* 0x000000183232a221 */ /* 0x004fca0000010000 */
[----:B------:R-:W-:Y:S01]  /*3ee0*/  MOV R24, UR5 ;  /* 0x0000000500187c02 */ /* 0x000fe20008000f00 */
[----:B------:R-:W-:Y:S01]  /*3ef0*/  @!P2 FADD.FTZ R51, R51, R25 ;  /* 0x000000193333a221 */ /* 0x000fe20000010000 */
[----:B------:R-:W-:Y:S02]  /*3f00*/  MOV R25, UR5 ;  /* 0x0000000500197c02 */ /* 0x000fe40008000f00 */
[----:B------:R-:W-:Y:S02]  /*3f10*/  ISETP.EQ.OR P1, PT, R24, UR16, P3 ;  /* 0x0000001018007c0c */ /* 0x000fe40009f22670 */
[----:B------:R-:W-:Y:S02]  /*3f20*/  MOV R24, UR4 ;  /* 0x0000000400187c02 */ /* 0x000fe40008000f00 */
[----:B------:R-:W-:-:S13]  /*3f30*/  ISETP.EQ.OR P1, PT, R26, 0x2, P1 ;  /* 0x000000021a00780c */ /* 0x000fda0000f22670 */
[----:B------:R-:W0:Y:S01]  /*3f40*/  @!P1 S2R R26, SR_CTAID.Y ;  /* 0x00000000001a9919 */ /* 0x000e220000002600 */
[----:B------:R-:W-:-:S05]  /*3f50*/  @!P1 LOP3.LUT R24, R24, 0x1, RZ, 0xc0, !PT ;  /* 0x0000000118189812 */ /* 0x000fca00078ec0ff */
[----:B------:R-:W-:-:S04]  /*3f60*/  @!P1 IMAD R24, R24, c[0x0][0x10], RZ ;  /* 0x0000040018189a24 */ /* 0x000fc800078e02ff */
[----:B------:R-:W-:-:S05]  /*3f70*/  @!P1 IMAD R24, R24, c[0x0][0xc], RZ ;  /* 0x0000030018189a24 */ /* 0x000fca00078e02ff */
[----:B------:R-:W-:Y:S01]  /*3f80*/  @!P1 SHF.L.U32 R24, R24, 0x1, RZ ;  /* 0x0000000118189819 */ /* 0x000fe200000006ff */
[----:B0-----:R-:W-:Y:S01]  /*3f90*/  @!P1 IMAD R26, R25, c[0x0][0x10], R26 ;  /* 0x00000400191a9a24 */ /* 0x001fe200078e021a */
[----:B------:R-:W-:-:S05]  /*3fa0*/  @!P1 MOV R25, 0x4 ;  /* 0x0000000400199802 */ /* 0x000fca0000000f00 */
[----:B------:R-:W-:-:S06]  /*3fb0*/  @!P1 IMAD.WIDE R24, R24, R25, c[0x0][0x198] ;  /* 0x0000660018189625 */ /* 0x000fcc00078e0219 */
[----:B------:R-:W-:-:S06]  /*3fc0*/  @!P1 IMAD.WIDE.U32 R24, R26, 0x8, R24 ;  /* 0x000000081a189825 */ /* 0x000fcc00078e0018 */
[----:B------:R-:W2:Y:S02]  /*3fd0*/  @!P1 LDG.E.64 R24, [R24.64] ;  /* 0x0000000c18189981 */ /* 0x000ea4000c1e1b00 */
[----:B--2---:R-:W-:Y:S02]  /*3fe0*/  @!P1 FADD.FTZ R50, R50, R24 ;  /* 0x0000001832329221 */ /* 0x004fe40000010000 */
[----:B------:R-:W-:-:S04]  /*3ff0*/  @!P1 FADD.FTZ R51, R51, R25 ;  /* 0x0000001933339221 */ /* 0x000fc80000010000 */
.L_x_3219:
[----:B------:R-:W-:Y:S01]  /*4000*/  LOP3.LUT P1, RZ, R0, UR16, RZ, 0xfc, !PT ;  /* 0x0000001000ff7c12 */ /* 0x000fe2000f82fcff */
[----:B------:R0:W-:Y:S01]  /*4010*/  @!P3 STS.64 [0xc0], R50 ;  /* 0x0000c032ff00b388 */ /* 0x0001e20000000a00 */
[----:B------:R-:W-:Y:S01]  /*4020*/  ISETP.EQ.U32.AND P2, PT, RZ, c[0x0][0x168], PT ;  /* 0x00005a00ff007a0c */ /* 0x000fe20003f42070 */
[----:B------:R-:W-:Y:S01]  /*4030*/  HFMA2.MMA R27, -RZ, RZ, 0, 2.384185791015625e-07 ;  /* 0x00000004ff1b7435 */ /* 0x000fe200000001ff */
[----:B------:R-:W-:Y:S02]  /*4040*/  MOV R24, UR9 ;  /* 0x0000000900187c02 */ /* 0x000fe40008000f00 */
[----:B------:R-:W-:-:S02]  /*4050*/  ISETP.EQ.OR.EX P1, PT, RZ, c[0x0][0x16c], P1, P2 ;  /* 0x00005b00ff007a0c */ /* 0x000fc40000f22720 */
[----:B------:R-:W-:-:S11]  /*4060*/  IADD3 R26, R3, UR14, RZ ;  /* 0x0000000e031a7c10 */ /* 0x000fd6000fffe0ff */
[----:B------:R-:W-:Y:S02]  /*4070*/  @!P1 IMAD.MOV.U32 R25, RZ, RZ, 0x8 ;  /* 0x00000008ff199424 */ /* 0x000fe400078e00ff */
[----:B0-----:R-:W-:Y:S02]  /*4080*/  @!P1 FMUL.FTZ R51, R51, c[0x0][0x1f4] ;  /* 0x00007d0033339a20 */ /* 0x001fe40000410000 */
[----:B------:R-:W-:Y:S02]  /*4090*/  @!P1 FMUL.FTZ R50, R50, c[0x0][0x1f4] ;  /* 0x00007d0032329a20 */ /* 0x000fe40000410000 */
[----:B------:R-:W-:-:S05]  /*40a0*/  @!P1 IMAD.WIDE R24, R25, R24, c[0x0][0x168] ;  /* 0x00005a0019189625 */ /* 0x000fca00078e0218 */
[----:B------:R-:W-:Y:S04]  /*40b0*/  @!P1 STG.E.64 [R24.64], R50 ;  /* 0x0000003218009986 */ /* 0x000fe8000c101b0c */
[----:B------:R-:W-:Y:S06]  /*40c0*/  BAR.SYNC.DEFER_BLOCKING 0x0 ;  /* 0x0000000000007b1d */ /* 0x000fec0000010000 */
[----:B------:R-:W0:Y:S02]  /*40d0*/  LDS.64 R24, [0xc0] ;  /* 0x0000c000ff187984 */ /* 0x000e240000000a00 */
[----:B0-----:R-:W-:-:S04]  /*40e0*/  FMUL.FTZ R24, R24, c[0x0][0x1f4] ;  /* 0x00007d0018187a20 */ /* 0x001fc80000410000 */
[----:B------:R-:W0:Y:S02]  /*40f0*/  R2UR UR5, R24 ;  /* 0x00000000180573c2 */ /* 0x000e2400000e0000 */
[----:B0-----:R-:W-:-:S05]  /*4100*/  MOV R24, UR5 ;  /* 0x0000000500187c02 */ /* 0x001fca0008000f00 */
[----:B------:R-:W-:-:S04]  /*4110*/  FMUL.FTZ R24, R24, UR5 ;  /* 0x0000000518187c20 */ /* 0x000fc80008410000 */
[----:B------:R-:W-:-:S05]  /*4120*/  FFMA.FTZ R24, R25, c[0x0][0x1f4], -R24 ;  /* 0x00007d0019187a23 */ /* 0x000fca0000010818 */
[----:B------:R-:W-:-:S13]  /*4130*/  FSETP.GTU.FTZ.AND P1, PT, R24, RZ, PT ;  /* 0x000000ff1800720b */ /* 0x000fda0003f3c000 */
[----:B------:R-:W-:Y:S01]  /*4140*/  VOTEU.ANY UP0, P1 ;  /* 0x00000000003f7886 */ /* 0x000fe20000800100 */
[----:B------:R-:W-:-:S13]  /*4150*/  PLOP3.LUT P1, PT, PT, PT, UP0, 0x80, 0x0 ;  /* 0x000000000000781c */ /* 0x000fda0003f2f008 */
[----:B------:R-:W-:-:S06]  /*4160*/  @P1 FADD.FTZ R24, R24, c[0x0][0x188] ;  /* 0x0000620018181621 */ /* 0x000fcc0000010000 */
[----:B------:R-:W0:Y:S02]  /*4170*/  @P1 MUFU.RSQ R24, R24 ;  /* 0x0000001800181308 */ /* 0x000e240000001400 */
[----:B0-----:R0:W1:Y:S02]  /*4180*/  @P1 R2UR UR7, R24 ;  /* 0x00000000180713c2 */ /* 0x00106400000e0000 */
[----:B0-----:R-:W-:-:S04]  /*4190*/  IMAD.WIDE R24, R26, R27, c[0x0][0x178] ;  /* 0x00005e001a187625 */ /* 0x001fc800078e021b */
[----:B------:R-:W-:Y:S02]  /*41a0*/  IMAD.WIDE R26, R26, R27, c[0x0][0x180] ;  /* 0x000060001a1a7625 */ /* 0x000fe400078e021b */
[----:B------:R-:W2:Y:S04]  /*41b0*/  LDG.E.64 R24, [R24.64] ;  /* 0x0000000c18187981 */ /* 0x000ea8000c1e1b00 */
[----:B------:R-:W2:Y:S01]  /*41c0*/  LDG.E.64 R26, [R26.64] ;  /* 0x0000000c1a1a7981 */ /* 0x000ea2000c1e1b00 */
[----:B------:R-:W-:Y:S01]  /*41d0*/  ISETP.NE.AND P6, PT, RZ, UR17, PT ;  /* 0x00000011ff007c0c */ /* 0x000fe2000bfc5270 */
[----:B------:R-:W-:Y:S01]  /*41e0*/  UMOV UR6, 0x3f800000 ;  /* 0x3f80000000067882 */ /* 0x000fe20000000000 */
[--C-:B------:R-:W-:Y:S02]  /*41f0*/  PRMT R50, RZ, 0x5410, R19.reuse ;  /* 0x00005410ff327816 */ /* 0x100fe40000000013 */
[----:B------:R-:W-:Y:S01]  /*4200*/  PRMT R19, RZ, 0x7610, R19 ;  /* 0x00007610ff137816 */ /* 0x000fe20000000013 */
[----:B-1----:R-:W-:-:S02]  /*4210*/  @UP0 UMOV UR6, UR7 ;  /* 0x0000000700060c82 */ /* 0x002fc40008000000 */
[----:B------:R-:W-:Y:S02]  /*4220*/  FADD.FTZ R50, R50, -UR5 ;  /* 0x8000000532327e21 */ /* 0x000fe40008010000 */
[----:B------:R-:W-:Y:S02]  /*4230*/  FADD.FTZ R19, R19, -UR5 ;  /* 0x8000000513137e21 */ /* 0x000fe40008010000 */
[----:B------:R-:W-:Y:S02]  /*4240*/  FMUL.FTZ R50, R50, UR6 ;  /* 0x0000000632327c20 */ /* 0x000fe40008410000 */
[----:B------:R-:W-:Y:S02]  /*4250*/  FMUL.FTZ R19, R19, UR6 ;  /* 0x0000000613137c20 */ /* 0x000fe40008410000 */
[----:B--2---:R-:W-:Y:S02]  /*4260*/  FFMA.FTZ R50, R24, R50, R26 ;  /* 0x0000003218327223 */ /* 0x004fe4000001001a */
[----:B------:R-:W-:Y:S01]  /*4270*/  FFMA.FTZ R19, R25, R19, R27 ;  /* 0x0000001319137223 */ /* 0x000fe2000001001b */
[----:B------:R-:W-:Y:S05]  /*4280*/  @!P6 BRA `(.L_x_3226) ;  /* 0x000000a00000e947 */ /* 0x000fea0003800000 */
        /* <DEDUP_REMOVED lines=10> */
.L_x_3226:
[----:B------:R-:W-:Y:S01]  /*4330*/  BSSY B0, `(.L_x_3227) ;  /* 0x000000d000007945 */ /* 0x000fe20003800000 */
[----:B------:R-:W-:Y:S05]  /*4340*/  @!P0 BRA `(.L_x_3228) ;  /* 0x000000b000008947 */ /* 0x000fea0003800000 */
[----:B------:R-:W-:Y:S02]  /*4350*/  SHF.R.S32.HI R51, RZ, 0x1f, R2 ;  /* 0x0000001fff337819 */ /* 0x000fe40000011402 */
[----:B------:R-:W-:Y:S02]  /*4360*/  F2FP.BF16.PACK_AB R19, R19, R50 ;  /* 0x000000321313723e */ /* 0x000fe400000010ff */
[----:B------:R-:W-:Y:S01]  /*4370*/  MOV R50, R34 ;  /* 0x0000002200327202 */ /* 0x000fe20000000f00 */
[----:B------:R-:W-:Y:S01]  /*4380*/  IMAD R52, R51, c[0x0][0x1c0], RZ ;  /* 0x0000700033347a24 */ /* 0x000fe200078e02ff */
[----:B------:R-:W-:-:S03]  /*4390*/  MOV R51, R33 ;  /* 0x0000002100337202 */ /* 0x000fc60000000f00 */
[C---:B------:R-:W-:Y:S02]  /*43a0*/  IMAD R52, R2.reuse, c[0x0][0x1c4], R52 ;  /* 0x0000710002347a24 */ /* 0x040fe400078e0234 */
[----:B------:R-:W-:-:S05]  /*43b0*/  IMAD.WIDE.U32 R50, R2, c[0x0][0x1c0], R50 ;  /* 0x0000700002327a25 */ /* 0x000fca00078e0032 */
[----:B------:R-:W-:Y:S02]  /*43c0*/  IADD3 R51, R51, R52, RZ ;  /* 0x0000003433337210 */ /* 0x000fe40007ffe0ff */
[----:B------:R-:W-:-:S04]  /*43d0*/  LEA R52, P1, R50, c[0x0][0x160], 0x1 ;  /* 0x0000580032347a11 */ /* 0x000fc800078208ff */
[----:B------:R-:W-:-:S05]  /*43e0*/  LEA.HI.X R53, R50, c[0x0][0x164], R51, 0x1, P1 ;  /* 0x0000590032357a11 */ /* 0x000fca00008f0c33 */
[----:B------:R0:W-:Y:S04]  /*43f0*/  STG.E [R52.64], R19 ;  /* 0x0000001334007986 */ /* 0x0001e8000c10190c */
.L_x_3228:
[----:B------:R-:W-:Y:S05]  /*4400*/  BSYNC B0 ;  /* 0x0000000000007941 */ /* 0x000fea0003800000 */
.L_x_3227:
[--C-:B0-----:R-:W-:Y:S02]  /*4410*/  PRMT R19, RZ, 0x5410, R10.reuse ;  /* 0x00005410ff137816 */ /* 0x101fe4000000000a */
[----:B------:R-:W-:Y:S02]  /*4420*/  PRMT R10, RZ, 0x7610, R10 ;  /* 0x00007610ff0a7816 */ /* 0x000fe4000000000a */
[----:B------:R-:W-:Y:S01]  /*4430*/  IADD3 R52, R2, 0x10, RZ ;  /* 0x0000001002347810 */ /* 0x000fe20007ffe0ff */
[----:B------:R-:W-:Y:S02]  /*4440*/  FADD.FTZ R19, R19, -UR5 ;  /* 0x8000000513137e21 */ /* 0x000fe40008010000 */
[----:B------:R-:W-:Y:S01]  /*4450*/  FADD.FTZ R10, R10, -UR5 ;  /* 0x800000050a0a7e21 */ /* 0x000fe20008010000 */
[----:B------:R-:W-:Y:S01]  /*4460*/  ISETP.GE.U32.AND P1, PT, R52, c[0x0][0x1c8], PT ;  /* 0x0000720034007a0c */ /* 0x000fe20003f26070 */
[----:B------:R-:W-:Y:S02]  /*4470*/  FMUL.FTZ R19, R19, UR6 ;  /* 0x0000000613137c20 */ /* 0x000fe40008410000 */
[----:B------:R-:W-:Y:S01]  /*4480*/  FMUL.FTZ R10, R10, UR6 ;  /* 0x000000060a0a7c20 */ /* 0x000fe20008410000 */
[----:B------:R-:W-:Y:S01]  /*4490*/  ISETP.GE.AND.EX P1, PT, R62, c[0x0][0x1cc], PT, P1 ;  /* 0x000073003e007a0c */ /* 0x000fe20003f26310 */
[----:B------:R-:W-:-:S02]  /*44a0*/  FFMA.FTZ R19, R24, R19, R26 ;  /* 0x0000001318137223 */ /* 0x000fc4000001001a */
[----:B------:R-:W-:Y:S01]  /*44b0*/  FFMA.FTZ R10, R25, R10, R27 ;  /* 0x0000000a190a7223 */ /* 0x000fe2000001001b */
[----:B------:R-:W-:Y:S01]  /*44c0*/  ISETP.GT.U32.OR P1, PT, R0, 0x27f, P1 ;  /* 0x0000027f0000780c */ /* 0x000fe20000f24470 */
[----:B------:R-:W-:Y:S11]  /*44d0*/  @!P6 BRA `(.L_x_3229) ;  /* 0x000000a00000e947 */ /* 0x000ff60003800000 */
        /* <DEDUP_REMOVED lines=10> */
.L_x_3229:
        /* <DEDUP_REMOVED lines=12> */
.L_x_3231:
[----:B------:R-:W-:Y:S05]  /*4640*/  BSYNC B0 ;  /* 0x0000000000007941 */ /* 0x000fea0003800000 */
.L_x_3230:
[--C-:B0-----:R-:W-:Y:S02]  /*4650*/  PRMT R10, RZ, 0x5410, R11.reuse ;  /* 0x00005410ff0a7816 */ /* 0x101fe4000000000b */
[----:B------:R-:W-:Y:S02]  /*4660*/  PRMT R11, RZ, 0x7610, R11 ;  /* 0x00007610ff0b7816 */ /* 0x000fe4000000000b */
[----:B------:R-:W-:Y:S01]  /*4670*/  ISETP.GE.U32.AND P1, PT, R93, c[0x0][0x1c8], PT ;  /* 0x000072005d007a0c */ /* 0x000fe20003f26070 */
[----:B------:R-:W-:Y:S02]  /*4680*/  FADD.FTZ R10, R10, -UR5 ;  /* 0x800000050a0a7e21 */ /* 0x000fe40008010000 */
[----:B------:R-:W-:Y:S01]  /*4690*/  FADD.FTZ R11, R11, -UR5 ;  /* 0x800000050b0b7e21 */ /* 0x000fe20008010000 */
[----:B------:R-:W-:Y:S01]  /*46a0*/  ISETP.GE.AND.EX P1, PT, R63, c[0x0][0x1cc], PT, P1 ;  /* 0x000073003f007a0c */ /* 0x000fe20003f26310 */
[----:B------:R-:W-:Y:S02]  /*46b0*/  FMUL.FTZ R10, R10, UR6 ;  /* 0x000000060a0a7c20 */ /* 0x000fe40008410000 */
[----:B------:R-:W-:Y:S01]  /*46c0*/  FMUL.FTZ R11, R11, UR6 ;  /* 0x000000060b0b7c20 */ /* 0x000fe20008410000 */
        /* <DEDUP_REMOVED lines=14> */
.L_x_3232:
        /* <DEDUP_REMOVED lines=12> */
.L_x_3234:
[----:B------:R-:W-:Y:S05]  /*4870*/  BSYNC B0 ;  /* 0x0000000000007941 */ /* 0x000fea0003800000 */
.L_x_3233:
[--C-:B------:R-:W-:Y:S02]  /*4880*/  PRMT R10, RZ, 0x5410, R12.reuse ;  /* 0x00005410ff0a7816 */ /* 0x100fe4000000000c */
        /* <DEDUP_REMOVED lines=12> */
[----:B------:R-:W1:Y:S02]  /*4950*/  MUFU.EX2 R11, R11 ;  /* 0x0000000b000b7308 */ /* 0x000e640000000800 */
[----:B-1----:R-:W-:-:S06]  /*4960*/  FADD.FTZ R11, R11, 1 ;  /* 0x3f8000000b0b7421 */ /* 0x002fcc0000010000 */
[----:B------:R-:W1:Y:S02]  /*4970*/  MUFU.RCP R11, R11 ;  /* 0x0000000b000b7308 */ /* 0x000e640000001000 */
[----:B-1----:R-:W-:Y:S02]  /*4980*/  FMUL.FTZ R10, R10, R11 ;  /* 0x0000000b0a0a7220 */ /* 0x002fe40000410000 */
[----:B------:R-:W-:-:S06]  /*4990*/  FMUL.FTZ R11, R12, -1.4426950216293334961 ;  /* 0xbfb8aa3b0c0b7820 */ /* 0x000fcc0000410000 */
[----:B------:R-:W1:Y:S02]  /*49a0*/  MUFU.EX2 R11, R11 ;  /* 0x0000000b000b7308 */ /* 0x000e640000000800 */
[----:B-1----:R-:W-:-:S06]  /*49b0*/  FADD.FTZ R11, R11, 1 ;  /* 0x3f8000000b0b7421 */ /* 0x002fcc0000010000 */
[----:B------:R-:W1:Y:S02]  /*49c0*/  MUFU.RCP R11, R11 ;  /* 0x0000000b000b7308 */ /* 0x000e640000001000 */
[----:B-1----:R-:W-:-:S06]  /*49d0*/  FMUL.FTZ R12, R12, R11 ;  /* 0x0000000b0c0c7220 */ /* 0x002fcc0000410000 */
.L_x_3235:
[----:B------:R-:W-:Y:S01]  /*49e0*/  BSSY B0, `(.L_x_3236) ;  /* 0x000000c000007945 */ /* 0x000fe20003800000 */
[----:B------:R-:W-:Y:S05]  /*49f0*/  @P1 BRA `(.L_x_3237) ;  /* 0x000000a000001947 */ /* 0x000fea0003800000 */
[----:B------:R-:W-:Y:S01]  /*4a00*/  F2FP.BF16.PACK_AB R12, R12, R10 ;  /* 0x0000000a0c0c723e */ /* 0x000fe200000010ff */
[----:B0-----:R-:W-:Y:S01]  /*4a10*/  IMAD R19, R64, c[0x0][0x1c0], RZ ;  /* 0x0000700040137a24 */ /* 0x001fe200078e02ff */
        /* <DEDUP_REMOVED lines=8> */
.L_x_3237:
[----:B------:R-:W-:Y:S05]  /*4aa0*/  BSYNC B0 ;  /* 0x0000000000007941 */ /* 0x000fea0003800000 */
.L_x_3236:
        /* <DEDUP_REMOVED lines=9> */
[----:B0-----:R-:W-:-:S02]  /*4b40*/  FFMA.FTZ R19, R24, R10, R26 ;  /* 0x0000000a18137223 */ /* 0x001fc4000001001a */
        /* <DEDUP_REMOVED lines=12> */
.L_x_3238:
        /* <DEDUP_REMOVED lines=12> */
.L_x_3240:
[----:B------:R-:W-:Y:S05]  /*4cd0*/  BSYNC B0 ;  /* 0x0000000000007941 */ /* 0x000fea0003800000 */
.L_x_3239:
[--C-:B------:R-:W-:Y:S02]  /*4ce0*/  PRMT R10, RZ, 0x5410, R14.reuse ;  /* 0x00005410ff0a7816 */ /* 0x100fe4000000000e */
[----:B------:R-:W-:Y:S02]  /*4cf0*/  PRMT R11, RZ, 0x7610, R14 ;  /* 0x00007610ff0b7816 */ /* 0x000fe4000000000e */
[--C-:B------:R-:W-:Y:S01]  /*4d00*/  PRMT R14, RZ, 0x5410, R15.reuse ;  /* 0x00005410ff0e7816 */ /* 0x100fe2000000000f */
[----:B------:R-:W-:Y:S01]  /*4d10*/  FADD.FTZ R10, R10, -UR5 ;  /* 0x800000050a0a7e21 */ /* 0x000fe20008010000 */
[----:B------:R-:W-:Y:S01]  /*4d20*/  PRMT R15, RZ, 0x7610, R15 ;  /* 0x00007610ff0f7816 */ /* 0x000fe2000000000f */
[----:B------:R-:W-:Y:S01]  /*4d30*/  FADD.FTZ R11, R11, -UR5 ;  /* 0x800000050b0b7e21 */ /* 0x000fe20008010000 */
[----:B------:R-:W-:Y:S01]  /*4d40*/  ISETP.GE.U32.AND P1, PT, R87, c[0x0][0x1c8], PT ;  /* 0x0000720057007a0c */ /* 0x000fe20003f26070 */
[----:B------:R-:W-:Y:S01]  /*4d50*/  FADD.FTZ R14, R14, -UR5 ;  /* 0x800000050e0e7e21 */ /* 0x000fe20008010000 */
[----:B------:R-:W-:Y:S01]  /*4d60*/  ISETP.GE.U32.AND P2, PT, R86, c[0x0][0x1c8], PT ;  /* 0x0000720056007a0c */ /* 0x000fe20003f46070 */
[----:B------:R-:W-:Y:S01]  /*4d70*/  FADD.FTZ R15, R15, -UR5 ;  /* 0x800000050f0f7e21 */ /* 0x000fe20008010000 */
[----:B------:R-:W-:Y:S01]  /*4d80*/  ISETP.GE.AND.EX P3, PT, R68, c[0x0][0x1cc], PT, P1 ;  /* 0x0000730044007a0c */ /* 0x000fe20003f66310 */
[----:B------:R-:W-:Y:S01]  /*4d90*/  FMUL.FTZ R10, R10, UR6 ;  /* 0x000000060a0a7c20 */ /* 0x000fe20008410000 */
[----:B------:R-:W-:Y:S01]  /*4da0*/  ISETP.GE.AND.EX P4, PT, R71, c[0x0][0x1cc], PT, P2 ;  /* 0x0000730047007a0c */ /* 0x000fe20003f86320 */
[----:B------:R-:W-:Y:S01]  /*4db0*/  FMUL.FTZ R11, R11, UR6 ;  /* 0x000000060b0b7c20 */ /* 0x000fe20008410000 */
[----:B------:R-:W-:Y:S01]  /*4dc0*/  ISETP.GE.U32.AND P2, PT, R84, c[0x0][0x1c8], PT ;  /* 0x0000720054007a0c */ /* 0x000fe20003f46070 */
[----:B------:R-:W-:Y:S01]  /*4dd0*/  FMUL.FTZ R14, R14, UR6 ;  /* 0x000000060e0e7c20 */ /* 0x000fe20008410000 */
[----:B------:R-:W-:Y:S01]  /*4de0*/  ISETP.GE.U32.AND P1, PT, R81, c[0x0][0x1c8], PT ;  /* 0x0000720051007a0c */ /* 0x000fe20003f26070 */
[----:B------:R-:W-:Y:S01]  /*4df0*/  FMUL.FTZ R15, R15, UR6 ;  /* 0x000000060f0f7c20 */ /* 0x000fe20008410000 */
[----:B------:R-:W-:Y:S01]  /*4e00*/  ISETP.GT.U32.OR P3, PT, R0, 0x27f, P3 ;  /* 0x0000027f0000780c */ /* 0x000fe20001f64470 */
[----:B0-----:R-:W-:Y:S01]  /*4e10*/  FFMA.FTZ R19, R24, R10, R26 ;  /* 0x0000000a18137223 */ /* 0x001fe2000001001a */
[----:B------:R-:W-:Y:S01]  /*4e20*/  ISETP.GT.U32.OR P4, PT, R0, 0x27f, P4 ;  /* 0x0000027f0000780c */ /* 0x000fe20002784470 */
        /* <DEDUP_REMOVED lines=12> */
.L_x_3241:
[----:B------:R-:W-:Y:S01]  /*4ef0*/  BSSY B0, `(.L_x_3242) ;  /* 0x000000c000007945 */ /* 0x000fe20003800000 */
[----:B------:R-:W-:Y:S05]  /*4f00*/  @P3 BRA `(.L_x_3243) ;  /* 0x000000a000003947 */ /* 0x000fea0003800000 */
[----:B------:R-:W-:Y:S01]  /*4f10*/  F2FP.BF16.PACK_AB R19, R11, R19 ;  /* 0x000000130b13723e */ /* 0x000fe200000010ff */
[----:B------:R-:W-:Y:S01]  /*4f20*/  IMAD R12, R68, c[0x0][0x1c0], RZ ;  /* 0x00007000440c7a24 */ /* 0x000fe200078e02ff */
[----:B------:R-:W-:Y:S01]  /*4f30*/  MOV R10, R34 ;  /* 0x00000022000a7202 */ /* 0x000fe20000000f00 */
[----:B------:R-:W-:Y:S02]  /*4f40*/  IMAD.MOV.U32 R11, RZ, RZ, R33 ;  /* 0x000000ffff0b7224 */ /* 0x000fe400078e0021 */
[C---:B------:R-:W-:Y:S02]  /*4f50*/  IMAD R12, R87.reuse, c[0x0][0x1c4], R12 ;  /* 0x00007100570c7a24 */ /* 0x040fe400078e020c */
[----:B------:R-:W-:-:S05]  /*4f60*/  IMAD.WIDE.U32 R10, R87, c[0x0][0x1c0], R10 ;  /* 0x00007000570a7a25 */ /* 0x000fca00078e000a */
[----:B------:R-:W-:Y:S02]  /*4f70*/  IADD3 R11, R11, R12, RZ ;  /* 0x0000000c0b0b7210 */ /* 0x000fe40007ffe0ff */
[----:B------:R-:W-:-:S04]  /*4f80*/  LEA R12, P3, R10, c[0x0][0x160], 0x1 ;  /* 0x000058000a0c7a11 */ /* 0x000fc800078608ff */
[----:B------:R-:W-:-:S05]  /*4f90*/  LEA.HI.X R13, R10, c[0x0][0x164], R11, 0x1, P3 ;  /* 0x000059000a0d7a11 */ /* 0x000fca00018f0c0b */
[----:B------:R0:W-:Y:S04]  /*4fa0*/  STG.E [R12.64], R19 ;  /* 0x000000130c007986 */ /* 0x0001e8000c10190c */
.L_x_3243:
[----:B------:R-:W-:Y:S05]  /*4fb0*/  BSYNC B0 ;  /* 0x0000000000007941 */ /* 0x000fea0003800000 */
.L_x_3242:
[----:B------:R-:W-:Y:S02]  /*4fc0*/  FFMA.FTZ R14, R24, R14, R26 ;  /* 0x0000000e180e7223 */ /* 0x000fe4000001001a */
[----:B------:R-:W-:Y:S01]  /*4fd0*/  FFMA.FTZ R15, R25, R15, R27 ;  /* 0x0000000f190f7223 */ /* 0x000fe2000001001b */
[----:B------:R-:W-:Y:S05]  /*4fe0*/  @!P6 BRA `(.L_x_3244) ;  /* 0x000000a00000e947 */ /* 0x000fea0003800000 */
        /* <DEDUP_REMOVED lines=10> */
.L_x_3244:
        /* <DEDUP_REMOVED lines=12> */
.L_x_3246:
[----:B------:R-:W-:Y:S05]  /*5150*/  BSYNC B0 ;  /* 0x0000000000007941 */ /* 0x000fea0003800000 */
.L_x_3245:
[--C-:B------:R-:W-:Y:S02]  /*5160*/  PRMT R10, RZ, 0x5410, R16.reuse ;  /* 0x00005410ff0a7816 */ /* 0x100fe40000000010 */
[----:B------:R-:W-:Y:S02]  /*5170*/  PRMT R11, RZ, 0x7610, R16 ;  /* 0x00007610ff0b7816 */ /* 0x000fe40000000010 */
[--C-:B0-----:R-:W-:Y:S01]  /*5180*/  PRMT R14, RZ, 0x5410, R17.reuse ;  /* 0x00005410ff0e7816 */ /* 0x101fe20000000011 */
[----:B------:R-:W-:Y:S01]  /*5190*/  FADD.FTZ R10, R10, -UR5 ;  /* 0x800000050a0a7e21 */ /* 0x000fe20008010000 */
[----:B------:R-:W-:Y:S01]  /*51a0*/  PRMT R15, RZ, 0x7610, R17 ;  /* 0x00007610ff0f7816 */ /* 0x000fe20000000011 */
[----:B------:R-:W-:Y:S01]  /*51b0*/  FADD.FTZ R11, R11, -UR5 ;  /* 0x800000050b0b7e21 */ /* 0x000fe20008010000 */
[----:B------:R-:W-:Y:S01]  /*51c0*/  ISETP.GE.AND.EX P2, PT, R74, c[0x0][0x1cc], PT, P2 ;  /* 0x000073004a007a0c */ /* 0x000fe20003f46320 */
[----:B------:R-:W-:Y:S01]  /*51d0*/  FMUL.FTZ R10, R10, UR6 ;  /* 0x000000060a0a7c20 */ /* 0x000fe20008410000 */
[----:B------:R-:W-:Y:S01]  /*51e0*/  ISETP.GE.AND.EX P1, PT, R80, c[0x0][0x1cc], PT, P1 ;  /* 0x0000730050007a0c */ /* 0x000fe20003f26310 */
[----:B------:R-:W-:Y:S01]  /*51f0*/  FMUL.FTZ R11, R11, UR6 ;  /* 0x000000060b0b7c20 */ /* 0x000fe20008410000 */
[----:B------:R-:W-:Y:S01]  /*5200*/  ISETP.GT.U32.OR P2, PT, R0, 0x27f, P2 ;  /* 0x0000027f0000780c */ /* 0x000fe20001744470 */
[----:B------:R-:W-:Y:S01]  /*5210*/  FADD.FTZ R14, R14, -UR5 ;  /* 0x800000050e0e7e21 */ /* 0x000fe20008010000 */
[----:B------:R-:W-:Y:S01]  /*5220*/  ISETP.GT.U32.OR P1, PT, R0, 0x27f, P1 ;  /* 0x0000027f0000780c */ /* 0x000fe20000f24470 */
[----:B------:R-:W-:-:S02]  /*5230*/  FADD.FTZ R15, R15, -UR5 ;  /* 0x800000050f0f7e21 */ /* 0x000fc40008010000 */
[----:B------:R-:W-:Y:S02]  /*5240*/  FFMA.FTZ R16, R24, R10, R26 ;  /* 0x0000000a18107223 */ /* 0x000fe4000001001a */
        /* <DEDUP_REMOVED lines=12> */
.L_x_3247:
        /* <DEDUP_REMOVED lines=12> */
.L_x_3249:
[----:B------:R-:W-:Y:S05]  /*53d0*/  BSYNC B0 ;  /* 0x0000000000007941 */ /* 0x000fea0003800000 */
.L_x_3248:
[----:B------:R-:W-:Y:S01]  /*53e0*/  FMUL.FTZ R10, R14, UR6 ;  /* 0x000000060e0a7c20 */ /* 0x000fe20008410000 */
[--C-:B------:R-:W-:Y:S01]  /*53f0*/  PRMT R14, RZ, 0x5410, R18.reuse ;  /* 0x00005410ff0e7816 */ /* 0x100fe20000000012 */
[----:B------:R-:W-:Y:S01]  /*5400*/  FMUL.FTZ R15, R15, UR6 ;  /* 0x000000060f0f7c20 */ /* 0x000fe20008410000 */
[----:B------:R-:W-:Y:S01]  /*5410*/  PRMT R18, RZ, 0x7610, R18 ;  /* 0x00007610ff127816 */ /* 0x000fe20000000012 */
        /* <DEDUP_REMOVED lines=13> */
.L_x_3250:
        /* <DEDUP_REMOVED lines=12> */
.L_x_3252:
[----:B------:R-:W-:Y:S05]  /*55b0*/  BSYNC B0 ;  /* 0x0000000000007941 */ /* 0x000fea0003800000 */
.L_x_3251:
[--C-:B------:R-:W-:Y:S01]  /*55c0*/  PRMT R10, RZ, 0x5410, R20.reuse ;  /* 0x00005410ff0a7816 */ /* 0x100fe20000000014 */
[----:B------:R-:W-:Y:S01]  /*55d0*/  FADD.FTZ R14, R14, -UR5 ;  /* 0x800000050e0e7e21 */ /* 0x000fe20008010000 */
[----:B------:R-:W-:Y:S01]  /*55e0*/  PRMT R20, RZ, 0x7610, R20 ;  /* 0x00007610ff147816 */ /* 0x000fe20000000014 */
[----:B------:R-:W-:Y:S01]  /*55f0*/  FADD.FTZ R18, R18, -UR5 ;  /* 0x8000000512127e21 */ /* 0x000fe20008010000 */
[----:B------:R-:W-:Y:S01]  /*5600*/  ISETP.GE.U32.AND P1, PT, R78, c[0x0][0x1c8], PT ;  /* 0x000072004e007a0c */ /* 0x000fe20003f26070 */
[----:B------:R-:W-:Y:S01]  /*5610*/  FADD.FTZ R11, R10, -UR5 ;  /* 0x800000050a0b7e21 */ /* 0x000fe20008010000 */
[----:B------:R-:W-:Y:S01]  /*5620*/  ISETP.GE.U32.AND P2, PT, R77, c[0x0][0x1c8], PT ;  /* 0x000072004d007a0c */ /* 0x000fe20003f46070 */
[----:B0-----:R-:W-:Y:S01]  /*5630*/  FADD.FTZ R15, R20, -UR5 ;  /* 0x80000005140f7e21 */ /* 0x001fe20008010000 */
[----:B------:R-:W-:Y:S01]  /*5640*/  SHF.R.S32.HI R17, RZ, 0x1f, R77 ;  /* 0x0000001fff117819 */ /* 0x000fe2000001144d */
[----:B------:R-:W-:Y:S01]  /*5650*/  FMUL.FTZ R10, R14, UR6 ;  /* 0x000000060e0a7c20 */ /* 0x000fe20008410000 */
[----:B------:R-:W-:Y:S01]  /*5660*/  ISETP.GE.AND.EX P3, PT, R88, c[0x0][0x1cc], PT, P1 ;  /* 0x0000730058007a0c */ /* 0x000fe20003f66310 */
[----:B------:R-:W-:Y:S01]  /*5670*/  FMUL.FTZ R18, R18, UR6 ;  /* 0x0000000612127c20 */ /* 0x000fe20008410000 */
[----:B------:R-:W-:Y:S01]  /*5680*/  ISETP.GE.AND.EX P4, PT, R17, c[0x0][0x1cc], PT, P2 ;  /* 0x0000730011007a0c */ /* 0x000fe20003f86320 */
[----:B------:R-:W-:Y:S01]  /*5690*/  FMUL.FTZ R14, R11, UR6 ;  /* 0x000000060b0e7c20 */ /* 0x000fe20008410000 */
[----:B------:R-:W-:Y:S01]  /*56a0*/  ISETP.GE.U32.AND P2, PT, R75, c[0x0][0x1c8], PT ;  /* 0x000072004b007a0c */ /* 0x000fe20003f46070 */
[----:B------:R-:W-:Y:S01]  /*56b0*/  FMUL.FTZ R15, R15, UR6 ;  /* 0x000000060f0f7c20 */ /* 0x000fe20008410000 */
[----:B------:R-:W-:Y:S01]  /*56c0*/  ISETP.GE.U32.AND P1, PT, R73, c[0x0][0x1c8], PT ;  /* 0x0000720049007a0c */ /* 0x000fe20003f26070 */
[----:B------:R-:W-:Y:S01]  /*56d0*/  FFMA.FTZ R16, R24, R10, R26 ;  /* 0x0000000a18107223 */ /* 0x000fe2000001001a */
[C---:B------:R-:W-:Y:S01]  /*56e0*/  ISETP.GT.U32.OR P3, PT, R0.reuse, 0x27f, P3 ;  /* 0x0000027f0000780c */ /* 0x040fe20001f64470 */
[----:B------:R-:W-:Y:S01]  /*56f0*/  FFMA.FTZ R18, R25, R18, R27 ;  /* 0x0000001219127223 */ /* 0x000fe2000001001b */
[----:B------:R-:W-:Y:S01]  /*5700*/  ISETP.GT.U32.OR P4, PT, R0, 0x27f, P4 ;  /* 0x0000027f0000780c */ /* 0x000fe20002784470 */
[----:B------:R-:W-:Y:S09]  /*5710*/  @!P6 BRA `(.L_x_3253) ;  /* 0x000000a00000e947 */ /* 0x000ff20003800000 */
        /* <DEDUP_REMOVED lines=10> */
.L_x_3253:
        /* <DEDUP_REMOVED lines=12> */
.L_x_3255:
[----:B------:R-:W-:Y:S05]  /*5880*/  BSYNC B0 ;  /* 0x0000000000007941 */ /* 0x000fea0003800000 */
.L_x_3254:
[----:B------:R-:W-:Y:S02]  /*5890*/  FFMA.FTZ R14, R24, R14, R26 ;  /* 0x0000000e180e7223 */ /* 0x000fe4000001001a */
[----:B------:R-:W-:Y:S01]  /*58a0*/  FFMA.FTZ R15, R25, R15, R27 ;  /* 0x0000000f190f7223 */ /* 0x000fe2000001001b */
[----:B------:R-:W-:Y:S05]  /*58b0*/  @!P6 BRA `(.L_x_3256) ;  /* 0x000000a00000e947 */ /* 0x000fea0003800000 */
        /* <DEDUP_REMOVED lines=10> */
.L_x_3256:
[----:B------:R-:W-:Y:S01]  /*5960*/  BSSY B0, `(.L_x_3257) ;  /* 0x000000c000007945 */ /* 0x000fe20003800000 */
[----:B------:R-:W-:Y:S05]  /*5970*/  @P4 BRA `(.L_x_3258) ;  /* 0x000000a000004947 */ /* 0x000fea0003800000 */
[----:B------:R-:W-:Y:S01]  /*5980*/  IMAD R10, R17, c[0x0][0x1c0], RZ ;  /* 0x00007000110a7a24 */ /* 0x000fe200078e02ff */
[----:B------:R-:W-:Y:S02]  /*5990*/  MOV R11, R33 ;  /* 0x00000021000b7202 */ /* 0x000fe40000000f00 */
[----:B------:R-:W-:Y:S01]  /*59a0*/  F2FP.BF16.PACK_AB R14, R15, R14 ;  /* 0x0000000e0f0e723e */ /* 0x000fe200000010ff */
[----:B0-----:R-:W-:Y:S01]  /*59b0*/  IMAD R13, R77, c[0x0][0x1c4], R10 ;  /* 0x000071004d0d7a24 */ /* 0x001fe200078e020a */
[----:B------:R-:W-:-:S05]  /*59c0*/  MOV R10, R34 ;  /* 0x00000022000a7202 */ /* 0x000fca0000000f00 */
[----:B------:R-:W-:-:S05]  /*59d0*/  IMAD.WIDE.U32 R10, R77, c[0x0][0x1c0], R10 ;  /* 0x000070004d0a7a25 */ /* 0x000fca00078e000a */
[----:B------:R-:W-:Y:S02]  /*59e0*/  IADD3 R13, R11, R13, RZ ;  /* 0x0000000d0b0d7210 */ /* 0x000fe40007ffe0ff */
[----:B------:R-:W-:-:S04]  /*59f0*/  LEA R12, P3, R10, c[0x0][0x160], 0x1 ;  /* 0x000058000a0c7a11 */ /* 0x000fc800078608ff */
[----:B------:R-:W-:-:S05]  /*5a00*/  LEA.HI.X R13, R10, c[0x0][0x164], R13, 0x1, P3 ;  /* 0x000059000a0d7a11 */ /* 0x000fca00018f0c0d */
[----:B------:R0:W-:Y:S04]  /*5a10*/  STG.E [R12.64], R14 ;  /* 0x0000000e0c007986 */ /* 0x0001e8000c10190c */
.L_x_3258:
[----:B------:R-:W-:Y:S05]  /*5a20*/  BSYNC B0 ;  /* 0x0000000000007941 */ /* 0x000fea0003800000 */
.L_x_3257:
[--C-:B------:R-:W-:Y:S02]  /*5a30*/  PRMT R10, RZ, 0x5410, R21.reuse ;  /* 0x00005410ff0a7816 */ /* 0x100fe40000000015 */
[----:B0-----:R-:W-:Y:S02]  /*5a40*/  PRMT R12, RZ, 0x7610, R21 ;  /* 0x00007610ff0c7816 */ /* 0x001fe40000000015 */
[--C-:B------:R-:W-:Y:S01]  /*5a50*/  PRMT R14, RZ, 0x5410, R22.reuse ;  /* 0x00005410ff0e7816 */ /* 0x100fe20000000016 */
        /* <DEDUP_REMOVED lines=24> */
.L_x_3259:
[----:B------:R-:W-:Y:S01]  /*5be0*/  BSSY B0, `(.L_x_3260) ;  /* 0x000000c000007945 */ /* 0x000fe20003800000 */
[----:B------:R-:W-:Y:S05]  /*5bf0*/  @P2 BRA `(.L_x_3261) ;  /* 0x000000a000002947 */ /* 0x000fea0003800000 */
[----:B------:R-:W-:Y:S01]  /*5c00*/  MOV R10, R34 ;  /* 0x00000022000a7202 */ /* 0x000fe20000000f00 */
[----:B------:R-:W-:Y:S01]  /*5c10*/  IMAD R82, R82, c[0x0][0x1c0], RZ ;  /* 0x0000700052527a24 */ /* 0x000fe200078e02ff */
[----:B------:R-:W-:Y:S02]  /*5c20*/  MOV R11, R33 ;  /* 0x00000021000b7202 */ /* 0x000fe40000000f00 */
[----:B------:R-:W-:Y:S01]  /*5c30*/  F2FP.BF16.PACK_AB R17, R17, R16 ;  /* 0x000000101111723e */ /* 0x000fe200000010ff */
[C---:B------:R-:W-:Y:S02]  /*5c40*/  IMAD R13, R75.reuse, c[0x0][0x1c4], R82 ;  /* 0x000071004b0d7a24 */ /* 0x040fe400078e0252 */
[----:B------:R-:W-:-:S04]  /*5c50*/  IMAD.WIDE.U32 R10, R75, c[0x0][0x1c0], R10 ;  /* 0x000070004b0a7a25 */ /* 0x000fc800078e000a */
[----:B------:R-:W-:Y:S01]  /*5c60*/  IMAD.IADD R13, R11, 0x1, R13 ;  /* 0x000000010b0d7824 */ /* 0x000fe200078e020d */
[----:B------:R-:W-:-:S04]  /*5c70*/  LEA R12, P2, R10, c[0x0][0x160], 0x1 ;  /* 0x000058000a0c7a11 */ /* 0x000fc800078408ff */
[----:B------:R-:W-:-:S05]  /*5c80*/  LEA.HI.X R13, R10, c[0x0][0x164], R13, 0x1, P2 ;  /* 0x000059000a0d7a11 */ /* 0x000fca00010f0c0d */
[----:B------:R0:W-:Y:S04]  /*5c90*/  STG.E [R12.64], R17 ;  /* 0x000000110c007986 */ /* 0x0001e8000c10190c */
.L_x_3261:
[----:B------:R-:W-:Y:S05]  /*5ca0*/  BSYNC B0 ;  /* 0x0000000000007941 */ /* 0x000fea0003800000 */
.L_x_3260:
[----:B------:R-:W-:Y:S01]  /*5cb0*/  FMUL.FTZ R11, R14, UR6 ;  /* 0x000000060e0b7c20 */ /* 0x000fe20008410000 */
[--C-:B------:R-:W-:Y:S01]  /*5cc0*/  PRMT R64, RZ, 0x5410, R23.reuse ;  /* 0x00005410ff407816 */ /* 0x100fe20000000017 */
[----:B------:R-:W-:Y:S01]  /*5cd0*/  FMUL.FTZ R10, R15, UR6 ;  /* 0x000000060f0a7c20 */ /* 0x000fe20008410000 */
[----:B------:R-:W-:Y:S01]  /*5ce0*/  PRMT R16, RZ, 0x7610, R23 ;  /* 0x00007610ff107816 */ /* 0x000fe20000000017 */
        /* <DEDUP_REMOVED lines=13> */
.L_x_3262:
        /* <DEDUP_REMOVED lines=12> */
.L_x_3264:
[----:B------:R-:W-:Y:S05]  /*5e80*/  BSYNC B0 ;  /* 0x0000000000007941 */ /* 0x000fea0003800000 */
.L_x_3263:
[--C-:B------:R-:W-:Y:S01]  /*5e90*/  PRMT R63, RZ, 0x5410, R28.reuse ;  /* 0x00005410ff3f7816 */ /* 0x100fe2000000001c */
[----:B------:R-:W-:Y:S01]  /*5ea0*/  FADD.FTZ R64, R64, -UR5 ;  /* 0x8000000540407e21 */ /* 0x000fe20008010000 */
[----:B0-----:R-:W-:Y:S01]  /*5eb0*/  PRMT R17, RZ, 0x7610, R28 ;  /* 0x00007610ff117816 */ /* 0x001fe2000000001c */
[----:B------:R-:W-:Y:S01]  /*5ec0*/  FADD.FTZ R16, R16, -UR5 ;  /* 0x8000000510107e21 */ /* 0x000fe20008010000 */
[----:B------:R-:W-:Y:S01]  /*5ed0*/  PRMT R62, RZ, 0x5410, R29 ;  /* 0x00005410ff3e7816 */ /* 0x000fe2000000001d */
[----:B------:R-:W-:Y:S01]  /*5ee0*/  FADD.FTZ R63, R63, -UR5 ;  /* 0x800000053f3f7e21 */ /* 0x000fe20008010000 */
[----:B------:R-:W-:Y:S01]  /*5ef0*/  PRMT R53, RZ, 0x5410, R30 ;  /* 0x00005410ff357816 */ /* 0x000fe2000000001e */
[----:B------:R-:W-:Y:S01]  /*5f00*/  FMUL.FTZ R64, R64, UR6 ;  /* 0x0000000640407c20 */ /* 0x000fe20008410000 */
[----:B------:R-:W-:Y:S01]  /*5f10*/  PRMT R52, RZ, 0x5410, R31 ;  /* 0x00005410ff347816 */ /* 0x000fe2000000001f */
[----:B------:R-:W-:Y:S01]  /*5f20*/  FADD.FTZ R62, R62, -UR5 ;  /* 0x800000053e3e7e21 */ /* 0x000fe20008010000 */
        /* <DEDUP_REMOVED lines=28> */
[----:B------:R-:W-:Y:S01]  /*60f0*/  ISETP.GE.U32.AND P1, PT, R72, c[0x0][0x1c8], PT ;  /* 0x0000720048007a0c */ /* 0x000fe20003f26070 */
[----:B------:R-:W-:Y:S01]  /*6100*/  FADD.FTZ R50, R50, -UR5 ;  /* 0x8000000532327e21 */ /* 0x000fe20008010000 */
[----:B------:R-:W-:Y:S01]  /*6110*/  ISETP.GE.U32.AND P2, PT, R70, c[0x0][0x1c8], PT ;  /* 0x0000720046007a0c */ /* 0x000fe20003f46070 */
[----:B------:R-:W-:Y:S01]  /*6120*/  FADD.FTZ R18, R18, -UR5 ;  /* 0x8000000512127e21 */ /* 0x000fe20008010000 */
[----:B------:R-:W-:Y:S01]  /*6130*/  SHF.R.S32.HI R19, RZ, 0x1f, R72 ;  /* 0x0000001fff137819 */ /* 0x000fe20000011448 */
[----:B------:R-:W-:Y:S01]  /*6140*/  FMUL.FTZ R63, R63, UR6 ;  /* 0x000000063f3f7c20 */ /* 0x000fe20008410000 */
[----:B------:R-:W-:Y:S01]  /*6150*/  SHF.R.S32.HI R66, RZ, 0x1f, R70 ;  /* 0x0000001fff427819 */ /* 0x000fe20000011446 */
[----:B------:R-:W-:Y:S01]  /*6160*/  FMUL.FTZ R62, R62, UR6 ;  /* 0x000000063e3e7c20 */ /* 0x000fe20008410000 */
[----:B------:R-:W-:Y:S01]  /*6170*/  ISETP.GE.AND.EX P1, PT, R19, c[0x0][0x1cc], PT, P1 ;  /* 0x0000730013007a0c */ /* 0x000fe20003f26310 */
[----:B------:R-:W-:Y:S01]  /*6180*/  FMUL.FTZ R53, R53, UR6 ;  /* 0x0000000635357c20 */ /* 0x000fe20008410000 */
[----:B------:R-:W-:Y:S01]  /*6190*/  ISETP.GE.AND.EX P2, PT, R66, c[0x0][0x1cc], PT, P2 ;  /* 0x0000730042007a0c */ /* 0x000fe20003f46320 */
[----:B------:R-:W-:Y:S01]  /*61a0*/  FMUL.FTZ R52, R52, UR6 ;  /* 0x0000000634347c20 */ /* 0x000fe20008410000 */
[C---:B------:R-:W-:Y:S01]  /*61b0*/  ISETP.GT.U32.OR P1, PT, R0.reuse, 0x27f, P1 ;  /* 0x0000027f0000780c */ /* 0x040fe20000f24470 */
[----:B------:R-:W-:Y:S01]  /*61c0*/  FMUL.FTZ R51, R51, UR6 ;  /* 0x0000000633337c20 */ /* 0x000fe20008410000 */
[----:B------:R-:W-:Y:S01]  /*61d0*/  ISETP.GT.U32.OR P2, PT, R0, 0x27f, P2 ;  /* 0x0000027f0000780c */ /* 0x000fe20001744470 */
[----:B------:R-:W-:-:S02]  /*61e0*/  FMUL.FTZ R10, R10, UR6 ;  /* 0x000000060a0a7c20 */ /* 0x000fc40008410000 */
[----:B------:R-:W-:Y:S02]  /*61f0*/  FMUL.FTZ R11, R11, UR6 ;  /* 0x000000060b0b7c20 */ /* 0x000fe40008410000 */
[----:B------:R-:W-:Y:S02]  /*6200*/  FMUL.FTZ R12, R12, UR6 ;  /* 0x000000060c0c7c20 */ /* 0x000fe40008410000 */
[----:B------:R-:W-:Y:S02]  /*6210*/  FMUL.FTZ R13, R13, UR6 ;  /* 0x000000060d0d7c20 */ /* 0x000fe40008410000 */
[----:B------:R-:W-:Y:S02]  /*6220*/  FMUL.FTZ R14, R14, UR6 ;  /* 0x000000060e0e7c20 */ /* 0x000fe40008410000 */
[----:B------:R-:W-:Y:S02]  /*6230*/  FMUL.FTZ R15, R15, UR6 ;  /* 0x000000060f0f7c20 */ /* 0x000fe40008410000 */
[----:B------:R-:W-:-:S02]  /*6240*/  FMUL.FTZ R20, R20, UR6 ;  /* 0x0000000614147c20 */ /* 0x000fc40008410000 */
[----:B------:R-:W-:Y:S02]  /*6250*/  FMUL.FTZ R21, R21, UR6 ;  /* 0x0000000615157c20 */ /* 0x000fe40008410000 */
[----:B------:R-:W-:Y:S02]  /*6260*/  FMUL.FTZ R22, R22, UR6 ;  /* 0x0000000616167c20 */ /* 0x000fe40008410000 */
[----:B------:R-:W-:Y:S02]  /*6270*/  FMUL.FTZ R23, R23, UR6 ;  /* 0x0000000617177c20 */ /* 0x000fe40008410000 */
[----:B------:R-:W-:Y:S02]  /*6280*/  FMUL.FTZ R28, R28, UR6 ;  /* 0x000000061c1c7c20 */ /* 0x000fe40008410000 */
[----:B------:R-:W-:Y:S02]  /*6290*/  FMUL.FTZ R50, R50, UR6 ;  /* 0x0000000632327c20 */ /* 0x000fe40008410000 */
[----:B------:R-:W-:-:S02]  /*62a0*/  FMUL.FTZ R18, R18, UR6 ;  /* 0x0000000612127c20 */ /* 0x000fc40008410000 */
[----:B------:R-:W-:Y:S02]  /*62b0*/  FADD.FTZ R17, R17, -UR5 ;  /* 0x8000000511117e21 */ /* 0x000fe40008010000 */
[----:B------:R-:W-:Y:S02]  /*62c0*/  FMUL.FTZ R16, R16, UR6 ;  /* 0x0000000610107c20 */ /* 0x000fe40008410000 */
[C-C-:B------:R-:W-:Y:S02]  /*62d0*/  FFMA.FTZ R64, R24.reuse, R64, R26.reuse ;  /* 0x0000004018407223 */ /* 0x140fe4000001001a */
[C-C-:B------:R-:W-:Y:S02]  /*62e0*/  FFMA.FTZ R63, R24.reuse, R63, R26.reuse ;  /* 0x0000003f183f7223 */ /* 0x140fe4000001001a */
[C-C-:B------:R-:W-:Y:S02]  /*62f0*/  FFMA.FTZ R62, R24.reuse, R62, R26.reuse ;  /* 0x0000003e183e7223 */ /* 0x140fe4000001001a */
[----:B------:R-:W-:-:S02]  /*6300*/  FFMA.FTZ R53, R24, R53, R26 ;  /* 0x0000003518357223 */ /* 0x000fc4000001001a */
[C-C-:B------:R-:W-:Y:S02]  /*6310*/  FFMA.FTZ R52, R24.reuse, R52, R26.reuse ;  /* 0x0000003418347223 */ /* 0x140fe4000001001a */
[C-C-:B------:R-:W-:Y:S02]  /*6320*/  FFMA.FTZ R51, R24.reuse, R51, R26.reuse ;  /* 0x0000003318337223 */ /* 0x140fe4000001001a */
        /* <DEDUP_REMOVED lines=12> */
[----:B------:R-:W-:Y:S02]  /*63f0*/  FFMA.FTZ R24, R24, R18, R26 ;  /* 0x0000001218187223 */ /* 0x000fe4000001001a */
[----:B------:R-:W-:Y:S02]  /*6400*/  FMUL.FTZ R26, R17, UR6 ;  /* 0x00000006111a7c20 */ /* 0x000fe40008410000 */
        /* <DEDUP_REMOVED lines=12> */
.L_x_3265:
        /* <DEDUP_REMOVED lines=12> */
.L_x_3267:
[----:B------:R-:W-:Y:S05]  /*6590*/  BSYNC B0 ;  /* 0x0000000000007941 */ /* 0x000fea0003800000 */
.L_x_3266:
        /* <DEDUP_REMOVED lines=12> */
.L_x_3268:
        /* <DEDUP_REMOVED lines=12> */
.L_x_3270:
[----:B------:R-:W-:Y:S05]  /*6720*/  BSYNC B0 ;  /* 0x0000000000007941 */ /* 0x000fea0003800000 */
.L_x_3269:
[----:B------:R-:W-:Y:S02]  /*6730*/  PRMT R16, RZ, 0x7610, R29 ;  /* 0x00007610ff107816 */ /* 0x000fe4000000001d */
[----:B------:R-:W-:Y:S02]  /*6740*/  PRMT R29, RZ, 0x7610, R30 ;  /* 0x00007610ff1d7816 */ /* 0x000fe4000000001e */
[----:B------:R-:W-:Y:S01]  /*6750*/  ISETP.GE.U32.AND P5, PT, R69, c[0x0][0x1c8], PT ;  /* 0x0000720045007a0c */ /* 0x000fe20003fa6070 */
[----:B------:R-:W-:Y:S01]  /*6760*/  FADD.FTZ R16, R16, -UR5 ;  /* 0x8000000510107e21 */ /* 0x000fe20008010000 */
[----:B------:R-:W-:Y:S01]  /*6770*/  ISETP.GE.U32.AND P3, PT, R67, c[0x0][0x1c8], PT ;  /* 0x0000720043007a0c */ /* 0x000fe20003f66070 */
[----:B------:R-:W-:Y:S01]  /*6780*/  FADD.FTZ R29, R29, -UR5 ;  /* 0x800000051d1d7e21 */ /* 0x000fe20008010000 */
[----:B------:R-:W-:Y:S01]  /*6790*/  ISETP.GE.U32.AND P4, PT, R65, c[0x0][0x1c8], PT ;  /* 0x0000720041007a0c */ /* 0x000fe20003f86070 */
[----:B------:R-:W-:Y:S01]  /*67a0*/  FMUL.FTZ R16, R16, UR6 ;  /* 0x0000000610107c20 */ /* 0x000fe20008410000 */
[----:B0-----:R-:W-:Y:S01]  /*67b0*/  SHF.R.S32.HI R18, RZ, 0x1f, R69 ;  /* 0x0000001fff127819 */ /* 0x001fe20000011445 */
[----:B------:R-:W-:Y:S01]  /*67c0*/  FMUL.FTZ R29, R29, UR6 ;  /* 0x000000061d1d7c20 */ /* 0x000fe20008410000 */
[----:B------:R-:W-:Y:S01]  /*67d0*/  SHF.R.S32.HI R64, RZ, 0x1f, R67 ;  /* 0x0000001fff407819 */ /* 0x000fe20000011443 */
[----:B------:R-:W-:Y:S01]  /*67e0*/  FFMA.FTZ R16, R25, R16, R27 ;  /* 0x0000001019107223 */ /* 0x000fe2000001001b */
[----:B------:R-:W-:-:S02]  /*67f0*/  SHF.R.S32.HI R63, RZ, 0x1f, R65 ;  /* 0x0000001fff3f7819 */ /* 0x000fc40000011441 */
[----:B------:R-:W-:Y:S02]  /*6800*/  PRMT R26, RZ, 0x7610, R31 ;  /* 0x00007610ff1a7816 */ /* 0x000fe4000000001f */
[----:B------:R-:W-:Y:S02]  /*6810*/  ISETP.GE.AND.EX P5, PT, R18, c[0x0][0x1cc], PT, P5 ;  /* 0x0000730012007a0c */ /* 0x000fe40003fa6350 */
[----:B------:R-:W-:Y:S01]  /*6820*/  ISETP.GE.AND.EX P3, PT, R64, c[0x0][0x1cc], PT, P3 ;  /* 0x0000730040007a0c */ /* 0x000fe20003f66330 */
[----:B------:R-:W-:Y:S01]  /*6830*/  FADD.FTZ R26, R26, -UR5 ;  /* 0x800000051a1a7e21 */ /* 0x000fe20008010000 */
[----:B------:R-:W-:Y:S02]  /*6840*/  ISETP.GE.AND.EX P4, PT, R63, c[0x0][0x1cc], PT, P4 ;  /* 0x000073003f007a0c */ /* 0x000fe40003f86340 */
[----:B------:R-:W-:Y:S02]  /*6850*/  ISETP.GE.U32.AND P2, PT, R61, c[0x0][0x1c8], PT ;  /* 0x000072003d007a0c */ /* 0x000fe40003f46070 */
[----:B------:R-:W-:-:S02]  /*6860*/  ISETP.GE.U32.AND P1, PT, R60, c[0x0][0x1c8], PT ;  /* 0x000072003c007a0c */ /* 0x000fc40003f26070 */
[C---:B------:R-:W-:Y:S02]  /*6870*/  ISETP.GT.U32.OR P5, PT, R0.reuse, 0x27f, P5 ;  /* 0x0000027f0000780c */ /* 0x040fe40002fa4470 */
[C---:B------:R-:W-:Y:S02]  /*6880*/  ISETP.GT.U32.OR P3, PT, R0.reuse, 0x27f, P3 ;  /* 0x0000027f0000780c */ /* 0x040fe40001f64470 */
[----:B------:R-:W-:Y:S01]  /*6890*/  ISETP.GT.U32.OR P4, PT, R0, 0x27f, P4 ;  /* 0x0000027f0000780c */ /* 0x000fe20002784470 */
[----:B------:R-:W-:Y:S07]  /*68a0*/  @!P6 BRA `(.L_x_3271) ;  /* 0x000000a00000e947 */ /* 0x000fee0003800000 */
        /* <DEDUP_REMOVED lines=10> */
.L_x_3271:
        /* <DEDUP_REMOVED lines=12> */
.L_x_3273:
[----:B------:R-:W-:Y:S05]  /*6a10*/  BSYNC B0 ;  /* 0x0000000000007941 */ /* 0x000fea0003800000 */
.L_x_3272:
[----:B------:R-:W-:Y:S02]  /*6a20*/  FMUL.FTZ R26, R26, UR6 ;  /* 0x000000061a1a7c20 */ /* 0x000fe40008410000 */
        /* <DEDUP_REMOVED lines=12> */
.L_x_3274:
        /* <DEDUP_REMOVED lines=12> */
.L_x_3276:
[----:B------:R-:W-:Y:S05]  /*6bb0*/  BSYNC B0 ;  /* 0x0000000000007941 */ /* 0x000fea0003800000 */
.L_x_3275:
        /* <DEDUP_REMOVED lines=12> */
.L_x_3277:
[----:B------:R-:W-:Y:S01]  /*6c80*/  BSSY B0, `(.L_x_3278) ;  /* 0x000000c000007945 */ /* 0x000fe20003800000 */
[----:B------:R-:W-:Y:S05]  /*6c90*/  @P4 BRA `(.L_x_3279) ;  /* 0x000000a000004947 */ /* 0x000fea0003800000 */
[----:B------:R-:W-:Y:S01]  /*6ca0*/  IMAD R16, R63, c[0x0][0x1c0], RZ ;  /* 0x000070003f107a24 */ /* 0x000fe200078e02ff */
[----:B------:R-:W-:-:S03]  /*6cb0*/  MOV R17, R33 ;  /* 0x0000002100117202 */ /* 0x000fc60000000f00 */
[----:B0-----:R-:W-:Y:S01]  /*6cc0*/  IMAD R19, R65, c[0x0][0x1c4], R16 ;  /* 0x0000710041137a24 */ /* 0x001fe200078e0210 */
[----:B------:R-:W-:-:S05]  /*6cd0*/  MOV R16, R34 ;  /* 0x0000002200107202 */ /* 0x000fca0000000f00 */
[----:B------:R-:W-:-:S05]  /*6ce0*/  IMAD.WIDE.U32 R16, R65, c[0x0][0x1c0], R16 ;  /* 0x0000700041107a25 */ /* 0x000fca00078e0010 */
[----:B------:R-:W-:Y:S02]  /*6cf0*/  IADD3 R19, R17, R19, RZ ;  /* 0x0000001311137210 */ /* 0x000fe40007ffe0ff */
[----:B------:R-:W-:Y:S02]  /*6d00*/  LEA R18, P3, R16, c[0x0][0x160], 0x1 ;  /* 0x0000580010127a11 */ /* 0x000fe400078608ff */
[----:B------:R-:W-:Y:S02]  /*6d10*/  F2FP.BF16.PACK_AB R17, R26, R52 ;  /* 0x000000341a11723e */ /* 0x000fe400000010ff */
[----:B------:R-:W-:-:S05]  /*6d20*/  LEA.HI.X R19, R16, c[0x0][0x164], R19, 0x1, P3 ;  /* 0x0000590010137a11 */ /* 0x000fca00018f0c13 */
[----:B------:R0:W-:Y:S04]  /*6d30*/  STG.E [R18.64], R17 ;  /* 0x0000001112007986 */ /* 0x0001e8000c10190c */
.L_x_3279:
[----:B------:R-:W-:Y:S05]  /*6d40*/  BSYNC B0 ;  /* 0x0000000000007941 */ /* 0x000fea0003800000 */
.L_x_3278:
[----:B------:R-:W-:Y:S02]  /*6d50*/  PRMT R16, RZ, 0x7610, R36 ;  /* 0x00007610ff107816 */ /* 0x000fe40000000024 */
[----:B------:R-:W-:Y:S02]  /*6d60*/  PRMT R26, RZ, 0x7610, R37 ;  /* 0x00007610ff1a7816 */ /* 0x000fe40000000025 */
[----:B0-----:R-:W-:Y:S01]  /*6d70*/  SHF.R.S32.HI R62, RZ, 0x1f, R61 ;  /* 0x0000001fff3e7819 */ /* 0x001fe2000001143d */
[----:B------:R-:W-:Y:S01]  /*6d80*/  FADD.FTZ R16, R16, -UR5 ;  /* 0x8000000510107e21 */ /* 0x000fe20008010000 */
[----:B------:R-:W-:Y:S01]  /*6d90*/  SHF.R.S32.HI R53, RZ, 0x1f, R60 ;  /* 0x0000001fff357819 */ /* 0x000fe2000001143c */
[----:B------:R-:W-:Y:S01]  /*6da0*/  FADD.FTZ R26, R26, -UR5 ;  /* 0x800000051a1a7e21 */ /* 0x000fe20008010000 */
[----:B------:R-:W-:Y:S01]  /*6db0*/  ISETP.GE.U32.AND P3, PT, R59, c[0x0][0x1c8], PT ;  /* 0x000072003b007a0c */ /* 0x000fe20003f66070 */
[----:B------:R-:W-:Y:S01]  /*6dc0*/  FMUL.FTZ R16, R16, UR6 ;  /* 0x0000000610107c20 */ /* 0x000fe20008410000 */
[----:B------:R-:W-:Y:S01]  /*6dd0*/  SHF.R.S32.HI R52, RZ, 0x1f, R59 ;  /* 0x0000001fff347819 */ /* 0x000fe2000001143b */
[----:B------:R-:W-:Y:S01]  /*6de0*/  FMUL.FTZ R26, R26, UR6 ;  /* 0x000000061a1a7c20 */ /* 0x000fe20008410000 */
[----:B------:R-:W-:Y:S01]  /*6df0*/  PRMT R29, RZ, 0x7610, R38 ;  /* 0x00007610ff1d7816 */ /* 0x000fe20000000026 */
[----:B------:R-:W-:Y:S01]  /*6e00*/  FFMA.FTZ R30, R25, R16, R27 ;  /* 0x00000010191e7223 */ /* 0x000fe2000001001b */
[----:B------:R-:W-:-:S02]  /*6e10*/  ISETP.GE.AND.EX P2, PT, R62, c[0x0][0x1cc], PT, P2 ;  /* 0x000073003e007a0c */ /* 0x000fc40003f46320 */
[----:B------:R-:W-:Y:S01]  /*6e20*/  ISETP.GE.AND.EX P1, PT, R53, c[0x0][0x1cc], PT, P1 ;  /* 0x0000730035007a0c */ /* 0x000fe20003f26310 */
[----:B------:R-:W-:Y:S01]  /*6e30*/  FADD.FTZ R29, R29, -UR5 ;  /* 0x800000051d1d7e21 */ /* 0x000fe20008010000 */
[----:B------:R-:W-:Y:S02]  /*6e40*/  ISETP.GE.AND.EX P3, PT, R52, c[0x0][0x1cc], PT, P3 ;  /* 0x0000730034007a0c */ /* 0x000fe40003f66330 */
[C---:B------:R-:W-:Y:S02]  /*6e50*/  ISETP.GT.U32.OR P2, PT, R0.reuse, 0x27f, P2 ;  /* 0x0000027f0000780c */ /* 0x040fe40001744470 */
[C---:B------:R-:W-:Y:S02]  /*6e60*/  ISETP.GT.U32.OR P1, PT, R0.reuse, 0x27f, P1 ;  /* 0x0000027f0000780c */ /* 0x040fe40000f24470 */
[----:B------:R-:W-:Y:S01]  /*6e70*/  ISETP.GT.U32.OR P3, PT, R0, 0x27f, P3 ;  /* 0x0000027f0000780c */ /* 0x000fe20001f64470 */
[----:B------:R-:W-:Y:S07]  /*6e80*/  @!P6 BRA `(.L_x_3280) ;  /* 0x000000a00000e947 */ /* 0x000fee0003800000 */
        /* <DEDUP_REMOVED lines=10> */
.L_x_3280:
[----:B------:R-:W-:Y:S01]  /*6f30*/  BSSY B0, `(.L_x_3281) ;  /* 0x000000c000007945 */ /* 0x000fe20003800000 */
[----:B------:R-:W-:Y:S05]  /*6f40*/  @P2 BRA `(.L_x_3282) ;  /* 0x000000a000002947 */ /* 0x000fea0003800000 */
[----:B------:R-:W-:Y:S01]  /*6f50*/  IMAD R16, R62, c[0x0][0x1c0], RZ ;  /* 0x000070003e107a24 */ /* 0x000fe200078e02ff */
[----:B------:R-:W-:Y:S01]  /*6f60*/  F2FP.BF16.PACK_AB R51, R30, R51 ;  /* 0x000000331e33723e */ /* 0x000fe200000010ff */
[----:B------:R-:W-:Y:S02]  /*6f70*/  IMAD.MOV.U32 R17, RZ, RZ, R33 ;  /* 0x000000ffff117224 */ /* 0x000fe400078e0021 */
[----:B------:R-:W-:Y:S01]  /*6f80*/  IMAD R19, R61, c[0x0][0x1c4], R16 ;  /* 0x000071003d137a24 */ /* 0x000fe200078e0210 */
[----:B------:R-:W-:-:S05]  /*6f90*/  MOV R16, R34 ;  /* 0x0000002200107202 */ /* 0x000fca0000000f00 */
[----:B------:R-:W-:-:S05]  /*6fa0*/  IMAD.WIDE.U32 R16, R61, c[0x0][0x1c0], R16 ;  /* 0x000070003d107a25 */ /* 0x000fca00078e0010 */
[----:B------:R-:W-:Y:S02]  /*6fb0*/  IADD3 R19, R17, R19, RZ ;  /* 0x0000001311137210 */ /* 0x000fe40007ffe0ff */
[----:B------:R-:W-:-:S04]  /*6fc0*/  LEA R18, P2, R16, c[0x0][0x160], 0x1 ;  /* 0x0000580010127a11 */ /* 0x000fc800078408ff */
[----:B------:R-:W-:-:S05]  /*6fd0*/  LEA.HI.X R19, R16, c[0x0][0x164], R19, 0x1, P2 ;  /* 0x0000590010137a11 */ /* 0x000fca00010f0c13 */
[----:B------:R0:W-:Y:S04]  /*6fe0*/  STG.E [R18.64], R51 ;  /* 0x0000003312007986 */ /* 0x0001e8000c10190c */
.L_x_3282:
[----:B------:R-:W-:Y:S05]  /*6ff0*/  BSYNC B0 ;  /* 0x0000000000007941 */ /* 0x000fea0003800000 */
.L_x_3281:
        /* <DEDUP_REMOVED lines=13> */
.L_x_3283:
        /* <DEDUP_REMOVED lines=12> */
.L_x_3285:
[----:B------:R-:W-:Y:S05]  /*7190*/  BSYNC B0 ;  /* 0x0000000000007941 */ /* 0x000fea0003800000 */
.L_x_3284:
[----:B------:R-:W-:Y:S01]  /*71a0*/  FFMA.FTZ R30, R25, R30, R27 ;  /* 0x0000001e191e7223 */ /* 0x000fe2000001001b */
        /* <DEDUP_REMOVED lines=11> */
.L_x_3286:
        /* <DEDUP_REMOVED lines=12> */
.L_x_3288:
[----:B------:R-:W-:Y:S05]  /*7320*/  BSYNC B0 ;  /* 0x0000000000007941 */ /* 0x000fea0003800000 */
.L_x_3287:
[----:B------:R-:W-:Y:S02]  /*7330*/  PRMT R10, RZ, 0x7610, R39 ;  /* 0x00007610ff0a7816 */ /* 0x000fe40000000027 */
[----:B------:R-:W-:Y:S02]  /*7340*/  PRMT R26, RZ, 0x7610, R40 ;  /* 0x00007610ff1a7816 */ /* 0x000fe40000000028 */
[----:B------:R-:W-:Y:S01]  /*7350*/  ISETP.GE.U32.AND P5, PT, R58, c[0x0][0x1c8], PT ;  /* 0x000072003a007a0c */ /* 0x000fe20003fa6070 */
[----:B------:R-:W-:Y:S01]  /*7360*/  FADD.FTZ R10, R10, -UR5 ;  /* 0x800000050a0a7e21 */ /* 0x000fe20008010000 */
[----:B0-----:R-:W-:Y:S01]  /*7370*/  SHF.R.S32.HI R29, RZ, 0x1f, R58 ;  /* 0x0000001fff1d7819 */ /* 0x001fe2000001143a */
[----:B------:R-:W-:Y:S01]  /*7380*/  FADD.FTZ R26, R26, -UR5 ;  /* 0x800000051a1a7e21 */ /* 0x000fe20008010000 */
[----:B------:R-:W-:Y:S01]  /*7390*/  ISETP.GE.U32.AND P3, PT, R57, c[0x0][0x1c8], PT ;  /* 0x0000720039007a0c */ /* 0x000fe20003f66070 */
[----:B------:R-:W-:Y:S01]  /*73a0*/  FMUL.FTZ R10, R10, UR6 ;  /* 0x000000060a0a7c20 */ /* 0x000fe20008410000 */
[----:B------:R-:W-:Y:S01]  /*73b0*/  ISETP.GE.U32.AND P4, PT, R56, c[0x0][0x1c8], PT ;  /* 0x0000720038007a0c */ /* 0x000fe20003f86070 */
[----:B------:R-:W-:Y:S01]  /*73c0*/  FMUL.FTZ R26, R26, UR6 ;  /* 0x000000061a1a7c20 */ /* 0x000fe20008410000 */
[----:B------:R-:W-:Y:S01]  /*73d0*/  PRMT R18, RZ, 0x7610, R41 ;  /* 0x00007610ff127816 */ /* 0x000fe20000000029 */
[----:B------:R-:W-:Y:S01]  /*73e0*/  FFMA.FTZ R19, R25, R10, R27 ;  /* 0x0000000a19137223 */ /* 0x000fe2000001001b */
[----:B------:R-:W-:-:S02]  /*73f0*/  ISETP.GE.AND.EX P5, PT, R29, c[0x0][0x1cc], PT, P5 ;  /* 0x000073001d007a0c */ /* 0x000fc40003fa6350 */
[----:B------:R-:W-:Y:S01]  /*7400*/  ISETP.GE.AND.EX P3, PT, R89, c[0x0][0x1cc], PT, P3 ;  /* 0x0000730059007a0c */ /* 0x000fe20003f66330 */
[----:B------:R-:W-:Y:S01]  /*7410*/  FADD.FTZ R18, R18, -UR5 ;  /* 0x8000000512127e21 */ /* 0x000fe20008010000 */
[----:B------:R-:W-:Y:S02]  /*7420*/  ISETP.GE.AND.EX P4, PT, R90, c[0x0][0x1cc], PT, P4 ;  /* 0x000073005a007a0c */ /* 0x000fe40003f86340 */
[----:B------:R-:W-:Y:S02]  /*7430*/  ISETP.GE.U32.AND P2, PT, R55, c[0x0][0x1c8], PT ;  /* 0x0000720037007a0c */ /* 0x000fe40003f46070 */
[----:B------:R-:W-:Y:S02]  /*7440*/  ISETP.GE.U32.AND P1, PT, R54, c[0x0][0x1c8], PT ;  /* 0x0000720036007a0c */ /* 0x000fe40003f26070 */
[C---:B------:R-:W-:Y:S02]  /*7450*/  ISETP.GT.U32.OR P5, PT, R0.reuse, 0x27f, P5 ;  /* 0x0000027f0000780c */ /* 0x040fe40002fa4470 */
[----:B------:R-:W-:-:S02]  /*7460*/  ISETP.GT.U32.OR P3, PT, R0, 0x27f, P3 ;  /* 0x0000027f0000780c */ /* 0x000fc40001f64470 */
        /* <DEDUP_REMOVED lines=12> */
.L_x_3289:
        /* <DEDUP_REMOVED lines=12> */
.L_x_3291:
[----:B------:R-:W-:Y:S05]  /*75f0*/  BSYNC B0 ;  /* 0x0000000000007941 */ /* 0x000fea0003800000 */
.L_x_3290:
[----:B------:R-:W-:Y:S02]  /*7600*/  FMUL.FTZ R18, R18, UR6 ;  /* 0x0000000612127c20 */ /* 0x000fe40008410000 */
        /* <DEDUP_REMOVED lines=12> */
.L_x_3292:
        /* <DEDUP_REMOVED lines=12> */
.L_x_3294:
[----:B------:R-:W-:Y:S05]  /*7790*/  BSYNC B0 ;  /* 0x0000000000007941 */ /* 0x000fea0003800000 */
.L_x_3293:
[----:B0-----:R-:W-:Y:S01]  /*77a0*/  FFMA.FTZ R17, R25, R18, R27 ;  /* 0x0000001219117223 */ /* 0x001fe2000001001b */
        /* <DEDUP_REMOVED lines=11> */
.L_x_3295:
        /* <DEDUP_REMOVED lines=12> */
.L_x_3297:
[----:B------:R-:W-:Y:S05]  /*7920*/  BSYNC B0 ;  /* 0x0000000000007941 */ /* 0x000fea0003800000 */
.L_x_3296:
[----:B------:R-:W-:Y:S02]  /*7930*/  PRMT R10, RZ, 0x7610, R42 ;  /* 0x00007610ff0a7816 */ /* 0x000fe4000000002a */
[----:B------:R-:W-:Y:S02]  /*7940*/  PRMT R11, RZ, 0x7610, R43 ;  /* 0x00007610ff0b7816 */ /* 0x000fe4000000002b */
[----:B------:R-:W-:Y:S01]  /*7950*/  SHF.R.S32.HI R30, RZ, 0x1f, R55 ;  /* 0x0000001fff1e7819 */ /* 0x000fe20000011437 */
        /* <DEDUP_REMOVED lines=27> */
.L_x_3298:
        /* <DEDUP_REMOVED lines=12> */
.L_x_3300:
[----:B------:R-:W-:Y:S05]  /*7bd0*/  BSYNC B0 ;  /* 0x0000000000007941 */ /* 0x000fea0003800000 */
.L_x_3299:
[----:B------:R-:W-:Y:S02]  /*7be0*/  FMUL.FTZ R16, R19, UR6 ;  /* 0x0000000613107c20 */ /* 0x000fe40008410000 */
        /* <DEDUP_REMOVED lines=12> */
.L_x_3301:
[----:B------:R-:W-:Y:S01]  /*7cb0*/  BSSY B0, `(.L_x_3302) ;  /* 0x000000c000007945 */ /* 0x000fe20003800000 */
[----:B------:R-:W-:Y:S05]  /*7cc0*/  @P1 BRA `(.L_x_3303) ;  /* 0x000000a000001947 */ /* 0x000fea0003800000 */
[----:B------:R-:W-:Y:S01]  /*7cd0*/  MOV R11, R33 ;  /* 0x00000021000b7202 */ /* 0x000fe20000000f00 */
[----:B------:R-:W-:Y:S01]  /*7ce0*/  IMAD R13, R29, c[0x0][0x1c0], RZ ;  /* 0x000070001d0d7a24 */ /* 0x000fe200078e02ff */
[----:B------:R-:W-:Y:S01]  /*7cf0*/  F2FP.BF16.PACK_AB R15, R15, R20 ;  /* 0x000000140f0f723e */ /* 0x000fe200000010ff */
[----:B------:R-:W-:Y:S02]  /*7d00*/  IMAD.MOV.U32 R10, RZ, RZ, R34 ;  /* 0x000000ffff0a7224 */ /* 0x000fe400078e0022 */
[C---:B------:R-:W-:Y:S02]  /*7d10*/  IMAD R13, R54.reuse, c[0x0][0x1c4], R13 ;  /* 0x00007100360d7a24 */ /* 0x040fe400078e020d */
[----:B------:R-:W-:-:S05]  /*7d20*/  IMAD.WIDE.U32 R10, R54, c[0x0][0x1c0], R10 ;  /* 0x00007000360a7a25 */ /* 0x000fca00078e000a */
[----:B------:R-:W-:Y:S02]  /*7d30*/  IADD3 R13, R11, R13, RZ ;  /* 0x0000000d0b0d7210 */ /* 0x000fe40007ffe0ff */
[----:B------:R-:W-:-:S04]  /*7d40*/  LEA R12, P1, R10, c[0x0][0x160], 0x1 ;  /* 0x000058000a0c7a11 */ /* 0x000fc800078208ff */
[----:B------:R-:W-:-:S05]  /*7d50*/  LEA.HI.X R13, R10, c[0x0][0x164], R13, 0x1, P1 ;  /* 0x000059000a0d7a11 */ /* 0x000fca00008f0c0d */
[----:B------:R0:W-:Y:S04]  /*7d60*/  STG.E [R12.64], R15 ;  /* 0x0000000f0c007986 */ /* 0x0001e8000c10190c */
.L_x_3303:
[----:B------:R-:W-:Y:S05]  /*7d70*/  BSYNC B0 ;  /* 0x0000000000007941 */ /* 0x000fea0003800000 */
.L_x_3302:
        /* <DEDUP_REMOVED lines=12> */
.L_x_3304:
        /* <DEDUP_REMOVED lines=12> */
.L_x_3306:
[----:B------:R-:W-:Y:S05]  /*7f00*/  BSYNC B0 ;  /* 0x0000000000007941 */ /* 0x000fea0003800000 */
.L_x_3305:
[----:B------:R-:W-:Y:S02]  /*7f10*/  PRMT R11, RZ, 0x7610, R46 ;  /* 0x00007610ff0b7816 */ /* 0x000fe4000000002e */
[----:B0-----:R-:W-:Y:S02]  /*7f20*/  PRMT R12, RZ, 0x7610, R47 ;  /* 0x00007610ff0c7816 */ /* 0x001fe4000000002f */
        /* <DEDUP_REMOVED lines=10> */
[----:B------:R-:W-:Y:S01]  /*7fd0*/  ISETP.GE.U32.AND P2, PT, R7, c[0x0][0x1c8], PT ;  /* 0x0000720007007a0c */ /* 0x000fe20003f46070 */
[----:B------:R-:W-:Y:S01]  /*7fe0*/  FMUL.FTZ R14, R11, UR6 ;  /* 0x000000060b0e7c20 */ /* 0x000fe20008410000 */
[----:B------:R-:W-:Y:S01]  /*7ff0*/  ISETP.GE.U32.AND P3, PT, R8, c[0x0][0x1c8], PT ;  /* 0x0000720008007a0c */ /* 0x000fe20003f66070 */
[----:B------:R-:W-:Y:S01]  /*8000*/  FMUL.FTZ R12, R12, UR6 ;  /* 0x000000060c0c7c20 */ /* 0x000fe20008410000 */
[----:B------:R-:W-:Y:S01]  /*8010*/  SHF.R.S32.HI R21, RZ, 0x1f, R5 ;  /* 0x0000001fff157819 */ /* 0x000fe20000011405 */
[----:B------:R-:W-:Y:S01]  /*8020*/  FMUL.FTZ R16, R13, UR6 ;  /* 0x000000060d107c20 */ /* 0x000fe20008410000 */
[----:B------:R-:W-:Y:S01]  /*8030*/  SHF.R.S32.HI R20, RZ, 0x1f, R6 ;  /* 0x0000001fff147819 */ /* 0x000fe20000011406 */
[----:B------:R-:W-:Y:S01]  /*8040*/  FMUL.FTZ R18, R15, UR6 ;  /* 0x000000060f127c20 */ /* 0x000fe20008410000 */
[----:B------:R-:W-:Y:S01]  /*8050*/  ISETP.GE.U32.AND P4, PT, R9, c[0x0][0x1c8], PT ;  /* 0x0000720009007a0c */ /* 0x000fe20003f86070 */
[----:B------:R-:W-:Y:S01]  /*8060*/  FMUL.FTZ R10, R10, UR6 ;  /* 0x000000060a0a7c20 */ /* 0x000fe20008410000 */
[----:B------:R-:W-:Y:S01]  /*8070*/  ISETP.GE.AND.EX P5, PT, R21, c[0x0][0x1cc], PT, P5 ;  /* 0x0000730015007a0c */ /* 0x000fe20003fa6350 */
[C-C-:B------:R-:W-:Y:S01]  /*8080*/  FFMA.FTZ R14, R25.reuse, R14, R27.reuse ;  /* 0x0000000e190e7223 */ /* 0x140fe2000001001b */
[----:B------:R-:W-:Y:S01]  /*8090*/  ISETP.GE.AND.EX P1, PT, R20, c[0x0][0x1cc], PT, P1 ;  /* 0x0000730014007a0c */ /* 0x000fe20003f26310 */
[--C-:B------:R-:W-:Y:S01]  /*80a0*/  FFMA.FTZ R19, R25, R12, R27.reuse ;  /* 0x0000000c19137223 */ /* 0x100fe2000001001b */
[----:B------:R-:W-:Y:S01]  /*80b0*/  ISETP.GE.AND.EX P2, PT, R85, c[0x0][0x1cc], PT, P2 ;  /* 0x0000730055007a0c */ /* 0x000fe20003f46320 */
[--C-:B------:R-:W-:Y:S01]  /*80c0*/  FFMA.FTZ R17, R25, R16, R27.reuse ;  /* 0x0000001019117223 */ /* 0x100fe2000001001b */
[----:B------:R-:W-:Y:S01]  /*80d0*/  ISETP.GE.AND.EX P3, PT, R79, c[0x0][0x1cc], PT, P3 ;  /* 0x000073004f007a0c */ /* 0x000fe20003f66330 */
[C-C-:B------:R-:W-:Y:S01]  /*80e0*/  FFMA.FTZ R15, R25.reuse, R18, R27.reuse ;  /* 0x00000012190f7223 */ /* 0x140fe2000001001b */
        /* <DEDUP_REMOVED lines=18> */
.L_x_3307:
        /* <DEDUP_REMOVED lines=12> */
.L_x_3309:
[----:B------:R-:W-:Y:S05]  /*82d0*/  BSYNC B0 ;  /* 0x0000000000007941 */ /* 0x000fea0003800000 */
.L_x_3308:
        /* <DEDUP_REMOVED lines=11> */
.L_x_3310:
        /* <DEDUP_REMOVED lines=12> */
.L_x_3312:
[----:B------:R-:W-:Y:S05]  /*8450*/  BSYNC B0 ;  /* 0x0000000000007941 */ /* 0x000fea0003800000 */
.L_x_3311:
        /* <DEDUP_REMOVED lines=11> */
.L_x_3313:
        /* <DEDUP_REMOVED lines=12> */
.L_x_3315:
[----:B------:R-:W-:Y:S05]  /*85d0*/  BSYNC B0 ;  /* 0x0000000000007941 */ /* 0x000fea0003800000 */
.L_x_3314:
        /* <DEDUP_REMOVED lines=11> */
.L_x_3316:
        /* <DEDUP_REMOVED lines=12> */
.L_x_3318:
[----:B------:R-:W-:Y:S05]  /*8750*/  BSYNC B0 ;  /* 0x0000000000007941 */ /* 0x000fea0003800000 */
.L_x_3317:
        /* <DEDUP_REMOVED lines=11> */
.L_x_3319:
        /* <DEDUP_REMOVED lines=11> */
.L_x_3321:
[----:B------:R-:W-:Y:S05]  /*88c0*/  BSYNC B0 ;  /* 0x0000000000007941 */ /* 0x000fea0003800000 */
.L_x_3320:
[----:B------:R-:W-:Y:S02]  /*88d0*/  ULDC UR5, c[0x0][0x10] ;  /* 0x0000040000057ab9 */ /* 0x000fe40000000800 */
[----:B------:R-:W-:Y:S02]  /*88e0*/  UIADD3 UR9, UR9, UR5, URZ ;  /* 0x0000000509097290 */ /* 0x000fe4000fffe03f */
[----:B------:R-:W-:Y:S02]  /*88f0*/  UIADD3 UR4, UR4, 0x1, URZ ;  /* 0x0000000104047890 */ /* 0x000fe4000fffe03f */
[----:B------:R-:W-:-:S06]  /*8900*/  UISETP.GE.AND UP0, UPT, UR9, UR8, UPT ;  /* 0x000000080900728c */ /* 0x000fcc000bf06270 */
[----:B------:R-:W-:-:S13]  /*8910*/  PLOP3.LUT P1, PT, PT, PT, UP0, 0x80, 0x0 ;  /* 0x000000000000781c */ /* 0x000fda0003f2f008 */
[----:B------:R-:W-:Y:S01]  /*8920*/  @P1 CALL.REL.NOINC `(.L_x_3322) ;  /* 0x0000001000001944 */ /* 0x000fe20003c00000 */
[----:B------:R-:W-:Y:S05]  /*8930*/  BRA `(.L_x_3323) ;  /* 0xffff7a5000007947 */ /* 0x000fea000383ffff */
.L_x_3322:
[----:B------:R-:W-:Y:S05]  /*8940*/  EXIT ;  /* 0x000000000000794d */ /* 0x000fea0003800000 */
.L_x_3324:
        /* <DEDUP_REMOVED lines=11> */
.L_x_5189:


//--------------------- .text._Z35group_norm_nhwc_fwd_one_pass_kernelI11Bf16IOBf16WLi64ELi80ELi640EEv26Group_norm_nhwc_fwd_params --------------------------
	.section	.text._Z35group_norm_nhwc_fwd_one_pass_kernelI11Bf16IOBf16WLi64ELi80ELi640EEv26Group_norm_nhwc_fwd_params,"ax",@progbits
	.sectioninfo	@"SHI_REGISTERS=44"
	.align	128
        .global         _Z35group_norm_nhwc_fwd_one_pass_kernelI11Bf16IOBf16WLi64ELi80ELi640EEv26Group_norm_nhwc_fwd_params
        .type           _Z35group_norm_nhwc_fwd_one_pass_kernelI11Bf16IOBf16WLi64ELi80ELi640EEv26Group_norm_nhwc_fwd_params,@function
        .size           _Z35group_norm_nhwc_fwd_one_pass_kernelI11Bf16IOBf16WLi64ELi80ELi640EEv26Group_norm_nhwc_fwd_params,(.L_x_5190 - _Z35group_norm_nhwc_fwd_one_pass_kernelI11Bf16IOBf16WLi64ELi80ELi640EEv26Group_norm_nhwc_fwd_params)
        .other          _Z35group_norm_nhwc_fwd_one_pass_kernelI11Bf16IOBf16WLi64ELi80ELi640EEv26Group_norm_nhwc_fwd_params,@"STO_CUDA_ENTRY STV_DEFAULT"
_Z35group_norm_nhwc_fwd_one_pass_kernelI11Bf16IOBf16WLi64ELi80ELi640EEv26Group_norm_nhwc_fwd_params:
.text._Z35group_norm_nhwc_fwd_one_pass_kernelI11Bf16IOBf16WLi64ELi80ELi640EEv26Group_norm_nhwc_fwd_params:
        /* <DEDUP_REMOVED lines=28> */
.L_x_3347:
[----:B-1----:R-:W-:Y:S01]  /*01c0*/  IABS R9, c[0x0][0x1d8] ;  /* 0x0000760000097a13 */ /* 0x002fe20000000000 */
        /* <DEDUP_REMOVED lines=193> */
.L_x_3326:
[----:B------:R-:W-:Y:S05]  /*0de0*/  BSYNC B0 ;  /* 0x0000000000007941 */ /* 0x000fea0003800000 */
.L_x_3325:
        /* <DEDUP_REMOVED lines=25> */
.L_x_3329:
[----:B------:R-:W2:Y:S01]  /*0f80*/  LDG.E.STRONG.GPU R10, [R8.64] ;  /* 0x00000006080a7981 */ /* 0x000ea2000c1ef900 */
[----:B------:R-:W-:Y:S01]  /*0f90*/  YIELD ;  /* 0x0000000000007946 */ /* 0x000fe20003800000 */
[----:B--2---:R-:W-:Y:S01]  /*0fa0*/  ISETP.NE.AND P1, PT, R10, R11, PT ;  /* 0x0000000b0a00720c */ /* 0x004fe20003f25270 */
[----:B------:R-:W-:-:S12]  /*0fb0*/  CCTL.IVALL ;  /* 0x00000000ff00798f */ /* 0x000fd80002000000 */
[----:B------:R-:W-:Y:S05]  /*0fc0*/  @P1 BRA `(.L_x_3329) ;  /* 0xffffffb000001947 */ /* 0x000fea000383ffff */
.L_x_3328:
        /* <DEDUP_REMOVED lines=11> */
.L_x_3331:
        /* <DEDUP_REMOVED lines=59> */
.L_x_3330:
        /* <DEDUP_REMOVED lines=19> */
.L_x_3333:
[----:B------:R-:W-:Y:S05]  /*1560*/  BSYNC B0 ;  /* 0x0000000000007941 */ /* 0x000fea0003800000 */
.L_x_3332:
        /* <DEDUP_REMOVED lines=30> */
.L_x_3327:
[----:B------:R-:W-:Y:S01]  /*1750*/  LOP3.LUT P1, RZ, R7, R20, RZ, 0xfc, !PT ;  /* 0x0000001407ff7212 */ /* 0x000fe2000782fcff */
[----:B------:R-:W-:Y:S01]  /*1760*/  @!P2 STS.64 [0xc0], R16 ;  /* 0x0000c010ff00a388 */ /* 0x000fe20000000a00 */
[----:B------:R-:W-:Y:S01]  /*1770*/  ISETP.EQ.U32.AND P3, PT, RZ, c[0x0][0x168], PT ;  /* 0x00005a00ff007a0c */ /* 0x000fe20003f62070 */
[----:B------:R-:W-:Y:S01]  /*1780*/  HFMA2.MMA R10, -RZ, RZ, 0, 1.1920928955078125e-07 ;  /* 0x00000002ff0a7435 */ /* 0x000fe200000001ff */
        /* <DEDUP_REMOVED lines=10> */
[----:B------:R2:W3:Y:S04]  /*1830*/  LDG.E.U16 R39, [R12.64+0x2] ;  /* 0x000002060c277981 */ /* 0x0004e8000c1e1500 */
[----:B------:R4:W5:Y:S04]  /*1840*/  LDG.E.U16 R3, [R10.64+0x2] ;  /* 0x000002060a037981 */ /* 0x000968000c1e1500 */
[----:B------:R2:W5:Y:S04]  /*1850*/  LDG.E.U16 R33, [R12.64] ;  /* 0x000000060c217981 */ /* 0x000568000c1e1500 */
[----:B------:R4:W5:Y:S01]  /*1860*/  LDG.E.U16 R38, [R10.64] ;  /* 0x000000060a267981 */ /* 0x000962000c1e1500 */
[----:B-1----:R-:W-:-:S02]  /*1870*/  MOV R8, 0x3f800000 ;  /* 0x3f80000000087802 */ /* 0x002fc40000000f00 */
[----:B0-----:R-:W-:Y:S01]  /*1880*/  PRMT R17, RZ, 0x5410, R23 ;  /* 0x00005410ff117816 */ /* 0x001fe20000000017 */
[----:B------:R-:W0:Y:S01]  /*1890*/  LDS.64 R18, [0xc0] ;  /* 0x0000c000ff127984 */ /* 0x000e220000000a00 */
[----:B------:R-:W-:Y:S02]  /*18a0*/  PRMT R9, RZ, 0x5410, R24 ;  /* 0x00005410ff097816 */ /* 0x000fe40000000018 */
[--C-:B--2---:R-:W-:Y:S02]  /*18b0*/  PRMT R13, RZ, 0x5410, R22.reuse ;  /* 0x00005410ff0d7816 */ /* 0x104fe40000000016 */
[----:B------:R-:W-:Y:S02]  /*18c0*/  PRMT R15, RZ, 0x7610, R22 ;  /* 0x00007610ff0f7816 */ /* 0x000fe40000000016 */
[----:B----4-:R-:W-:Y:S02]  /*18d0*/  PRMT R11, RZ, 0x7610, R24 ;  /* 0x00007610ff0b7816 */ /* 0x010fe40000000018 */
[----:B------:R-:W-:-:S02]  /*18e0*/  PRMT R41, RZ, 0x7610, R21 ;  /* 0x00007610ff297816 */ /* 0x000fc40000000015 */
[----:B------:R-:W-:Y:S02]  /*18f0*/  ISETP.NE.AND P4, PT, RZ, UR5, PT ;  /* 0x00000005ff007c0c */ /* 0x000fe4000bf85270 */
[----:B------:R-:W-:Y:S02]  /*1900*/  ISETP.GE.U32.AND P2, PT, R29, c[0x0][0x1c8], PT ;  /* 0x000072001d007a0c */ /* 0x000fe40003f46070 */
[----:B------:R-:W-:Y:S02]  /*1910*/  ISETP.GE.U32.AND P3, PT, R28, c[0x0][0x1c8], PT ;  /* 0x000072001c007a0c */ /* 0x000fe40003f66070 */
[----:B------:R-:W-:Y:S02]  /*1920*/  ISETP.GE.AND.EX P2, PT, R4, c[0x0][0x1cc], PT, P2 ;  /* 0x0000730004007a0c */ /* 0x000fe40003f46320 */
[----:B------:R-:W-:Y:S02]  /*1930*/  ISETP.GE.AND.EX P3, PT, R2, c[0x0][0x1cc], PT, P3 ;  /* 0x0000730002007a0c */ /* 0x000fe40003f66330 */
[----:B------:R-:W-:-:S02]  /*1940*/  ISETP.GT.U32.OR P2, PT, R20, 0x27f, P2 ;  /* 0x0000027f1400780c */ /* 0x000fc40001744470 */
[----:B------:R-:W-:Y:S01]  /*1950*/  ISETP.GT.U32.OR P3, PT, R20, 0x27f, P3 ;  /* 0x0000027f1400780c */ /* 0x000fe20001f64470 */
[----:B0-----:R-:W-:-:S04]  /*1960*/  FMUL.FTZ R18, R18, c[0x0][0x1f4] ;  /* 0x00007d0012127a20 */ /* 0x001fc80000410000 */
        /* <DEDUP_REMOVED lines=12> */
[----:B0-----:R-:W-:Y:S02]  /*1a30*/  PRMT R19, RZ, 0x7610, R23 ;  /* 0x00007610ff137816 */ /* 0x001fe40000000017 */
[----:B------:R-:W-:Y:S02]  /*1a40*/  PRMT R23, RZ, 0x5410, R21 ;  /* 0x00005410ff177816 */ /* 0x000fe40000000015 */
[----:B------:R-:W-:Y:S01]  /*1a50*/  ISETP.GT.U32.OR P1, PT, R20, 0x27f, P1 ;  /* 0x0000027f1400780c */ /* 0x000fe20000f24470 */
[--C-:B------:R-:W-:Y:S02]  /*1a60*/  FADD.FTZ R19, R19, -R18.reuse ;  /* 0x8000001213137221 */ /* 0x100fe40000010000 */
[--C-:B------:R-:W-:Y:S02]  /*1a70*/  FADD.FTZ R21, R23, -R18.reuse ;  /* 0x8000001217157221 */ /* 0x100fe40000010000 */
[----:B------:R-:W-:-:S02]  /*1a80*/  FADD.FTZ R23, R41, -R18 ;  /* 0x8000001229177221 */ /* 0x000fc40000010000 */
[-C--:B-1----:R-:W-:Y:S02]  /*1a90*/  FMUL.FTZ R9, R9, R8.reuse ;  /* 0x0000000809097220 */ /* 0x082fe40000410000 */
[-C--:B------:R-:W-:Y:S02]  /*1aa0*/  FMUL.FTZ R11, R11, R8.reuse ;  /* 0x000000080b0b7220 */ /* 0x080fe40000410000 */
[-C--:B------:R-:W-:Y:S02]  /*1ab0*/  FMUL.FTZ R16, R13, R8.reuse ;  /* 0x000000080d107220 */ /* 0x080fe40000410000 */
[-C--:B------:R-:W-:Y:S02]  /*1ac0*/  FMUL.FTZ R15, R15, R8.reuse ;  /* 0x000000080f0f7220 */ /* 0x080fe40000410000 */
[-C--:B------:R-:W-:Y:S02]  /*1ad0*/  FMUL.FTZ R14, R17, R8.reuse ;  /* 0x00000008110e7220 */ /* 0x080fe40000410000 */
[----:B------:R-:W-:-:S02]  /*1ae0*/  FMUL.FTZ R19, R19, R8 ;  /* 0x0000000813137220 */ /* 0x000fc40000410000 */
[-C--:B------:R-:W-:Y:S02]  /*1af0*/  FMUL.FTZ R21, R21, R8.reuse ;  /* 0x0000000815157220 */ /* 0x080fe40000410000 */
[----:B------:R-:W-:Y:S01]  /*1b00*/  FMUL.FTZ R23, R23, R8 ;  /* 0x0000000817177220 */ /* 0x000fe20000410000 */
[----:B---3--:R-:W-:Y:S02]  /*1b10*/  PRMT R8, RZ, 0x5410, R39 ;  /* 0x00005410ff087816 */ /* 0x008fe40000000027 */
[----:B-----5:R-:W-:Y:S02]  /*1b20*/  PRMT R3, RZ, 0x5410, R3 ;  /* 0x00005410ff037816 */ /* 0x020fe40000000003 */
[----:B------:R-:W-:-:S03]  /*1b30*/  PRMT R33, RZ, 0x5410, R33 ;  /* 0x00005410ff217816 */ /* 0x000fc60000000021 */
[C-C-:B------:R-:W-:Y:S02]  /*1b40*/  FFMA.FTZ R17, R8.reuse, R11, R3.reuse ;  /* 0x0000000b08117223 */ /* 0x140fe40000010003 */
[C-C-:B------:R-:W-:Y:S01]  /*1b50*/  FFMA.FTZ R15, R8.reuse, R15, R3.reuse ;  /* 0x0000000f080f7223 */ /* 0x140fe20000010003 */
[----:B------:R-:W-:Y:S01]  /*1b60*/  PRMT R38, RZ, 0x5410, R38 ;  /* 0x00005410ff267816 */ /* 0x000fe20000000026 */
[C-C-:B------:R-:W-:Y:S02]  /*1b70*/  FFMA.FTZ R13, R8.reuse, R19, R3.reuse ;  /* 0x00000013080d7223 */ /* 0x140fe40000010003 */
[----:B------:R-:W-:Y:S02]  /*1b80*/  FFMA.FTZ R3, R8, R23, R3 ;  /* 0x0000001708037223 */ /* 0x000fe40000010003 */
[C-C-:B------:R-:W-:Y:S02]  /*1b90*/  FFMA.FTZ R16, R33.reuse, R16, R38.reuse ;  /* 0x0000001021107223 */ /* 0x140fe40000010026 */
[----:B------:R-:W-:-:S02]  /*1ba0*/  FFMA.FTZ R14, R33, R14, R38 ;  /* 0x0000000e210e7223 */ /* 0x000fc40000010026 */
        /* <DEDUP_REMOVED lines=13> */
.L_x_3334:
        /* <DEDUP_REMOVED lines=12> */
.L_x_3336:
[----:B------:R-:W-:Y:S05]  /*1d40*/  BSYNC B0 ;  /* 0x0000000000007941 */ /* 0x000fea0003800000 */
.L_x_3335:
        /* <DEDUP_REMOVED lines=11> */
.L_x_3337:
        /* <DEDUP_REMOVED lines=12> */
.L_x_3339:
[----:B------:R-:W-:Y:S05]  /*1ec0*/  BSYNC B0 ;  /* 0x0000000000007941 */ /* 0x000fea0003800000 */
.L_x_3338:
        /* <DEDUP_REMOVED lines=11> */
.L_x_3340:
        /* <DEDUP_REMOVED lines=12> */
.L_x_3342:
[----:B------:R-:W-:Y:S05]  /*2040*/  BSYNC B0 ;  /* 0x0000000000007941 */ /* 0x000fea0003800000 */
.L_x_3341:
        /* <DEDUP_REMOVED lines=11> */
.L_x_3343:
[----:B------:R-:W-:Y:S01]  /*2100*/  BSSY B0, `(.L_x_3344) ;  /* 0x000000b000007945 */ /* 0x000fe20003800000 */
[----:B------:R-:W-:Y:S05]  /*2110*/  @P1 BRA `(.L_x_3345) ;  /* 0x0000009000001947 */ /* 0x000fea0003800000 */
[----:B------:R-:W-:Y:S01]  /*2120*/  MOV R34, R36 ;  /* 0x0000002400227202 */ /* 0x000fe20000000f00 */
[----:B------:R-:W-:Y:S01]  /*2130*/  IMAD R0, R0, c[0x0][0x1c0], RZ ;  /* 0x0000700000007a24 */ /* 0x000fe200078e02ff */
[----:B------:R-:W-:-:S03]  /*2140*/  F2FP.BF16.PACK_AB R3, R3, R12 ;  /* 0x0000000c0303723e */ /* 0x000fc600000010ff */
[----:B------:R-:W-:-:S04]  /*2150*/  IMAD.WIDE.U32 R34, R27, c[0x0][0x1c0], R34 ;  /* 0x000070001b227a25 */ /* 0x000fc800078e0022 */
[----:B------:R-:W-:Y:S01]  /*2160*/  IMAD R9, R27, c[0x0][0x1c4], R0 ;  /* 0x000071001b097a24 */ /* 0x000fe200078e0200 */
[----:B------:R-:W-:-:S04]  /*2170*/  LEA R8, P1, R34, c[0x0][0x160], 0x1 ;  /* 0x0000580022087a11 */ /* 0x000fc800078208ff */
[----:B------:R-:W-:-:S04]  /*2180*/  IADD3 R9, R35, R9, RZ ;  /* 0x0000000923097210 */ /* 0x000fc80007ffe0ff */
[----:B------:R-:W-:-:S05]  /*2190*/  LEA.HI.X R9, R34, c[0x0][0x164], R9, 0x1, P1 ;  /* 0x0000590022097a11 */ /* 0x000fca00008f0c09 */
[----:B------:R1:W-:Y:S02]  /*21a0*/  STG.E [R8.64], R3 ;  /* 0x0000000308007986 */ /* 0x0003e4000c101906 */
.L_x_3345:
[----:B------:R-:W-:Y:S05]  /*21b0*/  BSYNC B0 ;  /* 0x0000000000007941 */ /* 0x000fea0003800000 */
.L_x_3344:
[----:B------:R-:W-:Y:S02]  /*21c0*/  IADD3 R31, R31, c[0x0][0x10], RZ ;  /* 0x000004001f1f7a10 */ /* 0x000fe40007ffe0ff */
[----:B------:R-:W-:Y:S02]  /*21d0*/  IADD3 R25, R25, 0x1, RZ ;  /* 0x0000000119197810 */ /* 0x000fe40007ffe0ff */
[----:B------:R-:W-:-:S13]  /*21e0*/  ISETP.GE.AND P1, PT, R31, UR4, PT ;  /* 0x000000041f007c0c */ /* 0x000fda000bf26270 */
[----:B------:R-:W-:Y:S01]  /*21f0*/  @P1 CALL.REL.NOINC `(.L_x_3346) ;  /* 0x0000001000001944 */ /* 0x000fe20003c00000 */
[----:B------:R-:W-:Y:S05]  /*2200*/  BRA `(.L_x_3347) ;  /* 0xffffdfb000007947 */ /* 0x000fea000383ffff */
.L_x_3346:
[----:B------:R-:W-:Y:S05]  /*2210*/  EXIT ;  /* 0x000000000000794d */ /* 0x000fea0003800000 */
.L_x_3348:
        /* <DEDUP_REMOVED lines=14> */
.L_x_5190:


//--------------------- .text._Z35group_norm_nhwc_fwd_one_pass_kernelI11Bf16IOBf16WLi128ELi80ELi640EEv26Group_norm_nhwc_fwd_params --------------------------
	.section	.text._Z35group_norm_nhwc_fwd_one_pass_kernelI11Bf16IOBf16WLi128ELi80ELi640EEv26Group_norm_nhwc_fwd_params,"ax",@progbits
	.sectioninfo	@"SHI_REGISTERS=48"
	.align	128
        .global         _Z35group_norm_nhwc_fwd_one_pass_kernelI11Bf16IOBf16WLi128ELi80ELi640EEv26Group_norm_nhwc_fwd_params
        .type           _Z35group_norm_nhwc_fwd_one_pass_kernelI11Bf16IOBf16WLi128ELi80ELi640EEv26Group_norm_nhwc_fwd_params,@function
        .size           _Z35group_norm_nhwc_fwd_one_pass_kernelI11Bf16IOBf16WLi128ELi80ELi640EEv26Group_norm_nhwc_fwd_params,(.L_x_5191 - _Z35group_norm_nhwc_fwd_one_pass_kernelI11Bf16IOBf16WLi128ELi80ELi640EEv26Group_norm_nhwc_fwd_params)
        .other          _Z35group_norm_nhwc_fwd_one_pass_kernelI11Bf16IOBf16WLi128ELi80ELi640EEv26Group_norm_nhwc_fwd_params,@"STO_CUDA_ENTRY STV_DEFAULT"
_Z35group_norm_nhwc_fwd_one_pass_kernelI11Bf16IOBf16WLi128ELi80ELi640EEv26Group_norm_nhwc_fwd_params:
.text._Z35group_norm_nhwc_fwd_one_pass_kernelI11Bf16IOBf16WLi128ELi80ELi640EEv26Group_norm_nhwc_fwd_params:
        /* <DEDUP_REMOVED lines=13> */
[----:B0-----:R-:W-:Y:S01]  /*00d0*/  IMAD.WIDE.U32 R2, R11, -0x33333333, RZ ;  /* 0xcccccccd0b027825 */ /* 0x001fe200078e00ff */
[----:B------:R-:W-:-:S04]  /*00e0*/  SHF.R.S32.HI R2, RZ, 0x1f, R11 ;  /* 0x0000001fff027819 */ /* 0x000fc8000001140b */
[----:B------:R-:W-:Y:S02]  /*00f0*/  SHF.R.U32.HI R3, RZ, 0x5, R3 ;  /* 0x00000005ff037819 */ /* 0x000fe40000011603 */
[----:B------:R-:W-:-:S03]  /*0100*/  LEA.HI R29, R2, R11, RZ, 0x5 ;  /* 0x0000000b021d7211 */ /* 0x000fc600078f28ff */
[----:B-1----:R-:W-:Y:S01]  /*0110*/  IMAD R37, R10, c[0x0][0x1e4], R3 ;  /* 0x000079000a257a24 */ /* 0x002fe200078e0203 */
[----:B------:R-:W-:Y:S01]  /*0120*/  SHF.R.S32.HI R29, RZ, 0x5, R29 ;  /* 0x00000005ff1d7819 */ /* 0x000fe2000001141d */
[----:B------:R-:W-:-:S03]  /*0130*/  IMAD R39, R3, -0x28, R11 ;  /* 0xffffffd803277824 */ /* 0x000fc600078e020b */
[----:B------:R-:W-:Y:S02]  /*0140*/  ISETP.GE.U32.AND P0, PT, R37, c[0x0][0x1c8], PT ;  /* 0x0000720025007a0c */ /* 0x000fe40003f06070 */
[----:B------:R-:W-:Y:S02]  /*0150*/  SHF.R.S32.HI R2, RZ, 0x1f, R37 ;  /* 0x0000001fff027819 */ /* 0x000fe40000011425 */
[----:B------:R-:W-:Y:S02]  /*0160*/  SHF.L.U32 R39, R39, 0x1, RZ ;  /* 0x0000000127277819 */ /* 0x000fe400000006ff */
[----:B------:R-:W-:Y:S02]  /*0170*/  ISETP.GE.AND.EX P0, PT, R2, c[0x0][0x1cc], PT, P0 ;  /* 0x0000730002007a0c */ /* 0x000fe40003f06300 */
[----:B------:R-:W-:Y:S02]  /*0180*/  IADD3 R36, R37, 0x10, RZ ;  /* 0x0000001025247810 */ /* 0x000fe40007ffe0ff */
[----:B------:R-:W-:-:S02]  /*0190*/  ISETP.LT.U32.AND P0, PT, R11, 0x280, !P0 ;  /* 0x000002800b00780c */ /* 0x000fc40004701070 */
[C---:B------:R-:W-:Y:S02]  /*01a0*/  IADD3 R35, R37.reuse, 0x20, RZ ;  /* 0x0000002025237810 */ /* 0x040fe40007ffe0ff */
[C---:B------:R-:W-:Y:S02]  /*01b0*/  IADD3 R34, R37.reuse, 0x30, RZ ;  /* 0x0000003025227810 */ /* 0x040fe40007ffe0ff */
[C---:B------:R-:W-:Y:S02]  /*01c0*/  IADD3 R33, R37.reuse, 0x40, RZ ;  /* 0x0000004025217810 */ /* 0x040fe40007ffe0ff */
[C---:B------:R-:W-:Y:S02]  /*01d0*/  IADD3 R32, R37.reuse, 0x50, RZ ;  /* 0x0000005025207810 */ /* 0x040fe40007ffe0ff */
[C---:B------:R-:W-:Y:S02]  /*01e0*/  IADD3 R31, R37.reuse, 0x60, RZ ;  /* 0x00000060251f7810 */ /* 0x040fe40007ffe0ff */
[----:B--2---:R-:W-:-:S02]  /*01f0*/  IADD3 R30, R37, 0x70, RZ ;  /* 0x00000070251e7810 */ /* 0x004fc40007ffe0ff */
.L_x_3383:
[----:B-1----:R-:W-:Y:S01]  /*0200*/  IABS R6, c[0x0][0x1d8] ;  /* 0x0000760000067a13 */ /* 0x002fe20000000000 */
[----:B------:R-:W-:Y:S01]  /*0210*/  CS2R R26, SRZ ;  /* 0x00000000001a7805 */ /* 0x000fe2000001ff00 */
[----:B------:R-:W-:-:S02]  /*0220*/  IABS R8, R38 ;  /* 0x0000002600087213 */ /* 0x000fc40000000000 */
[----:B0-----:R-:W0:Y:S01]  /*0230*/  I2F.RP R3, R6 ;  /* 0x0000000600037306 */ /* 0x001e220000209400 */
[----:B------:R-:W-:Y:S02]  /*0240*/  ISETP.GE.U32.AND P4, PT, R36, c[0x0][0x1c8], PT ;  /* 0x0000720024007a0c */ /* 0x000fe40003f86070 */
[----:B------:R-:W-:-:S05]  /*0250*/  SHF.R.S32.HI R9, RZ, 0x1f, R39 ;  /* 0x0000001fff097819 */ /* 0x000fca0000011427 */
        /* <DEDUP_REMOVED lines=8> */
[----:B------:R-:W-:-:S03]  /*02e0*/  SHF.R.S32.HI R4, RZ, 0x1f, R35 ;  /* 0x0000001fff047819 */ /* 0x000fc60000011423 */
[----:B------:R-:W-:-:S05]  /*02f0*/  IMAD.HI.U32 R5, R5, R7, RZ ;  /* 0x0000000705057227 */ /* 0x000fca00078e00ff */
[----:B------:R-:W-:-:S05]  /*0300*/  IADD3 R3, -R5, RZ, RZ ;  /* 0x000000ff05037210 */ /* 0x000fca0007ffe1ff */
[----:B------:R-:W-:-:S05]  /*0310*/  IMAD R3, R6, R3, R7 ;  /* 0x0000000306037224 */ /* 0x000fca00078e0207 */
[----:B------:R-:W-:-:S13]  /*0320*/  ISETP.GT.U32.AND P2, PT, R6, R3, PT ;  /* 0x000000030600720c */ /* 0x000fda0003f44070 */
[-C--:B------:R-:W-:Y:S02]  /*0330*/  @!P2 IADD3 R3, R3, -R6.reuse, RZ ;  /* 0x800000060303a210 */ /* 0x080fe40007ffe0ff */
[----:B------:R-:W-:Y:S02]  /*0340*/  @!P2 IADD3 R5, R5, 0x1, RZ ;  /* 0x000000010505a810 */ /* 0x000fe40007ffe0ff */
[----:B------:R-:W-:Y:S02]  /*0350*/  ISETP.GE.U32.AND P1, PT, R3, R6, PT ;  /* 0x000000060300720c */ /* 0x000fe40003f26070 */
[----:B------:R-:W-:Y:S02]  /*0360*/  LOP3.LUT R3, R38, c[0x0][0x1d8], RZ, 0x3c, !PT ;  /* 0x0000760026037a12 */ /* 0x000fe400078e3cff */
[----:B------:R-:W-:Y:S02]  /*0370*/  ISETP.NE.AND P2, PT, RZ, c[0x0][0x1d8], PT ;  /* 0x00007600ff007a0c */ /* 0x000fe40003f45270 */
[----:B------:R-:W-:-:S07]  /*0380*/  ISETP.GE.AND P3, PT, R3, RZ, PT ;  /* 0x000000ff0300720c */ /* 0x000fce0003f66270 */
[----:B------:R-:W-:-:S04]  /*0390*/  @P1 IADD3 R5, R5, 0x1, RZ ;  /* 0x0000000105051810 */ /* 0x000fc80007ffe0ff */
[----:B------:R-:W-:-:S04]  /*03a0*/  MOV R7, R5 ;  /* 0x0000000500077202 */ /* 0x000fc80000000f00 */
[----:B------:R-:W-:Y:S02]  /*03b0*/  @!P3 IADD3 R7, -R7, RZ, RZ ;  /* 0x000000ff0707b210 */ /* 0x000fe40007ffe1ff */
[----:B------:R-:W-:Y:S02]  /*03c0*/  @!P2 LOP3.LUT R7, RZ, c[0x0][0x1d8], RZ, 0x33, !PT ;  /* 0x00007600ff07aa12 */ /* 0x000fe400078e33ff */
[----:B------:R-:W-:Y:S02]  /*03d0*/  ISETP.GE.U32.AND P3, PT, R35, c[0x0][0x1c8], PT ;  /* 0x0000720023007a0c */ /* 0x000fe40003f66070 */
[----:B------:R-:W-:Y:S02]  /*03e0*/  IADD3 R3, -R7, RZ, RZ ;  /* 0x000000ff07037210 */ /* 0x000fe40007ffe1ff */
[----:B------:R-:W-:Y:S02]  /*03f0*/  ISETP.GE.AND.EX P3, PT, R4, c[0x0][0x1cc], PT, P3 ;  /* 0x0000730004007a0c */ /* 0x000fe40003f66330 */
[----:B------:R-:W-:Y:S01]  /*0400*/  SHF.R.S32.HI R5, RZ, 0x1f, R7 ;  /* 0x0000001fff057819 */ /* 0x000fe20000011407 */
[----:B------:R-:W-:Y:S01]  /*0410*/  IMAD R40, R3, c[0x0][0x1d8], R38 ;  /* 0x0000760003287a24 */ /* 0x000fe200078e0226 */
[----:B------:R-:W-:-:S02]  /*0420*/  SHF.R.S32.HI R3, RZ, 0x1f, R36 ;  /* 0x0000001fff037819 */ /* 0x000fc40000011424 */
[----:B------:R-:W-:Y:S01]  /*0430*/  ISETP.GT.U32.OR P3, PT, R11, 0x27f, P3 ;  /* 0x0000027f0b00780c */ /* 0x000fe20001f64470 */
[----:B------:R-:W-:Y:S01]  /*0440*/  IMAD R40, R40, 0x50, RZ ;  /* 0x0000005028287824 */ /* 0x000fe200078e02ff */
[----:B------:R-:W-:Y:S01]  /*0450*/  ISETP.GE.AND.EX P4, PT, R3, c[0x0][0x1cc], PT, P4 ;  /* 0x0000730003007a0c */ /* 0x000fe20003f86340 */
[----:B------:R-:W-:Y:S01]  /*0460*/  IMAD R6, R5, c[0x0][0x1d0], RZ ;  /* 0x0000740005067a24 */ /* 0x000fe200078e02ff */
[----:B------:R-:W-:Y:S02]  /*0470*/  SHF.R.S32.HI R5, RZ, 0x1f, R34 ;  /* 0x0000001fff057819 */ /* 0x000fe40000011422 */
[----:B------:R-:W-:Y:S01]  /*0480*/  IADD3 R44, P1, R39, R40, RZ ;  /* 0x00000028272c7210 */ /* 0x000fe20007f3e0ff */
[----:B------:R-:W-:Y:S01]  /*0490*/  IMAD R43, R7, c[0x0][0x1d4], R6 ;  /* 0x00007500072b7a24 */ /* 0x000fe200078e0206 */
[----:B------:R-:W-:Y:S01]  /*04a0*/  ISETP.GT.U32.OR P4, PT, R11, 0x27f, P4 ;  /* 0x0000027f0b00780c */ /* 0x000fe20002784470 */
[----:B------:R-:W-:Y:S01]  /*04b0*/  @P0 IMAD R6, R2, c[0x0][0x1c0], RZ ;  /* 0x0000700002060a24 */ /* 0x000fe200078e02ff */
[----:B------:R-:W-:-:S02]  /*04c0*/  LEA.HI.X.SX32 R45, R40, R9, 0x1, P1 ;  /* 0x00000009282d7211 */ /* 0x000fc400008f0eff */
[----:B------:R-:W-:Y:S01]  /*04d0*/  ISETP.GE.U32.AND P1, PT, R34, c[0x0][0x1c8], PT ;  /* 0x0000720022007a0c */ /* 0x000fe20003f26070 */
[----:B------:R-:W-:Y:S02]  /*04e0*/  @P0 IMAD R15, R37, c[0x0][0x1c4], R6 ;  /* 0x00007100250f0a24 */ /* 0x000fe400078e0206 */
[----:B------:R-:W-:Y:S01]  /*04f0*/  IMAD.WIDE.U32 R44, R7, c[0x0][0x1d0], R44 ;  /* 0x00007400072c7a25 */ /* 0x000fe200078e002c */
[----:B------:R-:W-:-:S03]  /*0500*/  ISETP.GE.AND.EX P1, PT, R5, c[0x0][0x1cc], PT, P1 ;  /* 0x0000730005007a0c */ /* 0x000fc60003f26310 */
[----:B------:R-:W-:Y:S01]  /*0510*/  @!P3 IMAD R6, R4, c[0x0][0x1c0], RZ ;  /* 0x000070000406ba24 */ /* 0x000fe200078e02ff */
[----:B------:R-:W-:Y:S01]  /*0520*/  IADD3 R43, R45, R43, RZ ;  /* 0x0000002b2d2b7210 */ /* 0x000fe20007ffe0ff */
[----:B------:R-:W-:Y:S01]  /*0530*/  @!P4 IMAD R7, R3, c[0x0][0x1c0], RZ ;  /* 0x000070000307ca24 */ /* 0x000fe200078e02ff */
[-C--:B------:R-:W-:Y:S01]  /*0540*/  @!P4 MOV R42, R44.reuse ;  /* 0x0000002c002ac202 */ /* 0x080fe20000000f00 */
[----:B------:R-:W-:Y:S01]  /*0550*/  @!P3 IMAD R17, R35, c[0x0][0x1c4], R6 ;  /* 0x000071002311ba24 */ /* 0x000fe200078e0206 */
[-C--:B------:R-:W-:Y:S01]  /*0560*/  @P0 MOV R18, R44.reuse ;  /* 0x0000002c00120202 */ /* 0x080fe20000000f00 */
[C---:B------:R-:W-:Y:S01]  /*0570*/  @!P4 IMAD R9, R36.reuse, c[0x0][0x1c4], R7 ;  /* 0x000071002409ca24 */ /* 0x040fe200078e0207 */
[-C--:B------:R-:W-:Y:S01]  /*0580*/  @P0 MOV R19, R43.reuse ;  /* 0x0000002b00130202 */ /* 0x080fe20000000f00 */
[----:B------:R-:W-:Y:S01]  /*0590*/  @!P4 IMAD.WIDE.U32 R12, R36, c[0x0][0x1c0], R42 ;  /* 0x00007000240cca25 */ /* 0x000fe200078e002a */
[----:B------:R-:W-:Y:S02]  /*05a0*/  @!P3 MOV R6, R44 ;  /* 0x0000002c0006b202 */ /* 0x000fe40000000f00 */
[----:B------:R-:W-:Y:S01]  /*05b0*/  @!P3 MOV R7, R43 ;  /* 0x0000002b0007b202 */ /* 0x000fe20000000f00 */
[----:B------:R-:W-:Y:S01]  /*05c0*/  @P0 IMAD.WIDE.U32 R18, R37, c[0x0][0x1c0], R18 ;  /* 0x0000700025120a25 */ /* 0x000fe200078e0012 */
[----:B------:R-:W-:-:S02]  /*05d0*/  ISETP.GT.U32.OR P1, PT, R11, 0x27f, P1 ;  /* 0x0000027f0b00780c */ /* 0x000fc40000f24470 */
[----:B------:R-:W-:Y:S01]  /*05e0*/  @!P4 IADD3 R9, R13, R9, RZ ;  /* 0x000000090d09c210 */ /* 0x000fe20007ffe0ff */
[----:B------:R-:W-:Y:S01]  /*05f0*/  @!P3 IMAD.WIDE.U32 R6, R35, c[0x0][0x1c0], R6 ;  /* 0x000070002306ba25 */ /* 0x000fe200078e0006 */
[----:B------:R-:W-:Y:S02]  /*0600*/  @!P4 LEA R14, P5, R12, c[0x0][0x170], 0x1 ;  /* 0x00005c000c0eca11 */ /* 0x000fe400078a08ff */
[----:B------:R-:W-:Y:S02]  /*0610*/  @P0 IADD3 R13, R19, R15, RZ ;  /* 0x0000000f130d0210 */ /* 0x000fe40007ffe0ff */
[----:B------:R-:W-:Y:S02]  /*0620*/  @P0 LEA R8, P2, R18, c[0x0][0x170], 0x1 ;  /* 0x00005c0012080a11 */ /* 0x000fe400078408ff */
[----:B------:R-:W-:Y:S02]  /*0630*/  @!P3 IADD3 R7, R7, R17, RZ ;  /* 0x000000110707b210 */ /* 0x000fe40007ffe0ff */
[----:B------:R-:W-:-:S02]  /*0640*/  @!P3 LEA R16, P6, R6, c[0x0][0x170], 0x1 ;  /* 0x00005c000610ba11 */ /* 0x000fc400078c08ff */
[----:B------:R-:W-:Y:S02]  /*0650*/  @!P4 LEA.HI.X R15, R12, c[0x0][0x174], R9, 0x1, P5 ;  /* 0x00005d000c0fca11 */ /* 0x000fe400028f0c09 */
[----:B------:R-:W-:Y:S02]  /*0660*/  @P0 LEA.HI.X R9, R18, c[0x0][0x174], R13, 0x1, P2 ;  /* 0x00005d0012090a11 */ /* 0x000fe400010f0c0d */
[----:B------:R-:W-:Y:S02]  /*0670*/  @!P3 LEA.HI.X R17, R6, c[0x0][0x174], R7, 0x1, P6 ;  /* 0x00005d000611ba11 */ /* 0x000fe400030f0c07 */
[----:B------:R-:W-:Y:S01]  /*0680*/  ISETP.GE.U32.AND P2, PT, R33, c[0x0][0x1c8], PT ;  /* 0x0000720021007a0c */ /* 0x000fe20003f46070 */
[----:B------:R-:W-:Y:S01]  /*0690*/  @!P1 IMAD R13, R5, c[0x0][0x1c0], RZ ;  /* 0x00007000050d9a24 */ /* 0x000fe200078e02ff */
[----:B------:R-:W-:Y:S01]  /*06a0*/  SHF.R.S32.HI R6, RZ, 0x1f, R33 ;  /* 0x0000001fff067819 */ /* 0x000fe20000011421 */
[----:B------:R0:W2:Y:S01]  /*06b0*/  @P0 LDG.E R27, [R8.64] ;  /* 0x00000006081b0981 */ /* 0x0000a2000c1e1900 */
[----:B------:R-:W-:Y:S01]  /*06c0*/  ISETP.GE.U32.AND P5, PT, R32, c[0x0][0x1c8], PT ;  /* 0x0000720020007a0c */ /* 0x000fe20003fa6070 */
[----:B------:R-:W-:Y:S01]  /*06d0*/  @!P1 IMAD R19, R34, c[0x0][0x1c4], R13 ;  /* 0x0000710022139a24 */ /* 0x000fe200078e020d */
[----:B------:R-:W-:Y:S01]  /*06e0*/  ISETP.GE.AND.EX P2, PT, R6, c[0x0][0x1cc], PT, P2 ;  /* 0x0000730006007a0c */ /* 0x000fe20003f46320 */
[----:B------:R-:W-:Y:S01]  /*06f0*/  CS2R R24, SRZ ;  /* 0x0000000000187805 */ /* 0x000fe2000001ff00 */
[----:B------:R-:W-:Y:S01]  /*0700*/  SHF.R.S32.HI R7, RZ, 0x1f, R32 ;  /* 0x0000001fff077819 */ /* 0x000fe20000011420 */
[----:B------:R1:W3:Y:S01]  /*0710*/  @!P3 LDG.E R26, [R16.64] ;  /* 0x00000006101ab981 */ /* 0x0002e2000c1e1900 */
[----:B------:R-:W-:-:S02]  /*0720*/  @!P1 MOV R12, R44 ;  /* 0x0000002c000c9202 */ /* 0x000fc40000000f00 */
[----:B------:R-:W-:Y:S01]  /*0730*/  @!P1 MOV R13, R43 ;  /* 0x0000002b000d9202 */ /* 0x000fe20000000f00 */
[----:B------:R4:W5:Y:S01]  /*0740*/  @!P4 LDG.E R25, [R14.64] ;  /* 0x000000060e19c981 */ /* 0x000962000c1e1900 */
[----:B------:R-:W-:Y:S02]  /*0750*/  ISETP.GT.U32.OR P2, PT, R11, 0x27f, P2 ;  /* 0x0000027f0b00780c */ /* 0x000fe40001744470 */
[----:B------:R-:W-:Y:S01]  /*0760*/  ISETP.GE.AND.EX P5, PT, R7, c[0x0][0x1cc], PT, P5 ;  /* 0x0000730007007a0c */ /* 0x000fe20003fa6350 */
[----:B------:R-:W-:-:S03]  /*0770*/  @!P1 IMAD.WIDE.U32 R12, R34, c[0x0][0x1c0], R12 ;  /* 0x00007000220c9a25 */ /* 0x000fc600078e000c */
[----:B------:R-:W-:Y:S02]  /*0780*/  ISETP.GT.U32.OR P5, PT, R11, 0x27f, P5 ;  /* 0x0000027f0b00780c */ /* 0x000fe40002fa4470 */
[----:B0-----:R-:W-:Y:S02]  /*0790*/  @!P1 IADD3 R9, R13, R19, RZ ;  /* 0x000000130d099210 */ /* 0x001fe40007ffe0ff */
[----:B------:R-:W-:-:S03]  /*07a0*/  @!P1 LEA R20, P6, R12, c[0x0][0x170], 0x1 ;  /* 0x00005c000c149a11 */ /* 0x000fc600078c08ff */
[-C--:B----4-:R-:W-:Y:S02]  /*07b0*/  @!P2 MOV R14, R44.reuse ;  /* 0x0000002c000ea202 */ /* 0x090fe40000000f00 */
[----:B------:R-:W-:Y:S01]  /*07c0*/  @!P1 LEA.HI.X R21, R12, c[0x0][0x174], R9, 0x1, P6 ;  /* 0x00005d000c159a11 */ /* 0x000fe200030f0c09 */
[----:B------:R-:W-:Y:S01]  /*07d0*/  @!P2 IMAD R12, R6, c[0x0][0x1c0], RZ ;  /* 0x00007000060caa24 */ /* 0x000fe200078e02ff */
[----:B------:R-:W-:Y:S01]  /*07e0*/  @!P2 MOV R15, R43 ;  /* 0x0000002b000fa202 */ /* 0x000fe20000000f00 */
[----:B------:R-:W-:Y:S01]  /*07f0*/  CS2R R22, SRZ ;  /* 0x0000000000167805 */ /* 0x000fe2000001ff00 */
[----:B------:R-:W-:Y:S02]  /*0800*/  @!P5 IMAD R13, R7, c[0x0][0x1c0], RZ ;  /* 0x00007000070dda24 */ /* 0x000fe400078e02ff */
[C---:B------:R-:W-:Y:S02]  /*0810*/  @!P2 IMAD R9, R33.reuse, c[0x0][0x1c4], R12 ;  /* 0x000071002109aa24 */ /* 0x040fe400078e020c */
[----:B------:R-:W-:Y:S01]  /*0820*/  @!P2 IMAD.WIDE.U32 R14, R33, c[0x0][0x1c0], R14 ;  /* 0x00007000210eaa25 */ /* 0x000fe200078e000e */
[----:B------:R0:W4:Y:S01]  /*0830*/  @!P1 LDG.E R23, [R20.64] ;  /* 0x0000000614179981 */ /* 0x000122000c1e1900 */
[----:B------:R-:W-:-:S02]  /*0840*/  @!P5 MOV R12, R44 ;  /* 0x0000002c000cd202 */ /* 0x000fc40000000f00 */
[----:B------:R-:W-:Y:S01]  /*0850*/  @!P5 IMAD R41, R32, c[0x0][0x1c4], R13 ;  /* 0x000071002029da24 */ /* 0x000fe200078e020d */
[----:B------:R-:W-:Y:S02]  /*0860*/  @!P5 MOV R13, R43 ;  /* 0x0000002b000dd202 */ /* 0x000fe40000000f00 */
[----:B------:R-:W-:Y:S02]  /*0870*/  @!P2 IADD3 R9, R15, R9, RZ ;  /* 0x000000090f09a210 */ /* 0x000fe40007ffe0ff */
[----:B------:R-:W-:Y:S01]  /*0880*/  @!P2 LEA R18, P1, R14, c[0x0][0x170], 0x1 ;  /* 0x00005c000e12aa11 */ /* 0x000fe200078208ff */
[----:B------:R-:W-:-:S03]  /*0890*/  @!P5 IMAD.WIDE.U32 R12, R32, c[0x0][0x1c0], R12 ;  /* 0x00007000200cda25 */ /* 0x000fc600078e000c */
[----:B------:R-:W-:Y:S02]  /*08a0*/  @!P2 LEA.HI.X R19, R14, c[0x0][0x174], R9, 0x1, P1 ;  /* 0x00005d000e13aa11 */ /* 0x000fe400008f0c09 */
[----:B------:R-:W-:Y:S02]  /*08b0*/  @!P5 IADD3 R9, R13, R41, RZ ;  /* 0x000000290d09d210 */ /* 0x000fe40007ffe0ff */
[C---:B-1----:R-:W-:Y:S01]  /*08c0*/  @!P5 LEA R16, P1, R12.reuse, c[0x0][0x170], 0x1 ;  /* 0x00005c000c10da11 */ /* 0x042fe200078208ff */
[----:B------:R1:W4:Y:S01]  /*08d0*/  @!P2 LDG.E R24, [R18.64] ;  /* 0x000000061218a981 */ /* 0x000322000c1e1900 */
[----:B0-----:R-:W-:Y:S02]  /*08e0*/  CS2R R20, SRZ ;  /* 0x0000000000147805 */ /* 0x001fe4000001ff00 */
[----:B------:R-:W-:-:S05]  /*08f0*/  @!P5 LEA.HI.X R17, R12, c[0x0][0x174], R9, 0x1, P1 ;  /* 0x00005d000c11da11 */ /* 0x000fca00008f0c09 */
[----:B------:R0:W4:Y:S01]  /*0900*/  @!P5 LDG.E R21, [R16.64] ;  /* 0x000000061015d981 */ /* 0x000122000c1e1900 */
[----:B------:R-:W-:Y:S02]  /*0910*/  ISETP.GE.U32.AND P4, PT, R31, c[0x0][0x1c8], PT ;  /* 0x000072001f007a0c */ /* 0x000fe40003f86070 */
[----:B------:R-:W-:-:S04]  /*0920*/  SHF.R.S32.HI R8, RZ, 0x1f, R31 ;  /* 0x0000001fff087819 */ /* 0x000fc8000001141f */
[----:B------:R-:W-:-:S04]  /*0930*/  ISETP.GE.AND.EX P4, PT, R8, c[0x0][0x1cc], PT, P4 ;  /* 0x0000730008007a0c */ /* 0x000fc80003f86340 */
[----:B------:R-:W-:-:S13]  /*0940*/  ISETP.GT.U32.OR P3, PT, R11, 0x27f, P4 ;  /* 0x0000027f0b00780c */ /* 0x000fda0002764470 */
[----:B------:R-:W-:Y:S01]  /*0950*/  @!P3 IMAD R14, R8, c[0x0][0x1c0], RZ ;  /* 0x00007000080eba24 */ /* 0x000fe200078e02ff */
[----:B------:R-:W-:-:S03]  /*0960*/  @!P3 MOV R15, R43 ;  /* 0x0000002b000fb202 */ /* 0x000fc60000000f00 */
[----:B------:R-:W-:Y:S01]  /*0970*/  @!P3 IMAD R9, R31, c[0x0][0x1c4], R14 ;  /* 0x000071001f09ba24 */ /* 0x000fe200078e020e */
[----:B------:R-:W-:-:S05]  /*0980*/  @!P3 MOV R14, R44 ;  /* 0x0000002c000eb202 */ /* 0x000fca0000000f00 */
[----:B------:R-:W-:-:S05]  /*0990*/  @!P3 IMAD.WIDE.U32 R14, R31, c[0x0][0x1c0], R14 ;  /* 0x000070001f0eba25 */ /* 0x000fca00078e000e */
[----:B------:R-:W-:Y:S02]  /*09a0*/  @!P3 IADD3 R9, R15, R9, RZ ;  /* 0x000000090f09b210 */ /* 0x000fe40007ffe0ff */
[----:B------:R-:W-:-:S04]  /*09b0*/  @!P3 LEA R12, P1, R14, c[0x0][0x170], 0x1 ;  /* 0x00005c000e0cba11 */ /* 0x000fc800078208ff */
[----:B------:R-:W-:-:S05]  /*09c0*/  @!P3 LEA.HI.X R13, R14, c[0x0][0x174], R9, 0x1, P1 ;  /* 0x00005d000e0dba11 */ /* 0x000fca00008f0c09 */
[----:B------:R2:W4:Y:S01]  /*09d0*/  @!P3 LDG.E R22, [R12.64] ;  /* 0x000000060c16b981 */ /* 0x000522000c1e1900 */
[----:B------:R-:W-:Y:S02]  /*09e0*/  ISETP.GE.U32.AND P1, PT, R30, c[0x0][0x1c8], PT ;  /* 0x000072001e007a0c */ /* 0x000fe40003f26070 */
[--C-:B--2---:R-:W-:Y:S02]  /*09f0*/  PRMT R12, RZ, 0x7610, R27.reuse ;  /* 0x00007610ff0c7816 */ /* 0x104fe4000000001b */
[----:B------:R-:W-:-:S03]  /*0a00*/  PRMT R9, RZ, 0x5410, R27 ;  /* 0x00005410ff097816 */ /* 0x000fc6000000001b */
[----:B-1----:R-:W-:Y:S02]  /*0a10*/  FMUL.FTZ R18, R12, R12 ;  /* 0x0000000c0c127220 */ /* 0x002fe40000410000 */
[C---:B------:R-:W-:Y:S02]  /*0a20*/  FADD.FTZ R14, R9.reuse, R12 ;  /* 0x0000000c090e7221 */ /* 0x040fe40000010000 */
[----:B------:R-:W-:Y:S01]  /*0a30*/  FFMA.FTZ R18, R9, R9, R18 ;  /* 0x0000000909127223 */ /* 0x000fe20000010012 */
[--C-:B-----5:R-:W-:Y:S02]  /*0a40*/  PRMT R9, RZ, 0x5410, R25.reuse ;  /* 0x00005410ff097816 */ /* 0x120fe40000000019 */
[----:B------:R-:W-:Y:S01]  /*0a50*/  PRMT R12, RZ, 0x7610, R25 ;  /* 0x00007610ff0c7816 */ /* 0x000fe20000000019 */
[----:B------:R-:W-:Y:S01]  /*0a60*/  FADD.FTZ R14, RZ, R14 ;  /* 0x0000000eff0e7221 */ /* 0x000fe20000010000 */
[----:B---3--:R-:W-:-:S03]  /*0a70*/  PRMT R13, RZ, 0x7610, R26 ;  /* 0x00007610ff0d7816 */ /* 0x008fc6000000001a */
[----:B------:R-:W-:Y:S02]  /*0a80*/  FADD.FTZ R15, R9, R12 ;  /* 0x0000000c090f7221 */ /* 0x000fe40000010000 */
[----:B0-----:R-:W-:Y:S01]  /*0a90*/  FMUL.FTZ R16, R12, R12 ;  /* 0x0000000c0c107220 */ /* 0x001fe20000410000 */
[----:B------:R-:W-:Y:S01]  /*0aa0*/  PRMT R12, RZ, 0x5410, R26 ;  /* 0x00005410ff0c7816 */ /* 0x000fe2000000001a */
[----:B------:R-:W-:Y:S02]  /*0ab0*/  FADD.FTZ R14, R14, R15 ;  /* 0x0000000f0e0e7221 */ /* 0x000fe40000010000 */
[----:B------:R-:W-:Y:S02]  /*0ac0*/  FMUL.FTZ R15, R13, R13 ;  /* 0x0000000d0d0f7220 */ /* 0x000fe40000410000 */
[C---:B------:R-:W-:Y:S02]  /*0ad0*/  FADD.FTZ R13, R12.reuse, R13 ;  /* 0x0000000d0c0d7221 */ /* 0x040fe40000010000 */
[----:B------:R-:W-:-:S02]  /*0ae0*/  FFMA.FTZ R12, R12, R12, R15 ;  /* 0x0000000c0c0c7223 */ /* 0x000fc4000001000f */
[----:B------:R-:W-:Y:S02]  /*0af0*/  FFMA.FTZ R9, R9, R9, R16 ;  /* 0x0000000909097223 */ /* 0x000fe40000010010 */
[----:B------:R-:W-:Y:S01]  /*0b00*/  FADD.FTZ R18, RZ, R18 ;  /* 0x00000012ff127221 */ /* 0x000fe20000010000 */
[----:B----4-:R-:W-:Y:S01]  /*0b10*/  PRMT R15, RZ, 0x7610, R23 ;  /* 0x00007610ff0f7816 */ /* 0x010fe20000000017 */
[----:B------:R-:W-:Y:S01]  /*0b20*/  FADD.FTZ R13, R14, R13 ;  /* 0x0000000d0e0d7221 */ /* 0x000fe20000010000 */
[----:B------:R-:W-:Y:S01]  /*0b30*/  PRMT R14, RZ, 0x5410, R23 ;  /* 0x00005410ff0e7816 */ /* 0x000fe20000000017 */
[----:B------:R-:W-:Y:S02]  /*0b40*/  FADD.FTZ R9, R18, R9 ;  /* 0x0000000912097221 */ /* 0x000fe40000010000 */
[----:B------:R-:W-:Y:S02]  /*0b50*/  FMUL.FTZ R17, R15, R15 ;  /* 0x0000000f0f117220 */ /* 0x000fe40000410000 */
[----:B------:R-:W-:Y:S01]  /*0b60*/  FADD.FTZ R12, R9, R12 ;  /* 0x0000000c090c7221 */ /* 0x000fe20000010000 */
[----:B------:R-:W-:Y:S01]  /*0b70*/  SHF.R.S32.HI R9, RZ, 0x1f, R30 ;  /* 0x0000001fff097819 */ /* 0x000fe2000001141e */
[----:B------:R-:W-:-:S02]  /*0b80*/  FADD.FTZ R16, R14, R15 ;  /* 0x0000000f0e107221 */ /* 0x000fc40000010000 */
[----:B------:R-:W-:Y:S01]  /*0b90*/  FFMA.FTZ R17, R14, R14, R17 ;  /* 0x0000000e0e117223 */ /* 0x000fe20000010011 */
[----:B------:R-:W-:Y:S01]  /*0ba0*/  ISETP.GE.AND.EX P1, PT, R9, c[0x0][0x1cc], PT, P1 ;  /* 0x0000730009007a0c */ /* 0x000fe20003f26310 */
[----:B------:R-:W-:Y:S01]  /*0bb0*/  FADD.FTZ R13, R13, R16 ;  /* 0x000000100d0d7221 */ /* 0x000fe20000010000 */
[--C-:B------:R-:W-:Y:S02]  /*0bc0*/  PRMT R14, RZ, 0x5410, R24.reuse ;  /* 0x00005410ff0e7816 */ /* 0x100fe40000000018 */
[----:B------:R-:W-:Y:S02]  /*0bd0*/  PRMT R15, RZ, 0x7610, R24 ;  /* 0x00007610ff0f7816 */ /* 0x000fe40000000018 */
[----:B------:R-:W-:-:S03]  /*0be0*/  ISETP.GT.U32.OR P1, PT, R11, 0x27f, P1 ;  /* 0x0000027f0b00780c */ /* 0x000fc60000f24470 */
[----:B------:R-:W-:Y:S02]  /*0bf0*/  FMUL.FTZ R19, R15, R15 ;  /* 0x0000000f0f137220 */ /* 0x000fe40000410000 */
[C---:B------:R-:W-:Y:S02]  /*0c00*/  FADD.FTZ R16, R14.reuse, R15 ;  /* 0x0000000f0e107221 */ /* 0x040fe40000010000 */
[----:B------:R-:W-:Y:S01]  /*0c10*/  FFMA.FTZ R19, R14, R14, R19 ;  /* 0x0000000e0e137223 */ /* 0x000fe20000010013 */
[--C-:B------:R-:W-:Y:S01]  /*0c20*/  PRMT R14, RZ, 0x7610, R21.reuse ;  /* 0x00007610ff0e7816 */ /* 0x100fe20000000015 */
[----:B------:R-:W-:Y:S01]  /*0c30*/  FADD.FTZ R16, R13, R16 ;  /* 0x000000100d107221 */ /* 0x000fe20000010000 */
[----:B------:R-:W-:-:S03]  /*0c40*/  PRMT R13, RZ, 0x5410, R21 ;  /* 0x00005410ff0d7816 */ /* 0x000fc60000000015 */
[----:B------:R-:W-:Y:S02]  /*0c50*/  FMUL.FTZ R18, R14, R14 ;  /* 0x0000000e0e127220 */ /* 0x000fe40000410000 */
[C---:B------:R-:W-:Y:S01]  /*0c60*/  FADD.FTZ R15, R13.reuse, R14 ;  /* 0x0000000e0d0f7221 */ /* 0x040fe20000010000 */
[----:B------:R-:W-:Y:S01]  /*0c70*/  @!P1 MOV R14, R44 ;  /* 0x0000002c000e9202 */ /* 0x000fe20000000f00 */
[----:B------:R-:W-:Y:S02]  /*0c80*/  FADD.FTZ R12, R12, R17 ;  /* 0x000000110c0c7221 */ /* 0x000fe40000010000 */
[----:B------:R-:W-:Y:S01]  /*0c90*/  FADD.FTZ R16, R16, R15 ;  /* 0x0000000f10107221 */ /* 0x000fe20000010000 */
[----:B------:R-:W-:Y:S01]  /*0ca0*/  @!P1 MOV R15, R43 ;  /* 0x0000002b000f9202 */ /* 0x000fe20000000f00 */
[----:B------:R-:W-:Y:S02]  /*0cb0*/  FFMA.FTZ R17, R13, R13, R18 ;  /* 0x0000000d0d117223 */ /* 0x000fe40000010012 */
[----:B------:R-:W-:-:S02]  /*0cc0*/  @!P1 IMAD R13, R9, c[0x0][0x1c0], RZ ;  /* 0x00007000090d9a24 */ /* 0x000fc400078e02ff */
[----:B------:R-:W-:Y:S02]  /*0cd0*/  FADD.FTZ R12, R12, R19 ;  /* 0x000000130c0c7221 */ /* 0x000fe40000010000 */
[C---:B------:R-:W-:Y:S02]  /*0ce0*/  @!P1 IMAD R13, R30.reuse, c[0x0][0x1c4], R13 ;  /* 0x000071001e0d9a24 */ /* 0x040fe400078e020d */
[----:B------:R-:W-:-:S04]  /*0cf0*/  @!P1 IMAD.WIDE.U32 R14, R30, c[0x0][0x1c0], R14 ;  /* 0x000070001e0e9a25 */ /* 0x000fc800078e000e */
[----:B------:R-:W-:Y:S01]  /*0d00*/  FADD.FTZ R17, R12, R17 ;  /* 0x000000110c117221 */ /* 0x000fe20000010000 */
[----:B------:R-:W-:Y:S02]  /*0d10*/  @!P1 IADD3 R13, R15, R13, RZ ;  /* 0x0000000d0f0d9210 */ /* 0x000fe40007ffe0ff */
[----:B------:R-:W-:-:S04]  /*0d20*/  @!P1 LEA R12, P2, R14, c[0x0][0x170], 0x1 ;  /* 0x00005c000e0c9a11 */ /* 0x000fc800078408ff */
[----:B------:R-:W-:-:S05]  /*0d30*/  @!P1 LEA.HI.X R13, R14, c[0x0][0x174], R13, 0x1, P2 ;  /* 0x00005d000e0d9a11 */ /* 0x000fca00010f0c0d */
[----:B------:R-:W2:Y:S01]  /*0d40*/  @!P1 LDG.E R20, [R12.64] ;  /* 0x000000060c149981 */ /* 0x000ea2000c1e1900 */
[--C-:B------:R-:W-:Y:S02]  /*0d50*/  PRMT R19, RZ, 0x7610, R22.reuse ;  /* 0x00007610ff137816 */ /* 0x100fe40000000016 */
[----:B------:R-:W-:-:S03]  /*0d60*/  PRMT R18, RZ, 0x5410, R22 ;  /* 0x00005410ff127816 */ /* 0x000fc60000000016 */
[----:B------:R-:W-:Y:S02]  /*0d70*/  FMUL.FTZ R41, R19, R19 ;  /* 0x0000001313297220 */ /* 0x000fe40000410000 */
[C---:B------:R-:W-:Y:S02]  /*0d80*/  FADD.FTZ R19, R18.reuse, R19 ;  /* 0x0000001312137221 */ /* 0x040fe40000010000 */
[----:B------:R-:W-:Y:S02]  /*0d90*/  FFMA.FTZ R18, R18, R18, R41 ;  /* 0x0000001212127223 */ /* 0x000fe40000010029 */
[----:B------:R-:W-:Y:S02]  /*0da0*/  FADD.FTZ R16, R16, R19 ;  /* 0x0000001310107221 */ /* 0x000fe40000010000 */
[----:B------:R-:W-:Y:S01]  /*0db0*/  FADD.FTZ R17, R17, R18 ;  /* 0x0000001211117221 */ /* 0x000fe20000010000 */
[C---:B------:R-:W-:Y:S02]  /*0dc0*/  ISETP.GT.AND P1, PT, R0.reuse, 0x1e, PT ;  /* 0x0000001e0000780c */ /* 0x040fe40003f24270 */
        /* <DEDUP_REMOVED lines=85> */
.L_x_3350:
[----:B------:R-:W-:Y:S05]  /*1320*/  BSYNC B0 ;  /* 0x0000000000007941 */ /* 0x000fea0003800000 */
.L_x_3349:
[----:B------:R-:W-:-:S04]  /*1330*/  MOV R18, c[0x0][0xc] ;  /* 0x0000030000127a02 */ /* 0x000fc80000000f00 */
[----:B------:R-:W-:-:S13]  /*1340*/  ISETP.GE.U32.AND P1, PT, R18, 0x2, PT ;  /* 0x000000021200780c */ /* 0x000fda0003f26070 */
[----:B------:R-:W-:Y:S05]  /*1350*/  @!P1 BRA `(.L_x_3351) ;  /* 0x0000093000009947 */ /* 0x000fea0003800000 */
[----:B------:R-:W-:Y:S05]  /*1360*/  @P3 BRA `(.L_x_3352) ;  /* 0x000001a000003947 */ /* 0x000fea0003800000 */
[----:B------:R-:W1:Y:S01]  /*1370*/  S2R R19, SR_CTAID.Y ;  /* 0x0000000000137919 */ /* 0x000e620000002600 */
[C---:B------:R-:W-:Y:S02]  /*1380*/  LOP3.LUT R12, R28.reuse, 0x1, RZ, 0xc0, !PT ;  /* 0x000000011c0c7812 */ /* 0x040fe400078ec0ff */
[----:B------:R-:W-:-:S03]  /*1390*/  LOP3.LUT P1, RZ, R28, 0x2, RZ, 0xc0, !PT ;  /* 0x000000021cff7812 */ /* 0x000fc6000782c0ff */
[----:B------:R-:W-:-:S04]  /*13a0*/  IMAD R14, R12, c[0x0][0x10], RZ ;  /* 0x000004000c0e7a24 */ /* 0x000fc800078e02ff */
[----:B------:R-:W-:-:S05]  /*13b0*/  IMAD R12, R14, c[0x0][0xc], RZ ;  /* 0x000003000e0c7a24 */ /* 0x000fca00078e02ff */
[----:B------:R-:W-:Y:S01]  /*13c0*/  SHF.L.U32 R15, R12, 0x1, RZ ;  /* 0x000000010c0f7819 */ /* 0x000fe200000006ff */
[----:B------:R-:W-:Y:S01]  /*13d0*/  HFMA2.MMA R12, -RZ, RZ, 0, 2.384185791015625e-07 ;  /* 0x00000004ff0c7435 */ /* 0x000fe200000001ff */
[----:B-1----:R-:W-:Y:S01]  /*13e0*/  IADD3 R13, R14, R19, RZ ;  /* 0x000000130e0d7210 */ /* 0x002fe20007ffe0ff */
[----:B------:R-:W-:-:S08]  /*13f0*/  IMAD R19, R10, c[0x0][0x10], R19 ;  /* 0x000004000a137a24 */ /* 0x000fd000078e0213 */
[----:B------:R-:W-:-:S04]  /*1400*/  IMAD.WIDE R14, R15, R12, c[0x0][0x198] ;  /* 0x000066000f0e7625 */ /* 0x000fc800078e020c */
[----:B------:R-:W-:-:S04]  /*1410*/  IMAD.WIDE.U32 R12, R13, R12, c[0x0][0x190] ;  /* 0x000064000d0c7625 */ /* 0x000fc800078e000c */
[----:B------:R-:W-:Y:S01]  /*1420*/  IMAD.WIDE.U32 R14, R19, 0x8, R14 ;  /* 0x00000008130e7825 */ /* 0x000fe200078e000e */
[----:B------:R-:W-:-:S04]  /*1430*/  MOV R19, 0x1 ;  /* 0x0000000100137802 */ /* 0x000fc80000000f00 */
[----:B------:R1:W-:Y:S01]  /*1440*/  STG.E.64 [R14.64], R16 ;  /* 0x000000100e007986 */ /* 0x0003e2000c101b06 */
[----:B------:R-:W-:Y:S01]  /*1450*/  SEL R19, R19, 0xffffffff, !P1 ;  /* 0xffffffff13137807 */ /* 0x000fe20004800000 */
[----:B------:R-:W-:Y:S06]  /*1460*/  MEMBAR.ALL.GPU ;  /* 0x0000000000007992 */ /* 0x000fec000000a000 */
[----:B------:R-:W-:-:S00]  /*1470*/  ERRBAR ;  /* 0x00000000000079ab */ /* 0x000fc00000000000 */
[----:B-1----:R-:W-:Y:S01]  /*1480*/  SEL R15, RZ, c[0x0][0xc], P1 ;  /* 0x00000300ff0f7a07 */ /* 0x002fe20000800000 */
[----:B------:R1:W-:Y:S03]  /*1490*/  RED.E.ADD.S32.STRONG.GPU [R12.64], R19 ;  /* 0x000000130c00798e */ /* 0x0003e6000c10e386 */
[----:B------:R-:W-:-:S13]  /*14a0*/  ISETP.NE.AND P1, PT, R15, -0x1, PT ;  /* 0xffffffff0f00780c */ /* 0x000fda0003f25270 */
[----:B-1----:R-:W-:Y:S05]  /*14b0*/  @!P1 BRA `(.L_x_3352) ;  /* 0x0000005000009947 */ /* 0x002fea0003800000 */
.L_x_3353:
[----:B------:R-:W2:Y:S01]  /*14c0*/  LDG.E.STRONG.GPU R14, [R12.64] ;  /* 0x000000060c0e7981 */ /* 0x000ea2000c1ef900 */
[----:B------:R-:W-:Y:S01]  /*14d0*/  YIELD ;  /* 0x0000000000007946 */ /* 0x000fe20003800000 */
[----:B--2---:R-:W-:Y:S01]  /*14e0*/  ISETP.NE.AND P1, PT, R14, R15, PT ;  /* 0x0000000f0e00720c */ /* 0x004fe20003f25270 */
[----:B------:R-:W-:-:S12]  /*14f0*/  CCTL.IVALL ;  /* 0x00000000ff00798f */ /* 0x000fd80002000000 */
[----:B------:R-:W-:Y:S05]  /*1500*/  @P1 BRA `(.L_x_3353) ;  /* 0xffffffb000001947 */ /* 0x000fea000383ffff */
.L_x_3352:
        /* <DEDUP_REMOVED lines=11> */
.L_x_3355:
        /* <DEDUP_REMOVED lines=59> */
.L_x_3354:
        /* <DEDUP_REMOVED lines=19> */
.L_x_3357:
[----:B------:R-:W-:Y:S05]  /*1aa0*/  BSYNC B0 ;  /* 0x0000000000007941 */ /* 0x000fea0003800000 */
.L_x_3356:
        /* <DEDUP_REMOVED lines=30> */
.L_x_3351:
[----:B------:R-:W-:Y:S01]  /*1c90*/  LOP3.LUT P1, RZ, R10, R11, RZ, 0xfc, !PT ;  /* 0x0000000b0aff7212 */ /* 0x000fe2000782fcff */
[----:B------:R1:W-:Y:S01]  /*1ca0*/  @!P3 STS.64 [0xc0], R16 ;  /* 0x0000c010ff00b388 */ /* 0x0003e20000000a00 */
[----:B------:R-:W-:Y:S01]  /*1cb0*/  ISETP.EQ.U32.AND P2, PT, RZ, c[0x0][0x168], PT ;  /* 0x00005a00ff007a0c */ /* 0x000fe20003f42070 */
[----:B------:R-:W-:Y:S01]  /*1cc0*/  HFMA2.MMA R19, -RZ, RZ, 0, 1.1920928955078125e-07 ;  /* 0x00000002ff137435 */ /* 0x000fe200000001ff */
        /* <DEDUP_REMOVED lines=10> */
[----:B01----:R0:W3:Y:S04]  /*1d70*/  LDG.E.U16 R16, [R40.64] ;  /* 0x0000000628107981 */ /* 0x0030e8000c1e1500 */
[----:B------:R-:W1:Y:S04]  /*1d80*/  LDS.64 R12, [0xc0] ;  /* 0x0000c000ff0c7984 */ /* 0x000e680000000a00 */
[----:B0-----:R0:W4:Y:S04]  /*1d90*/  LDG.E.U16 R41, [R40.64+0x2] ;  /* 0x0000020628297981 */ /* 0x001128000c1e1500 */
[----:B0-----:R0:W5:Y:S04]  /*1da0*/  LDG.E.U16 R40, [R18.64] ;  /* 0x0000000612287981 */ /* 0x001168000c1e1500 */
[----:B0-----:R0:W5:Y:S01]  /*1db0*/  LDG.E.U16 R18, [R18.64+0x2] ;  /* 0x0000020612127981 */ /* 0x001162000c1e1500 */
[----:B--2---:R-:W-:-:S02]  /*1dc0*/  MOV R15, 0x3f800000 ;  /* 0x3f800000000f7802 */ /* 0x004fc40000000f00 */
[----:B------:R-:W-:Y:S02]  /*1dd0*/  ISETP.NE.AND P6, PT, RZ, UR5, PT ;  /* 0x00000005ff007c0c */ /* 0x000fe4000bfc5270 */
[----:B0-----:R-:W-:Y:S01]  /*1de0*/  PRMT R19, RZ, 0x7610, R27 ;  /* 0x00007610ff137816 */ /* 0x001fe2000000001b */
[----:B-1----:R-:W-:-:S04]  /*1df0*/  FMUL.FTZ R14, R12, c[0x0][0x1f4] ;  /* 0x00007d000c0e7a20 */ /* 0x002fc80000410000 */
[----:B------:R-:W-:Y:S02]  /*1e00*/  FMUL.FTZ R12, R14, R14 ;  /* 0x0000000e0e0c7220 */ /* 0x000fe40000410000 */
[----:B------:R-:W-:Y:S02]  /*1e10*/  FADD.FTZ R19, R19, -R14 ;  /* 0x8000000e13137221 */ /* 0x000fe40000010000 */
[----:B------:R-:W-:Y:S01]  /*1e20*/  FFMA.FTZ R12, R13, c[0x0][0x1f4], -R12 ;  /* 0x00007d000d0c7a23 */ /* 0x000fe2000001080c */
[----:B------:R-:W-:-:S04]  /*1e30*/  PRMT R13, RZ, 0x5410, R27 ;  /* 0x00005410ff0d7816 */ /* 0x000fc8000000001b */
[----:B------:R-:W-:Y:S01]  /*1e40*/  FSETP.GTU.FTZ.AND P1, PT, R12, RZ, PT ;  /* 0x000000ff0c00720b */ /* 0x000fe20003f3c000 */
[----:B------:R-:W-:-:S12]  /*1e50*/  FADD.FTZ R13, R13, -R14 ;  /* 0x8000000e0d0d7221 */ /* 0x000fd80000010000 */
[----:B------:R-:W-:-:S04]  /*1e60*/  @P1 FADD.FTZ R12, R12, c[0x0][0x188] ;  /* 0x000062000c0c1621 */ /* 0x000fc80000010000 */
[----:B------:R-:W0:Y:S02]  /*1e70*/  @P1 MUFU.RSQ R15, R12 ;  /* 0x0000000c000f1308 */ /* 0x000e240000001400 */
[-C--:B0-----:R-:W-:Y:S02]  /*1e80*/  FMUL.FTZ R27, R19, R15.reuse ;  /* 0x0000000f131b7220 */ /* 0x081fe40000410000 */
[----:B------:R-:W-:Y:S01]  /*1e90*/  FMUL.FTZ R13, R13, R15 ;  /* 0x0000000f0d0d7220 */ /* 0x000fe20000410000 */
[----:B---3--:R-:W-:Y:S02]  /*1ea0*/  PRMT R16, RZ, 0x5410, R16 ;  /* 0x00005410ff107816 */ /* 0x008fe40000000010 */
[----:B----4-:R-:W-:Y:S02]  /*1eb0*/  PRMT R17, RZ, 0x5410, R41 ;  /* 0x00005410ff117816 */ /* 0x010fe40000000029 */
[----:B-----5:R-:W-:-:S05]  /*1ec0*/  PRMT R19, RZ, 0x5410, R40 ;  /* 0x00005410ff137816 */ /* 0x020fca0000000028 */
[----:B------:R-:W-:Y:S01]  /*1ed0*/  FFMA.FTZ R12, R16, R13, R19 ;  /* 0x0000000d100c7223 */ /* 0x000fe20000010013 */
[----:B------:R-:W-:-:S05]  /*1ee0*/  PRMT R18, RZ, 0x5410, R18 ;  /* 0x00005410ff127816 */ /* 0x000fca0000000012 */
        /* <DEDUP_REMOVED lines=12> */
.L_x_3358:
        /* <DEDUP_REMOVED lines=12> */
.L_x_3360:
[----:B------:R-:W-:Y:S05]  /*2070*/  BSYNC B0 ;  /* 0x0000000000007941 */ /* 0x000fea0003800000 */
.L_x_3359:
        /* <DEDUP_REMOVED lines=23> */
.L_x_3361:
        /* <DEDUP_REMOVED lines=12> */
.L_x_3363:
[----:B------:R-:W-:Y:S05]  /*22b0*/  BSYNC B0 ;  /* 0x0000000000007941 */ /* 0x000fea0003800000 */
.L_x_3362:
[--C-:B------:R-:W-:Y:S02]  /*22c0*/  PRMT R3, RZ, 0x5410, R26.reuse ;  /* 0x00005410ff037816 */ /* 0x100fe4000000001a */
[----:B------:R-:W-:Y:S02]  /*22d0*/  PRMT R13, RZ, 0x7610, R26 ;  /* 0x00007610ff0d7816 */ /* 0x000fe4000000001a */
        /* <DEDUP_REMOVED lines=8> */
[----:B0-----:R-:W-:Y:S02]  /*2360*/  FFMA.FTZ R25, R16, R12, R19 ;  /* 0x0000000c10197223 */ /* 0x001fe40000010013 */
        /* <DEDUP_REMOVED lines=12> */
.L_x_3364:
        /* <DEDUP_REMOVED lines=12> */
.L_x_3366:
[----:B------:R-:W-:Y:S05]  /*24f0*/  BSYNC B0 ;  /* 0x0000000000007941 */ /* 0x000fea0003800000 */
.L_x_3365:
[--C-:B0-----:R-:W-:Y:S01]  /*2500*/  PRMT R25, RZ, 0x5410, R21.reuse ;  /* 0x00005410ff197816 */ /* 0x101fe20000000015 */
        /* <DEDUP_REMOVED lines=38> */
[C---:B------:R-:W-:Y:S01]  /*2770*/  ISETP.GT.U32.OR P2, PT, R11.reuse, 0x27f, P2 ;  /* 0x0000027f0b00780c */ /* 0x040fe20001744470 */
[----:B------:R-:W-:Y:S01]  /*2780*/  FMUL.FTZ R24, R24, R15 ;  /* 0x0000000f18187220 */ /* 0x000fe20000410000 */
[C---:B------:R-:W-:Y:S01]  /*2790*/  ISETP.GT.U32.OR P3, PT, R11.reuse, 0x27f, P3 ;  /* 0x0000027f0b00780c */ /* 0x040fe20001f64470 */
[C-C-:B------:R-:W-:Y:S01]  /*27a0*/  FFMA.FTZ R23, R16.reuse, R12, R19.reuse ;  /* 0x0000000c10177223 */ /* 0x140fe20000010013 */
[----:B------:R-:W-:Y:S01]  /*27b0*/  ISETP.GT.U32.OR P4, PT, R11, 0x27f, P4 ;  /* 0x0000027f0b00780c */ /* 0x000fe20002784470 */
[----:B------:R-:W-:-:S02]  /*27c0*/  FFMA.FTZ R15, R16, R26, R19 ;  /* 0x0000001a100f7223 */ /* 0x000fc40000010013 */
[C-C-:B------:R-:W-:Y:S02]  /*27d0*/  FFMA.FTZ R14, R16.reuse, R25, R19.reuse ;  /* 0x00000019100e7223 */ /* 0x140fe40000010013 */
[C-C-:B------:R-:W-:Y:S02]  /*27e0*/  FFMA.FTZ R3, R16.reuse, R3, R19.reuse ;  /* 0x0000000310037223 */ /* 0x140fe40000010013 */
[----:B------:R-:W-:Y:S02]  /*27f0*/  FFMA.FTZ R16, R16, R4, R19 ;  /* 0x0000000410107223 */ /* 0x000fe40000010013 */
[C-C-:B------:R-:W-:Y:S02]  /*2800*/  FFMA.FTZ R22, R17.reuse, R40, R18.reuse ;  /* 0x0000002811167223 */ /* 0x140fe40000010012 */
        /* <DEDUP_REMOVED lines=15> */
.L_x_3367:
[----:B------:R-:W-:Y:S01]  /*2900*/  BSSY B0, `(.L_x_3368) ;  /* 0x000000c000007945 */ /* 0x000fe20003800000 */
[----:B------:R-:W-:Y:S05]  /*2910*/  @P5 BRA `(.L_x_3369) ;  /* 0x000000a000005947 */ /* 0x000fea0003800000 */
[----:B------:R-:W-:Y:S01]  /*2920*/  IMAD R13, R5, c[0x0][0x1c0], RZ ;  /* 0x00007000050d7a24 */ /* 0x000fe200078e02ff */
        /* <DEDUP_REMOVED lines=9> */
.L_x_3369:
[----:B------:R-:W-:Y:S05]  /*29c0*/  BSYNC B0 ;  /* 0x0000000000007941 */ /* 0x000fea0003800000 */
.L_x_3368:
        /* <DEDUP_REMOVED lines=11> */
.L_x_3370:
        /* <DEDUP_REMOVED lines=12> */
.L_x_3372:
[----:B------:R-:W-:Y:S05]  /*2b40*/  BSYNC B0 ;  /* 0x0000000000007941 */ /* 0x000fea0003800000 */
.L_x_3371:
        /* <DEDUP_REMOVED lines=11> */
.L_x_3373:
        /* <DEDUP_REMOVED lines=12> */
.L_x_3375:
[----:B------:R-:W-:Y:S05]  /*2cc0*/  BSYNC B0 ;  /* 0x0000000000007941 */ /* 0x000fea0003800000 */
.L_x_3374:
[----:B------:R-:W-:Y:S05]  /*2cd0*/  @!P6 BRA `(.L_x_3376) ;  /* 0x000000a00000e947 */ /* 0x000fea0003800000 */
[----:B------:R-:W-:Y:S02]  /*2ce0*/  FMUL.FTZ R4, R3, -1.4426950216293334961 ;  /* 0xbfb8aa3b03047820 */ /* 0x000fe40000410000 */
[----:B-1----:R-:W-:-:S04]  /*2cf0*/  FMUL.FTZ R7, R20, -1.4426950216293334961 ;  /* 0xbfb8aa3b14077820 */ /* 0x002fc80000410000 */
        /* <DEDUP_REMOVED lines=8> */
.L_x_3376:
[----:B------:R-:W-:Y:S01]  /*2d80*/  BSSY B0, `(.L_x_3377) ;  /* 0x000000c000007945 */ /* 0x000fe20003800000 */
[----:B------:R-:W-:Y:S05]  /*2d90*/  @P3 BRA `(.L_x_3378) ;  /* 0x000000a000003947 */ /* 0x000fea0003800000 */
[----:B------:R-:W-:Y:S01]  /*2da0*/  MOV R4, R44 ;  /* 0x0000002c00047202 */ /* 0x000fe20000000f00 */
[----:B------:R-:W-:Y:S01]  /*2db0*/  IMAD R8, R8, c[0x0][0x1c0], RZ ;  /* 0x0000700008087a24 */ /* 0x000fe200078e02ff */
[----:B------:R-:W-:Y:S02]  /*2dc0*/  MOV R5, R43 ;  /* 0x0000002b00057202 */ /* 0x000fe40000000f00 */
[----:B------:R-:W-:Y:S01]  /*2dd0*/  F2FP.BF16.PACK_AB R3, R20, R3 ;  /* 0x000000031403723e */ /* 0x000fe200000010ff */
[C---:B-1----:R-:W-:Y:S02]  /*2de0*/  IMAD R7, R31.reuse, c[0x0][0x1c4], R8 ;  /* 0x000071001f077a24 */ /* 0x042fe400078e0208 */
[----:B------:R-:W-:-:S05]  /*2df0*/  IMAD.WIDE.U32 R4, R31, c[0x0][0x1c0], R4 ;  /* 0x000070001f047a25 */ /* 0x000fca00078e0004 */
[----:B------:R-:W-:Y:S02]  /*2e00*/  IADD3 R7, R5, R7, RZ ;  /* 0x0000000705077210 */ /* 0x000fe40007ffe0ff */
[----:B------:R-:W-:-:S04]  /*2e10*/  LEA R6, P1, R4, c[0x0][0x160], 0x1 ;  /* 0x0000580004067a11 */ /* 0x000fc800078208ff */
[----:B------:R-:W-:-:S05]  /*2e20*/  LEA.HI.X R7, R4, c[0x0][0x164], R7, 0x1, P1 ;  /* 0x0000590004077a11 */ /* 0x000fca00008f0c07 */
[----:B------:R1:W-:Y:S04]  /*2e30*/  STG.E [R6.64], R3 ;  /* 0x0000000306007986 */ /* 0x0003e8000c101906 */
.L_x_3378:
[----:B------:R-:W-:Y:S05]  /*2e40*/  BSYNC B0 ;  /* 0x0000000000007941 */ /* 0x000fea0003800000 */
.L_x_3377:
[----:B------:R-:W-:Y:S05]  /*2e50*/  @!P6 BRA `(.L_x_3379) ;  /* 0x000000a00000e947 */ /* 0x000fea0003800000 */
[----:B-1----:R-:W-:Y:S02]  /*2e60*/  FMUL.FTZ R3, R16, -1.4426950216293334961 ;  /* 0xbfb8aa3b10037820 */ /* 0x002fe40000410000 */
[----:B------:R-:W-:-:S04]  /*2e70*/  FMUL.FTZ R6, R21, -1.4426950216293334961 ;  /* 0xbfb8aa3b15067820 */ /* 0x000fc80000410000 */
[----:B------:R-:W1:Y:S08]  /*2e80*/  MUFU.EX2 R3, R3 ;  /* 0x0000000300037308 */ /* 0x000e700000000800 */
[----:B------:R-:W2:Y:S01]  /*2e90*/  MUFU.EX2 R6, R6 ;  /* 0x0000000600067308 */ /* 0x000ea20000000800 */
[----:B-1----:R-:W-:-:S07]  /*2ea0*/  FADD.FTZ R4, R3, 1 ;  /* 0x3f80000003047421 */ /* 0x002fce0000010000 */
[----:B------:R-:W1:Y:S01]  /*2eb0*/  MUFU.RCP R5, R4 ;  /* 0x0000000400057308 */ /* 0x000e620000001000 */
[----:B--2---:R-:W-:-:S07]  /*2ec0*/  FADD.FTZ R7, R6, 1 ;  /* 0x3f80000006077421 */ /* 0x004fce0000010000 */
[----:B------:R-:W2:Y:S01]  /*2ed0*/  MUFU.RCP R8, R7 ;  /* 0x0000000700087308 */ /* 0x000ea20000001000 */
[----:B-1----:R-:W-:Y:S02]  /*2ee0*/  FMUL.FTZ R16, R16, R5 ;  /* 0x0000000510107220 */ /* 0x002fe40000410000 */
[----:B--2---:R-:W-:-:S05]  /*2ef0*/  FMUL.FTZ R21, R21, R8 ;  /* 0x0000000815157220 */ /* 0x004fca0000410000 */
.L_x_3379:
        /* <DEDUP_REMOVED lines=9> */
[----:B-1----:R-:W-:-:S04]  /*2f90*/  LEA R6, P1, R4, c[0x0][0x160], 0x1 ;  /* 0x0000580004067a11 */ /* 0x002fc800078208ff */
[----:B------:R-:W-:-:S05]  /*2fa0*/  LEA.HI.X R7, R4, c[0x0][0x164], R9, 0x1, P1 ;  /* 0x0000590004077a11 */ /* 0x000fca00008f0c09 */
[----:B------:R1:W-:Y:S04]  /*2fb0*/  STG.E [R6.64], R21 ;  /* 0x0000001506007986 */ /* 0x0003e8000c101906 */
.L_x_3381:
[----:B------:R-:W-:Y:S05]  /*2fc0*/  BSYNC B0 ;  /* 0x0000000000007941 */ /* 0x000fea0003800000 */
.L_x_3380:
[----:B------:R-:W-:Y:S02]  /*2fd0*/  IADD3 R38, R38, c[0x0][0x10], RZ ;  /* 0x0000040026267a10 */ /* 0x000fe40007ffe0ff */
[----:B------:R-:W-:Y:S02]  /*2fe0*/  IADD3 R28, R28, 0x1, RZ ;  /* 0x000000011c1c7810 */ /* 0x000fe40007ffe0ff */
[----:B------:R-:W-:-:S13]  /*2ff0*/  ISETP.GE.AND P1, PT, R38, UR4, PT ;  /* 0x0000000426007c0c */ /* 0x000fda000bf26270 */
[----:B------:R-:W-:Y:S01]  /*3000*/  @P1 CALL.REL.NOINC `(.L_x_3382) ;  /* 0x0000001000001944 */ /* 0x000fe20003c00000 */
[----:B------:R-:W-:Y:S05]  /*3010*/  BRA `(.L_x_3383) ;  /* 0xffffd1e000007947 */ /* 0x000fea000383ffff */
.L_x_3382:
[----:B------:R-:W-:Y:S05]  /*3020*/  EXIT ;  /* 0x000000000000794d */ /* 0x000fea0003800000 */
.L_x_3384:
        /* <DEDUP_REMOVED lines=13> */
.L_x_5191:


//--------------------- .text._Z35group_norm_nhwc_fwd_one_pass_kernelI11Bf16IOBf16WLi256ELi80ELi640EEv26Group_norm_nhwc_fwd_params --------------------------
	.section	.text._Z35group_norm_nhwc_fwd_one_pass_kernelI11Bf16IOBf16WLi256ELi80ELi640EEv26Group_norm_nhwc_fwd_params,"ax",@progbits
	.sectioninfo	@"SHI_REGISTERS=88"
	.align	128
        .global         _Z35group_norm_nhwc_fwd_one_pass_kernelI11Bf16IOBf16WLi256ELi80ELi640EEv26Group_norm_nhwc_fwd_params
        .type           _Z35group_norm_nhwc_fwd_one_pass_kernelI11Bf16IOBf16WLi256ELi80ELi640EEv26Group_norm_nhwc_fwd_params,@function
        .size           _Z35group_norm_nhwc_fwd_one_pass_kernelI11Bf16IOBf16WLi256ELi80ELi640EEv26Group_norm_nhwc_fwd_params,(.L_x_5192 - _Z35group_norm_nhwc_fwd_one_pass_kernelI11Bf16IOBf16WLi256ELi80ELi640EEv26Group_norm_nhwc_fwd_params)
        .other          _Z35group_norm_nhwc_fwd_one_pass_kernelI11Bf16IOBf16WLi256ELi80ELi640EEv26Group_norm_nhwc_fwd_params,@"STO_CUDA_ENTRY STV_DEFAULT"
_Z35group_norm_nhwc_fwd_one_pass_kernelI11Bf16IOBf16WLi256ELi80ELi640EEv26Group_norm_nhwc_fwd_params:
.text._Z35group_norm_nhwc_fwd_one_pass_kernelI11Bf16IOBf16WLi256ELi80ELi640EEv26Group_norm_nhwc_fwd_params:
        /* <DEDUP_REMOVED lines=40> */
.L_x_3443:
        /* <DEDUP_REMOVED lines=441> */
.L_x_3386:
[----:B------:R-:W-:Y:S05]  /*1e10*/  BSYNC B0 ;  /* 0x0000000000007941 */ /* 0x000fea0003800000 */
.L_x_3385:
        /* <DEDUP_REMOVED lines=25> */
.L_x_3389:
[----:B------:R-:W2:Y:S01]  /*1fb0*/  LDG.E.STRONG.GPU R26, [R24.64] ;  /* 0x00000006181a7981 */ /* 0x000ea2000c1ef900 */
[----:B------:R-:W-:Y:S01]  /*1fc0*/  YIELD ;  /* 0x0000000000007946 */ /* 0x000fe20003800000 */
[----:B--2---:R-:W-:Y:S01]  /*1fd0*/  ISETP.NE.AND P1, PT, R26, R27, PT ;  /* 0x0000001b1a00720c */ /* 0x004fe20003f25270 */
[----:B------:R-:W-:-:S12]  /*1fe0*/  CCTL.IVALL ;  /* 0x00000000ff00798f */ /* 0x000fd80002000000 */
[----:B------:R-:W-:Y:S05]  /*1ff0*/  @P1 BRA `(.L_x_3389) ;  /* 0xffffffb000001947 */ /* 0x000fea000383ffff */
.L_x_3388:
        /* <DEDUP_REMOVED lines=11> */
.L_x_3391:
        /* <DEDUP_REMOVED lines=59> */
.L_x_3390:
        /* <DEDUP_REMOVED lines=19> */
.L_x_3393:
[----:B------:R-:W-:Y:S05]  /*2590*/  BSYNC B0 ;  /* 0x0000000000007941 */ /* 0x000fea0003800000 */
.L_x_3392:
        /* <DEDUP_REMOVED lines=30> */
.L_x_3387:
[----:B------:R-:W-:Y:S01]  /*2780*/  LOP3.LUT P1, RZ, R3, R0, RZ, 0xfc, !PT ;  /* 0x0000000003ff7212 */ /* 0x000fe2000782fcff */
[----:B------:R1:W-:Y:S01]  /*2790*/  @!P3 STS.64 [0xc0], R48 ;  /* 0x0000c030ff00b388 */ /* 0x0003e20000000a00 */
[----:B------:R-:W-:Y:S01]  /*27a0*/  ISETP.EQ.U32.AND P2, PT, RZ, c[0x0][0x168], PT ;  /* 0x00005a00ff007a0c */ /* 0x000fe20003f42070 */
[----:B------:R-:W-:Y:S01]  /*27b0*/  HFMA2.MMA R63, -RZ, RZ, 0, 1.1920928955078125e-07 ;  /* 0x00000002ff3f7435 */ /* 0x000fe200000001ff */
[----:B------:R-:W-:-:S02]  /*27c0*/  IADD3 R62, R61, R62, RZ ;  /* 0x0000003e3d3e7210 */ /* 0x000fc40007ffe0ff */
[----:B------:R-:W-:-:S07]  /*27d0*/  ISETP.EQ.OR.EX P1, PT, RZ, c[0x0][0x16c], P1, P2 ;  /* 0x00005b00ff007a0c */ /* 0x000fce0000f22720 */
[----:B------:R-:W-:-:S06]  /*27e0*/  IMAD.WIDE R68, R62, R63, c[0x0][0x178] ;  /* 0x00005e003e447625 */ /* 0x000fcc00078e023f */
[----:B------:R-:W-:Y:S01]  /*27f0*/  @!P1 MOV R27, 0x8 ;  /* 0x00000008001b9802 */ /* 0x000fe20000000f00 */
[----:B------:R-:W-:Y:S02]  /*2800*/  @!P1 FMUL.FTZ R25, R49, c[0x0][0x1f4] ;  /* 0x00007d0031199a20 */ /* 0x000fe40000410000 */
[----:B------:R-:W-:Y:S02]  /*2810*/  @!P1 FMUL.FTZ R24, R48, c[0x0][0x1f4] ;  /* 0x00007d0030189a20 */ /* 0x000fe40000410000 */
[----:B------:R-:W-:-:S05]  /*2820*/  @!P1 IMAD.WIDE R26, R60, R27, c[0x0][0x168] ;  /* 0x00005a003c1a9625 */ /* 0x000fca00078e021b */
[----:B------:R2:W-:Y:S04]  /*2830*/  @!P1 STG.E.64 [R26.64], R24 ;  /* 0x000000181a009986 */ /* 0x0005e8000c101b06 */
[----:B------:R-:W-:Y:S01]  /*2840*/  BAR.SYNC.DEFER_BLOCKING 0x0 ;  /* 0x0000000000007b1d */ /* 0x000fe20000010000 */
[----:B------:R-:W-:-:S05]  /*2850*/  IMAD.WIDE R62, R62, R63, c[0x0][0x180] ;  /* 0x000060003e3e7625 */ /* 0x000fca00078e023f */
[----:B------:R-:W3:Y:S04]  /*2860*/  LDG.E.U16 R71, [R68.64] ;  /* 0x0000000644477981 */ /* 0x000ee8000c1e1500 */
[----:B------:R-:W4:Y:S04]  /*2870*/  LDG.E.U16 R72, [R68.64+0x2] ;  /* 0x0000020644487981 */ /* 0x000f28000c1e1500 */
[----:B------:R4:W5:Y:S04]  /*2880*/  LDG.E.U16 R73, [R62.64] ;  /* 0x000000063e497981 */ /* 0x000968000c1e1500 */
[----:B------:R4:W5:Y:S01]  /*2890*/  LDG.E.U16 R74, [R62.64+0x2] ;  /* 0x000002063e4a7981 */ /* 0x000962000c1e1500 */
[----:B01----:R-:W-:-:S02]  /*28a0*/  MOV R48, 0x3f800000 ;  /* 0x3f80000000307802 */ /* 0x003fc40000000f00 */
[----:B------:R-:W-:Y:S01]  /*28b0*/  ISETP.NE.AND P6, PT, RZ, UR5, PT ;  /* 0x00000005ff007c0c */ /* 0x000fe2000bfc5270 */
[----:B------:R-:W0:Y:S01]  /*28c0*/  LDS.64 R24, [0xc0] ;  /* 0x0000c000ff187984 */ /* 0x000e220000000a00 */
[----:B--2---:R-:W-:Y:S01]  /*28d0*/  PRMT R27, RZ, 0x5410, R19 ;  /* 0x00005410ff1b7816 */ /* 0x004fe20000000013 */
[----:B0-----:R-:W-:-:S04]  /*28e0*/  FMUL.FTZ R70, R24, c[0x0][0x1f4] ;  /* 0x00007d0018467a20 */ /* 0x001fc80000410000 */
        /* <DEDUP_REMOVED lines=12> */
[----:B-----5:R-:W-:Y:S02]  /*29b0*/  PRMT R68, RZ, 0x5410, R73 ;  /* 0x00005410ff447816 */ /* 0x020fe40000000049 */
[----:B------:R-:W-:-:S03]  /*29c0*/  PRMT R63, RZ, 0x5410, R74 ;  /* 0x00005410ff3f7816 */ /* 0x000fc6000000004a */
        /* <DEDUP_REMOVED lines=13> */
.L_x_3394:
        /* <DEDUP_REMOVED lines=12> */
.L_x_3396:
[----:B------:R-:W-:Y:S05]  /*2b60*/  BSYNC B0 ;  /* 0x0000000000007941 */ /* 0x000fea0003800000 */
.L_x_3395:
        /* <DEDUP_REMOVED lines=22> */
.L_x_3397:
        /* <DEDUP_REMOVED lines=12> */
.L_x_3399:
[----:B------:R-:W-:Y:S05]  /*2d90*/  BSYNC B0 ;  /* 0x0000000000007941 */ /* 0x000fea0003800000 */
.L_x_3398:
        /* <DEDUP_REMOVED lines=22> */
.L_x_3400:
        /* <DEDUP_REMOVED lines=12> */
.L_x_3402:
[----:B------:R-:W-:Y:S05]  /*2fc0*/  BSYNC B0 ;  /* 0x0000000000007941 */ /* 0x000fea0003800000 */
.L_x_3401:
        /* <DEDUP_REMOVED lines=18> */
[C---:B------:R-:W-:Y:S01]  /*30f0*/  ISETP.GT.U32.OR P3, PT, R0.reuse, 0x27f, P3 ;  /* 0x0000027f0000780c */ /* 0x040fe20001f64470 */
        /* <DEDUP_REMOVED lines=14> */
.L_x_3403:
        /* <DEDUP_REMOVED lines=12> */
.L_x_3405:
[----:B------:R-:W-:Y:S05]  /*32a0*/  BSYNC B0 ;  /* 0x0000000000007941 */ /* 0x000fea0003800000 */
.L_x_3404:
[----:B------:R-:W-:Y:S02]  /*32b0*/  FFMA.FTZ R25, R49, R25, R68 ;  /* 0x0000001931197223 */ /* 0x000fe40000010044 */
        /* <DEDUP_REMOVED lines=12> */
.L_x_3406:
        /* <DEDUP_REMOVED lines=12> */
.L_x_3408:
[----:B------:R-:W-:Y:S05]  /*3440*/  BSYNC B0 ;  /* 0x0000000000007941 */ /* 0x000fea0003800000 */
.L_x_3407:
[--C-:B------:R-:W-:Y:S02]  /*3450*/  PRMT R15, RZ, 0x5410, R32.reuse ;  /* 0x00005410ff0f7816 */ /* 0x100fe40000000020 */
[----:B0-----:R-:W-:Y:S02]  /*3460*/  PRMT R17, RZ, 0x7610, R32 ;  /* 0x00007610ff117816 */ /* 0x001fe40000000020 */
[----:B------:R-:W-:Y:S01]  /*3470*/  PRMT R23, RZ, 0x5410, R34 ;  /* 0x00005410ff177816 */ /* 0x000fe20000000022 */
        /* <DEDUP_REMOVED lines=24> */
.L_x_3409:
        /* <DEDUP_REMOVED lines=12> */
.L_x_3411:
[----:B------:R-:W-:Y:S05]  /*36c0*/  BSYNC B0 ;  /* 0x0000000000007941 */ /* 0x000fea0003800000 */
.L_x_3410:
[-C--:B------:R-:W-:Y:S01]  /*36d0*/  FMUL.FTZ R23, R23, R48.reuse ;  /* 0x0000003017177220 */ /* 0x080fe20000410000 */
[--C-:B------:R-:W-:Y:S01]  /*36e0*/  PRMT R27, RZ, 0x5410, R35.reuse ;  /* 0x00005410ff1b7816 */ /* 0x100fe20000000023 */
[----:B------:R-:W-:Y:S01]  /*36f0*/  FMUL.FTZ R25, R25, R48 ;  /* 0x0000003019197220 */ /* 0x000fe20000410000 */
[----:B------:R-:W-:Y:S01]  /*3700*/  PRMT R35, RZ, 0x7610, R35 ;  /* 0x00007610ff237816 */ /* 0x000fe20000000023 */
        /* <DEDUP_REMOVED lines=13> */
.L_x_3412:
        /* <DEDUP_REMOVED lines=12> */
.L_x_3414:
[----:B------:R-:W-:Y:S05]  /*38a0*/  BSYNC B0 ;  /* 0x0000000000007941 */ /* 0x000fea0003800000 */
.L_x_3413:
[----:B0-----:R-:W-:Y:S01]  /*38b0*/  PRMT R19, RZ, 0x5410, R37 ;  /* 0x00005410ff137816 */ /* 0x001fe20000000025 */
[--C-:B------:R-:W-:Y:S01]  /*38c0*/  FADD.FTZ R17, R35, -R70.reuse ;  /* 0x8000004623117221 */ /* 0x100fe20000010000 */
[--C-:B------:R-:W-:Y:S01]  /*38d0*/  PRMT R21, RZ, 0x5410, R39.reuse ;  /* 0x00005410ff157816 */ /* 0x100fe20000000027 */
[--C-:B------:R-:W-:Y:S01]  /*38e0*/  FADD.FTZ R15, R27, -R70.reuse ;  /* 0x800000461b0f7221 */ /* 0x100fe20000010000 */
[----:B------:R-:W-:Y:S01]  /*38f0*/  PRMT R39, RZ, 0x7610, R39 ;  /* 0x00007610ff277816 */ /* 0x000fe20000000027 */
[----:B------:R-:W-:Y:S01]  /*3900*/  FADD.FTZ R35, R19, -R70 ;  /* 0x8000004613237221 */ /* 0x000fe20000010000 */
[----:B------:R-:W-:Y:S01]  /*3910*/  PRMT R23, RZ, 0x5410, R40 ;  /* 0x00005410ff177816 */ /* 0x000fe20000000028 */
[--C-:B------:R-:W-:Y:S01]  /*3920*/  FADD.FTZ R19, R21, -R70.reuse ;  /* 0x8000004615137221 */ /* 0x100fe20000010000 */
[--C-:B------:R-:W-:Y:S01]  /*3930*/  PRMT R69, RZ, 0x5410, R43.reuse ;  /* 0x00005410ff457816 */ /* 0x100fe2000000002b */
[----:B------:R-:W-:Y:S01]  /*3940*/  FADD.FTZ R21, R39, -R70 ;  /* 0x8000004627157221 */ /* 0x000fe20000010000 */
[----:B------:R-:W-:Y:S01]  /*3950*/  PRMT R25, RZ, 0x7610, R40 ;  /* 0x00007610ff197816 */ /* 0x000fe20000000028 */
[----:B------:R-:W-:Y:S01]  /*3960*/  FADD.FTZ R27, R23, -R70 ;  /* 0x80000046171b7221 */ /* 0x000fe20000010000 */
[----:B------:R-:W-:Y:S01]  /*3970*/  PRMT R43, RZ, 0x7610, R43 ;  /* 0x00007610ff2b7816 */ /* 0x000fe2000000002b */
[-C--:B------:R-:W-:Y:S01]  /*3980*/  FMUL.FTZ R15, R15, R48.reuse ;  /* 0x000000300f0f7220 */ /* 0x080fe20000410000 */
[----:B------:R-:W-:Y:S01]  /*3990*/  PRMT R71, RZ, 0x5410, R44 ;  /* 0x00005410ff477816 */ /* 0x000fe2000000002c */
[----:B------:R-:W-:Y:S01]  /*39a0*/  FADD.FTZ R23, R25, -R70 ;  /* 0x8000004619177221 */ /* 0x000fe20000010000 */
[----:B------:R-:W-:Y:S01]  /*39b0*/  PRMT R73, RZ, 0x7610, R44 ;  /* 0x00007610ff497816 */ /* 0x000fe2000000002c */
[--C-:B------:R-:W-:Y:S01]  /*39c0*/  FADD.FTZ R39, R43, -R70.reuse ;  /* 0x800000462b277221 */ /* 0x100fe20000010000 */
[--C-:B------:R-:W-:Y:S01]  /*39d0*/  PRMT R75, RZ, 0x5410, R45.reuse ;  /* 0x00005410ff4b7816 */ /* 0x100fe2000000002d */
[--C-:B------:R-:W-:Y:S01]  /*39e0*/  FADD.FTZ R25, R69, -R70.reuse ;  /* 0x8000004645197221 */ /* 0x100fe20000010000 */
[----:B------:R-:W-:Y:S01]  /*39f0*/  PRMT R77, RZ, 0x7610, R45 ;  /* 0x00007610ff4d7816 */ /* 0x000fe2000000002d */
        /* <DEDUP_REMOVED lines=42> */
[----:B------:R-:W-:Y:S02]  /*3ca0*/  FMUL.FTZ R48, R79, R48 ;  /* 0x000000304f307220 */ /* 0x000fe40000410000 */
        /* <DEDUP_REMOVED lines=13> */
.L_x_3415:
        /* <DEDUP_REMOVED lines=12> */
.L_x_3417:
[----:B------:R-:W-:Y:S05]  /*3e40*/  BSYNC B0 ;  /* 0x0000000000007941 */ /* 0x000fea0003800000 */
.L_x_3416:
        /* <DEDUP_REMOVED lines=13> */
.L_x_3418:
        /* <DEDUP_REMOVED lines=12> */
.L_x_3420:
[----:B------:R-:W-:Y:S05]  /*3fe0*/  BSYNC B0 ;  /* 0x0000000000007941 */ /* 0x000fea0003800000 */
.L_x_3419:
        /* <DEDUP_REMOVED lines=13> */
.L_x_3421:
        /* <DEDUP_REMOVED lines=12> */
.L_x_3423:
[----:B------:R-:W-:Y:S05]  /*4180*/  BSYNC B0 ;  /* 0x0000000000007941 */ /* 0x000fea0003800000 */
.L_x_3422:
        /* <DEDUP_REMOVED lines=13> */
.L_x_3424:
        /* <DEDUP_REMOVED lines=12> */
.L_x_3426:
[----:B------:R-:W-:Y:S05]  /*4320*/  BSYNC B0 ;  /* 0x0000000000007941 */ /* 0x000fea0003800000 */
.L_x_3425:
[----:B------:R-:W-:Y:S01]  /*4330*/  ISETP.GE.U32.AND P5, PT, R9, c[0x0][0x1c8], PT ;  /* 0x0000720009007a0c */ /* 0x000fe20003fa6070 */
[--C-:B------:R-:W-:Y:S01]  /*4340*/  FFMA.FTZ R28, R62, R20, R63.reuse ;  /* 0x000000143e1c7223 */ /* 0x100fe2000001003f */
[----:B------:R-:W-:Y:S01]  /*4350*/  ISETP.GE.U32.AND P1, PT, R10, c[0x0][0x1c8], PT ;  /* 0x000072000a007a0c */ /* 0x000fe20003f26070 */
[C-C-:B------:R-:W-:Y:S01]  /*4360*/  FFMA.FTZ R21, R62.reuse, R21, R63.reuse ;  /* 0x000000153e157223 */ /* 0x140fe2000001003f */
[----:B------:R-:W-:Y:S01]  /*4370*/  ISETP.GE.U32.AND P2, PT, R11, c[0x0][0x1c8], PT ;  /* 0x000072000b007a0c */ /* 0x000fe20003f46070 */
[--C-:B------:R-:W-:Y:S01]  /*4380*/  FFMA.FTZ R14, R62, R19, R63.reuse ;  /* 0x000000133e0e7223 */ /* 0x100fe2000001003f */
[----:B------:R-:W-:Y:S01]  /*4390*/  ISETP.GE.U32.AND P3, PT, R12, c[0x0][0x1c8], PT ;  /* 0x000072000c007a0c */ /* 0x000fe20003f66070 */
[--C-:B------:R-:W-:Y:S01]  /*43a0*/  FFMA.FTZ R15, R62, R48, R63.reuse ;  /* 0x000000303e0f7223 */ /* 0x100fe2000001003f */
[----:B------:R-:W-:Y:S01]  /*43b0*/  ISETP.GE.U32.AND P4, PT, R13, c[0x0][0x1c8], PT ;  /* 0x000072000d007a0c */ /* 0x000fe20003f86070 */
[C-C-:B------:R-:W-:Y:S01]  /*43c0*/  FFMA.FTZ R24, R49.reuse, R24, R68.reuse ;  /* 0x0000001831187223 */ /* 0x140fe20000010044 */
[----:B------:R-:W-:Y:S01]  /*43d0*/  ISETP.GE.AND.EX P5, PT, R36, c[0x0][0x1cc], PT, P5 ;  /* 0x0000730024007a0c */ /* 0x000fe20003fa6350 */
[C-C-:B------:R-:W-:Y:S01]  /*43e0*/  FFMA.FTZ R25, R49.reuse, R25, R68.reuse ;  /* 0x0000001931197223 */ /* 0x140fe20000010044 */
[----:B------:R-:W-:Y:S01]  /*43f0*/  ISETP.GE.AND.EX P1, PT, R38, c[0x0][0x1cc], PT, P1 ;  /* 0x0000730026007a0c */ /* 0x000fe20003f26310 */
[--C-:B------:R-:W-:Y:S01]  /*4400*/  FFMA.FTZ R26, R49, R26, R68.reuse ;  /* 0x0000001a311a7223 */ /* 0x100fe20000010044 */
[----:B------:R-:W-:Y:S01]  /*4410*/  ISETP.GE.AND.EX P2, PT, R41, c[0x0][0x1cc], PT, P2 ;  /* 0x0000730029007a0c */ /* 0x000fe20003f46320 */
[C-C-:B------:R-:W-:Y:S01]  /*4420*/  FFMA.FTZ R23, R49.reuse, R23, R68.reuse ;  /* 0x0000001731177223 */ /* 0x140fe20000010044 */
[----:B------:R-:W-:Y:S01]  /*4430*/  ISETP.GE.AND.EX P3, PT, R42, c[0x0][0x1cc], PT, P3 ;  /* 0x000073002a007a0c */ /* 0x000fe20003f66330 */
[----:B------:R-:W-:Y:S01]  /*4440*/  FFMA.FTZ R22, R49, R22, R68 ;  /* 0x0000001631167223 */ /* 0x000fe20000010044 */
        /* <DEDUP_REMOVED lines=18> */
.L_x_3427:
[----:B------:R-:W-:Y:S01]  /*4570*/  BSSY B0, `(.L_x_3428) ;  /* 0x000000c000007945 */ /* 0x000fe20003800000 */
[----:B------:R-:W-:Y:S05]  /*4580*/  @P5 BRA `(.L_x_3429) ;  /* 0x000000a000005947 */ /* 0x000fea0003800000 */
[----:B0-----:R-:W-:Y:S01]  /*4590*/  MOV R16, R66 ;  /* 0x0000004200107202 */ /* 0x001fe20000000f00 */
        /* <DEDUP_REMOVED lines=9> */
.L_x_3429:
[----:B------:R-:W-:Y:S05]  /*4630*/  BSYNC B0 ;  /* 0x0000000000007941 */ /* 0x000fea0003800000 */
.L_x_3428:
        /* <DEDUP_REMOVED lines=11> */
.L_x_3430:
[----:B------:R-:W-:Y:S01]  /*46f0*/  BSSY B0, `(.L_x_3431) ;  /* 0x000000c000007945 */ /* 0x000fe20003800000 */
[----:B------:R-:W-:Y:S05]  /*4700*/  @P1 BRA `(.L_x_3432) ;  /* 0x000000a000001947 */ /* 0x000fea0003800000 */
[----:B------:R-:W-:Y:S01]  /*4710*/  IMAD R19, R38, c[0x0][0x1c0], RZ ;  /* 0x0000700026137a24 */ /* 0x000fe200078e02ff */
[----:B0-----:R-:W-:Y:S02]  /*4720*/  MOV R16, R66 ;  /* 0x0000004200107202 */ /* 0x001fe40000000f00 */
        /* <DEDUP_REMOVED lines=8> */
.L_x_3432:
[----:B------:R-:W-:Y:S05]  /*47b0*/  BSYNC B0 ;  /* 0x0000000000007941 */ /* 0x000fea0003800000 */
.L_x_3431:
        /* <DEDUP_REMOVED lines=11> */
.L_x_3433:
        /* <DEDUP_REMOVED lines=12> */
.L_x_3435:
[----:B------:R-:W-:Y:S05]  /*4930*/  BSYNC B0 ;  /* 0x0000000000007941 */ /* 0x000fea0003800000 */
.L_x_3434:
        /* <DEDUP_REMOVED lines=11> */
.L_x_3436:
        /* <DEDUP_REMOVED lines=12> */
.L_x_3438:
[----:B------:R-:W-:Y:S05]  /*4ab0*/  BSYNC B0 ;  /* 0x0000000000007941 */ /* 0x000fea0003800000 */
.L_x_3437:
        /* <DEDUP_REMOVED lines=11> */
.L_x_3439:
        /* <DEDUP_REMOVED lines=11> */
.L_x_3441:
[----:B------:R-:W-:Y:S05]  /*4c20*/  BSYNC B0 ;  /* 0x0000000000007941 */ /* 0x000fea0003800000 */
.L_x_3440:
[----:B------:R-:W-:Y:S02]  /*4c30*/  IADD3 R60, R60, c[0x0][0x10], RZ ;  /* 0x000004003c3c7a10 */ /* 0x000fe40007ffe0ff */
[----:B------:R-:W-:Y:S02]  /*4c40*/  IADD3 R4, R4, 0x1, RZ ;  /* 0x0000000104047810 */ /* 0x000fe40007ffe0ff */
[----:B------:R-:W-:-:S13]  /*4c50*/  ISETP.GE.AND P1, PT, R60, UR4, PT ;  /* 0x000000043c007c0c */ /* 0x000fda000bf26270 */
[----:B------:R-:W-:Y:S01]  /*4c60*/  @P1 CALL.REL.NOINC `(.L_x_3442) ;  /* 0x0000001000001944 */ /* 0x000fe20003c00000 */
[----:B------:R-:W-:Y:S05]  /*4c70*/  BRA `(.L_x_3443) ;  /* 0xffffb60000007947 */ /* 0x000fea000383ffff */
.L_x_3442:
[----:B------:R-:W-:Y:S05]  /*4c80*/  EXIT ;  /* 0x000000000000794d */ /* 0x000fea0003800000 */
.L_x_3444:
        /* <DEDUP_REMOVED lines=15> */
.L_x_5192:


//--------------------- .text._Z35group_norm_nhwc_fwd_one_pass_kernelI11Bf16IOBf16WLi512ELi80ELi640EEv26Group_norm_nhwc_fwd_params --------------------------
	.section	.text._Z35group_norm_nhwc_fwd_one_pass_kernelI11Bf16IOBf16WLi512ELi80ELi640EEv26Group_norm_nhwc_fwd_params,"ax",@progbits
	.sectioninfo	@"SHI_REGISTERS=96"
	.align	128
        .global         _Z35group_norm_nhwc_fwd_one_pass_kernelI11Bf16IOBf16WLi512ELi80ELi640EEv26Group_norm_nhwc_fwd_params
        .type           _Z35group_norm_nhwc_fwd_one_pass_kernelI11Bf16IOBf16WLi512ELi80ELi640EEv26Group_norm_nhwc_fwd_params,@function
        .size           _Z35group_norm_nhwc_fwd_one_pass_kernelI11Bf16IOBf16WLi512ELi80ELi640EEv26Group_norm_nhwc_fwd_params,(.L_x_5193 - _Z35group_norm_nhwc_fwd_one_pass_kernelI11Bf16IOBf16WLi512ELi80ELi640EEv26Group_norm_nhwc_fwd_params)
        .other          _Z35group_norm_nhwc_fwd_one_pass_kernelI11Bf16IOBf16WLi512ELi80ELi640EEv26Group_norm_nhwc_fwd_params,@"STO_CUDA_ENTRY STV_DEFAULT"
_Z35group_norm_nhwc_fwd_one_pass_kernelI11Bf16IOBf16WLi512ELi80ELi640EEv26Group_norm_nhwc_fwd_params:
.text._Z35group_norm_nhwc_fwd_one_pass_kernelI11Bf16IOBf16WLi512ELi80ELi640EEv26Group_norm_nhwc_fwd_params:
        /* <DEDUP_REMOVED lines=57> */
.L_x_3551:
        /* <DEDUP_REMOVED lines=18> */
[C---:B------:R-:W-:Y:S02]  /*04b0*/  ISETP.GE.AND.EX P4, PT, R63.reuse, c[0x0][0x1cc], PT, P4 ;  /* 0x000073003f007a0c */ /* 0x040fe40003f86340 */
        /* <DEDUP_REMOVED lines=69> */
[----:B------:R-:W-:Y:S02]  /*0910*/  @!P3 IADD3 R11, R11, R19, RZ ;  /* 0x000000130b0bb210 */ /* 0x000fe40007ffe0ff */
[----:B------:R-:W-:Y:S01]  /*0920*/  @!P3 LEA R22, P6, R10, c[0x0][0x170], 0x1 ;  /* 0x00005c000a16ba11 */ /* 0x000fe200078c08ff */
[----:B------:R-:W-:Y:S01]  /*0930*/  @!P4 IMAD.WIDE.U32 R14, R92, c[0x0][0x1c0], R14 ;  /* 0x000070005c0eca25 */ /* 0x000fe200078e000e */
[----:B------:R-:W-:-:S02]  /*0940*/  SHF.R.S32.HI R67, RZ, 0x1f, R85 ;  /* 0x0000001fff437819 */ /* 0x000fc40000011455 */
[----:B------:R-:W-:Y:S01]  /*0950*/  @!P3 LEA.HI.X R23, R10, c[0x0][0x174], R11, 0x1, P6 ;  /* 0x00005d000a17ba11 */ /* 0x000fe200030f0c0b */
[----:B------:R-:W-:Y:S01]  /*0960*/  @!P1 IMAD R11, R64, c[0x0][0x1c0], RZ ;  /* 0x00007000400b9a24 */ /* 0x000fe200078e02ff */
[----:B------:R-:W-:Y:S01]  /*0970*/  @!P4 IADD3 R15, R15, R17, RZ ;  /* 0x000000110f0fc210 */ /* 0x000fe20007ffe0ff */
[----:B------:R-:W-:Y:S01]  /*0980*/  @!P1 IMAD.MOV.U32 R10, RZ, RZ, R34 ;  /* 0x000000ffff0a9224 */ /* 0x000fe200078e0022 */
[----:B------:R-:W-:Y:S01]  /*0990*/  @!P4 LEA R18, P6, R14, c[0x0][0x170], 0x1 ;  /* 0x00005c000e12ca11 */ /* 0x000fe200078c08ff */
[----:B------:R-:W-:Y:S01]  /*09a0*/  @!P1 IMAD R17, R90, c[0x0][0x1c4], R11 ;  /* 0x000071005a119a24 */ /* 0x000fe200078e020b */
[----:B------:R-:W-:Y:S01]  /*09b0*/  @!P1 MOV R11, R33 ;  /* 0x00000021000b9202 */ /* 0x000fe20000000f00 */
[----:B------:R-:W-:Y:S01]  /*09c0*/  @!P5 IMAD R27, R86, c[0x0][0x1c4], R25 ;  /* 0x00007100561bda24 */ /* 0x000fe200078e0219 */
[----:B------:R-:W-:Y:S02]  /*09d0*/  @!P4 LEA.HI.X R19, R14, c[0x0][0x174], R15, 0x1, P6 ;  /* 0x00005d000e13ca11 */ /* 0x000fe400030f0c0f */
[----:B------:R-:W-:Y:S01]  /*09e0*/  SHF.R.S32.HI R72, RZ, 0x1f, R83 ;  /* 0x0000001fff487819 */ /* 0x000fe20000011453 */
[----:B------:R-:W-:Y:S01]  /*09f0*/  @!P1 IMAD.WIDE.U32 R10, R90, c[0x0][0x1c0], R10 ;  /* 0x000070005a0a9a25 */ /* 0x000fe200078e000a */
[----:B------:R-:W-:-:S02]  /*0a00*/  @!P5 MOV R24, R34 ;  /* 0x000000220018d202 */ /* 0x000fc40000000f00 */
[----:B------:R-:W-:Y:S02]  /*0a10*/  @!P5 MOV R25, R33 ;  /* 0x000000210019d202 */ /* 0x000fe40000000f00 */
[----:B------:R-:W-:Y:S02]  /*0a20*/  @!P1 IADD3 R11, R11, R17, RZ ;  /* 0x000000110b0b9210 */ /* 0x000fe40007ffe0ff */
[----:B------:R-:W-:Y:S01]  /*0a30*/  @!P1 LEA R14, P6, R10, c[0x0][0x170], 0x1 ;  /* 0x00005c000a0e9a11 */ /* 0x000fe200078c08ff */
[----:B------:R-:W-:-:S03]  /*0a40*/  @!P5 IMAD.WIDE.U32 R24, R86, c[0x0][0x1c0], R24 ;  /* 0x000070005618da25 */ /* 0x000fc600078e0018 */
[----:B------:R-:W-:Y:S02]  /*0a50*/  @!P1 LEA.HI.X R15, R10, c[0x0][0x174], R11, 0x1, P6 ;  /* 0x00005d000a0f9a11 */ /* 0x000fe400030f0c0b */
[----:B------:R-:W-:Y:S01]  /*0a60*/  CS2R R10, SRZ ;  /* 0x00000000000a7805 */ /* 0x000fe2000001ff00 */
[----:B------:R-:W-:Y:S02]  /*0a70*/  @!P5 IADD3 R17, R25, R27, RZ ;  /* 0x0000001b1911d210 */ /* 0x000fe40007ffe0ff */
[----:B------:R-:W-:-:S03]  /*0a80*/  @!P5 LEA R16, P6, R24, c[0x0][0x170], 0x1 ;  /* 0x00005c001810da11 */ /* 0x000fc600078c08ff */
[----:B------:R0:W2:Y:S01]  /*0a90*/  @!P3 LDG.E R11, [R22.64] ;  /* 0x0000000c160bb981 */ /* 0x0000a2000c1e1900 */
[----:B------:R-:W-:Y:S02]  /*0aa0*/  ISETP.GE.U32.AND P3, PT, R85, c[0x0][0x1c8], PT ;  /* 0x0000720055007a0c */ /* 0x000fe40003f66070 */
[----:B------:R-:W-:Y:S01]  /*0ab0*/  @!P5 LEA.HI.X R17, R24, c[0x0][0x174], R17, 0x1, P6 ;  /* 0x00005d001811da11 */ /* 0x000fe200030f0c11 */
[----:B------:R1:W3:Y:S01]  /*0ac0*/  @!P2 LDG.E R10, [R12.64] ;  /* 0x0000000c0c0aa981 */ /* 0x0002e2000c1e1900 */
[----:B------:R-:W-:Y:S02]  /*0ad0*/  ISETP.GE.AND.EX P3, PT, R67, c[0x0][0x1cc], PT, P3 ;  /* 0x0000730043007a0c */ /* 0x000fe40003f66330 */
[----:B------:R-:W-:Y:S02]  /*0ae0*/  ISETP.GE.U32.AND P2, PT, R83, c[0x0][0x1c8], PT ;  /* 0x0000720053007a0c */ /* 0x000fe40003f46070 */
[----:B------:R-:W-:Y:S02]  /*0af0*/  ISETP.GT.U32.OR P3, PT, R0, 0x27f, P3 ;  /* 0x0000027f0000780c */ /* 0x000fe40001f64470 */
[----:B------:R-:W-:Y:S01]  /*0b00*/  ISETP.GE.AND.EX P2, PT, R72, c[0x0][0x1cc], PT, P2 ;  /* 0x0000730048007a0c */ /* 0x000fe20003f46320 */
[----:B-1----:R-:W-:-:S06]  /*0b10*/  CS2R R12, SRZ ;  /* 0x00000000000c7805 */ /* 0x002fcc000001ff00 */
[----:B------:R1:W4:Y:S01]  /*0b20*/  @!P4 LDG.E R12, [R18.64] ;  /* 0x0000000c120cc981 */ /* 0x000322000c1e1900 */
[----:B------:R-:W-:Y:S02]  /*0b30*/  ISETP.GT.U32.OR P4, PT, R0, 0x27f, P2 ;  /* 0x0000027f0000780c */ /* 0x000fe40001784470 */
[----:B------:R-:W-:Y:S01]  /*0b40*/  ISETP.GE.U32.AND P6, PT, R80, c[0x0][0x1c8], PT ;  /* 0x0000720050007a0c */ /* 0x000fe20003fc6070 */
[----:B------:R5:W2:Y:S01]  /*0b50*/  @!P1 LDG.E R13, [R14.64] ;  /* 0x0000000c0e0d9981 */ /* 0x000aa2000c1e1900 */
[----:B------:R-:W-:Y:S01]  /*0b60*/  SHF.R.S32.HI R79, RZ, 0x1f, R80 ;  /* 0x0000001fff4f7819 */ /* 0x000fe20000011450 */
[----:B-1----:R-:W-:-:S03]  /*0b70*/  @!P3 IMAD R18, R67, c[0x0][0x1c0], RZ ;  /* 0x000070004312ba24 */ /* 0x002fc600078e02ff */
[----:B------:R-:W-:Y:S01]  /*0b80*/  ISETP.GE.AND.EX P1, PT, R79, c[0x0][0x1cc], PT, P6 ;  /* 0x000073004f007a0c */ /* 0x000fe20003f26360 */
[----:B-----5:R-:W-:Y:S01]  /*0b90*/  HFMA2.MMA R14, -RZ, RZ, 0, 0 ;  /* 0x00000000ff0e7435 */ /* 0x020fe200000001ff */
[----:B------:R-:W-:Y:S01]  /*0ba0*/  @!P3 IMAD R15, R85, c[0x0][0x1c4], R18 ;  /* 0x00007100550fba24 */ /* 0x000fe200078e0212 */
[-C--:B------:R-:W-:Y:S02]  /*0bb0*/  @!P3 MOV R18, R34.reuse ;  /* 0x000000220012b202 */ /* 0x080fe40000000f00 */
[----:B0-----:R-:W-:Y:S01]  /*0bc0*/  @!P4 IMAD R22, R72, c[0x0][0x1c0], RZ ;  /* 0x000070004816ca24 */ /* 0x001fe200078e02ff */
[----:B------:R-:W-:Y:S02]  /*0bd0*/  @!P3 MOV R19, R33 ;  /* 0x000000210013b202 */ /* 0x000fe40000000f00 */
[----:B------:R-:W-:Y:S02]  /*0be0*/  ISETP.GE.U32.AND P6, PT, R76, c[0x0][0x1c8], PT ;  /* 0x000072004c007a0c */ /* 0x000fe40003fc6070 */
[----:B------:R-:W-:Y:S01]  /*0bf0*/  SHF.R.S32.HI R28, RZ, 0x1f, R76 ;  /* 0x0000001fff1c7819 */ /* 0x000fe2000001144c */
[----:B------:R-:W-:Y:S01]  /*0c00*/  @!P4 IMAD R25, R83, c[0x0][0x1c4], R22 ;  /* 0x000071005319ca24 */ /* 0x000fe200078e0216 */
[----:B------:R-:W-:Y:S01]  /*0c10*/  ISETP.GT.U32.OR P1, PT, R0, 0x27f, P1 ;  /* 0x0000027f0000780c */ /* 0x000fe20000f24470 */
[----:B------:R-:W-:Y:S01]  /*0c20*/  @!P3 IMAD.WIDE.U32 R18, R85, c[0x0][0x1c0], R18 ;  /* 0x000070005512ba25 */ /* 0x000fe200078e0012 */
[----:B------:R-:W-:Y:S01]  /*0c30*/  ISETP.GE.AND.EX P6, PT, R28, c[0x0][0x1cc], PT, P6 ;  /* 0x000073001c007a0c */ /* 0x000fe20003fc6360 */
[----:B------:R0:W5:Y:S01]  /*0c40*/  @!P5 LDG.E R14, [R16.64] ;  /* 0x0000000c100ed981 */ /* 0x000162000c1e1900 */
[----:B------:R-:W-:-:S02]  /*0c50*/  @!P4 MOV R22, R34 ;  /* 0x000000220016c202 */ /* 0x000fc40000000f00 */
[----:B------:R-:W-:Y:S02]  /*0c60*/  @!P4 MOV R23, R33 ;  /* 0x000000210017c202 */ /* 0x000fe40000000f00 */
[----:B------:R-:W-:Y:S02]  /*0c70*/  ISETP.GT.U32.OR P5, PT, R0, 0x27f, P6 ;  /* 0x0000027f0000780c */ /* 0x000fe400037a4470 */
[----:B------:R-:W-:Y:S01]  /*0c80*/  @!P3 IADD3 R15, R19, R15, RZ ;  /* 0x0000000f130fb210 */ /* 0x000fe20007ffe0ff */
[----:B------:R-:W-:Y:S01]  /*0c90*/  @!P4 IMAD.WIDE.U32 R22, R83, c[0x0][0x1c0], R22 ;  /* 0x000070005316ca25 */ /* 0x000fe200078e0016 */
[C---:B0-----:R-:W-:Y:S02]  /*0ca0*/  @!P3 LEA R16, P6, R18.reuse, c[0x0][0x170], 0x1 ;  /* 0x00005c001210ba11 */ /* 0x041fe400078c08ff */
[----:B------:R-:W-:Y:S02]  /*0cb0*/  @!P1 MOV R24, R34 ;  /* 0x0000002200189202 */ /* 0x000fe40000000f00 */
[----:B------:R-:W-:-:S02]  /*0cc0*/  @!P3 LEA.HI.X R17, R18, c[0x0][0x174], R15, 0x1, P6 ;  /* 0x00005d001211ba11 */ /* 0x000fc400030f0c0f */
[----:B------:R-:W-:Y:S01]  /*0cd0*/  @!P4 IADD3 R15, R23, R25, RZ ;  /* 0x00000019170fc210 */ /* 0x000fe20007ffe0ff */
[----:B------:R-:W-:Y:S01]  /*0ce0*/  @!P1 IMAD R27, R79, c[0x0][0x1c0], RZ ;  /* 0x000070004f1b9a24 */ /* 0x000fe200078e02ff */
[----:B------:R-:W-:Y:S02]  /*0cf0*/  @!P1 MOV R25, R33 ;  /* 0x0000002100199202 */ /* 0x000fe40000000f00 */
[----:B------:R-:W-:Y:S02]  /*0d00*/  ISETP.GE.U32.AND P2, PT, R77, c[0x0][0x1c8], PT ;  /* 0x000072004d007a0c */ /* 0x000fe40003f46070 */
[----:B------:R-:W-:Y:S01]  /*0d10*/  SHF.R.S32.HI R87, RZ, 0x1f, R77 ;  /* 0x0000001fff577819 */ /* 0x000fe2000001144d */
[----:B------:R-:W-:Y:S01]  /*0d20*/  @!P1 IMAD R27, R80, c[0x0][0x1c4], R27 ;  /* 0x00007100501b9a24 */ /* 0x000fe200078e021b */
[----:B------:R-:W-:Y:S01]  /*0d30*/  @!P4 LEA R18, P6, R22, c[0x0][0x170], 0x1 ;  /* 0x00005c001612ca11 */ /* 0x000fe200078c08ff */
[----:B------:R-:W-:Y:S01]  /*0d40*/  @!P1 IMAD.WIDE.U32 R24, R80, c[0x0][0x1c0], R24 ;  /* 0x0000700050189a25 */ /* 0x000fe200078e0018 */
[----:B------:R-:W-:-:S02]  /*0d50*/  ISETP.GE.AND.EX P2, PT, R87, c[0x0][0x1cc], PT, P2 ;  /* 0x0000730057007a0c */ /* 0x000fc40003f46320 */
[----:B------:R-:W-:Y:S02]  /*0d60*/  @!P4 LEA.HI.X R19, R22, c[0x0][0x174], R15, 0x1, P6 ;  /* 0x00005d001613ca11 */ /* 0x000fe400030f0c0f */
[----:B------:R-:W-:Y:S02]  /*0d70*/  ISETP.GT.U32.OR P2, PT, R0, 0x27f, P2 ;  /* 0x0000027f0000780c */ /* 0x000fe40001744470 */
[----:B------:R-:W-:Y:S02]  /*0d80*/  @!P1 IADD3 R15, R25, R27, RZ ;  /* 0x0000001b190f9210 */ /* 0x000fe40007ffe0ff */
[----:B------:R-:W-:-:S04]  /*0d90*/  @!P1 LEA R22, P6, R24, c[0x0][0x170], 0x1 ;  /* 0x00005c0018169a11 */ /* 0x000fc800078c08ff */
[----:B------:R-:W-:Y:S01]  /*0da0*/  @!P1 LEA.HI.X R23, R24, c[0x0][0x174], R15, 0x1, P6 ;  /* 0x00005d0018179a11 */ /* 0x000fe200030f0c0f */
[----:B------:R-:W-:-:S04]  /*0db0*/  HFMA2.MMA R15, -RZ, RZ, 0, 0 ;  /* 0x00000000ff0f7435 */ /* 0x000fc800000001ff */
[----:B------:R-:W-:Y:S01]  /*0dc0*/  @!P2 IMAD R26, R87, c[0x0][0x1c0], RZ ;  /* 0x00007000571aaa24 */ /* 0x000fe200078e02ff */
[----:B------:R-:W-:Y:S02]  /*0dd0*/  @!P2 MOV R27, R33 ;  /* 0x00000021001ba202 */ /* 0x000fe40000000f00 */
[----:B------:R-:W-:Y:S01]  /*0de0*/  SHF.R.S32.HI R81, RZ, 0x1f, R74 ;  /* 0x0000001fff517819 */ /* 0x000fe2000001144a */
[C---:B------:R-:W-:Y:S02]  /*0df0*/  @!P2 IMAD R29, R77.reuse, c[0x0][0x1c4], R26 ;  /* 0x000071004d1daa24 */ /* 0x040fe400078e021a */
[----:B------:R0:W2:Y:S01]  /*0e00*/  @!P3 LDG.E R15, [R16.64] ;  /* 0x0000000c100fb981 */ /* 0x0000a2000c1e1900 */
[----:B------:R-:W-:Y:S01]  /*0e10*/  @!P2 IMAD.MOV.U32 R26, RZ, RZ, R34 ;  /* 0x000000ffff1aa224 */ /* 0x000fe200078e0022 */
[----:B------:R-:W-:Y:S01]  /*0e20*/  ISETP.GE.U32.AND P3, PT, R74, c[0x0][0x1c8], PT ;  /* 0x000072004a007a0c */ /* 0x000fe20003f66070 */
[----:B0-----:R-:W-:Y:S02]  /*0e30*/  CS2R R16, SRZ ;  /* 0x0000000000107805 */ /* 0x001fe4000001ff00 */
[----:B------:R-:W-:Y:S01]  /*0e40*/  @!P2 IMAD.WIDE.U32 R26, R77, c[0x0][0x1c0], R26 ;  /* 0x000070004d1aaa25 */ /* 0x000fe200078e001a */
[----:B------:R-:W-:-:S02]  /*0e50*/  ISETP.GE.AND.EX P3, PT, R81, c[0x0][0x1cc], PT, P3 ;  /* 0x0000730051007a0c */ /* 0x000fc40003f66330 */
[----:B------:R-:W-:Y:S01]  /*0e60*/  SHF.R.S32.HI R82, RZ, 0x1f, R73 ;  /* 0x0000001fff527819 */ /* 0x000fe20000011449 */
[----:B------:R0:W2:Y:S01]  /*0e70*/  @!P4 LDG.E R16, [R18.64] ;  /* 0x0000000c1210c981 */ /* 0x0000a2000c1e1900 */
[----:B------:R-:W-:Y:S01]  /*0e80*/  ISETP.GE.U32.AND P4, PT, R73, c[0x0][0x1c8], PT ;  /* 0x0000720049007a0c */ /* 0x000fe20003f86070 */
[----:B------:R-:W-:Y:S01]  /*0e90*/  @!P5 IMAD R31, R28, c[0x0][0x1c0], RZ ;  /* 0x000070001c1fda24 */ /* 0x000fe200078e02ff */
[----:B------:R-:W-:Y:S01]  /*0ea0*/  ISETP.GT.U32.OR P3, PT, R0, 0x27f, P3 ;  /* 0x0000027f0000780c */ /* 0x000fe20001f64470 */
[----:B------:R1:W2:Y:S01]  /*0eb0*/  @!P1 LDG.E R17, [R22.64] ;  /* 0x0000000c16119981 */ /* 0x0002a2000c1e1900 */
[----:B------:R-:W-:Y:S02]  /*0ec0*/  @!P2 IADD3 R25, R27, R29, RZ ;  /* 0x0000001d1b19a210 */ /* 0x000fe40007ffe0ff */
[----:B------:R-:W-:Y:S02]  /*0ed0*/  ISETP.GE.AND.EX P4, PT, R82, c[0x0][0x1cc], PT, P4 ;  /* 0x0000730052007a0c */ /* 0x000fe40003f86340 */
[----:B------:R-:W-:-:S02]  /*0ee0*/  @!P5 MOV R28, R34 ;  /* 0x00000022001cd202 */ /* 0x000fc40000000f00 */
[----:B------:R-:W-:Y:S02]  /*0ef0*/  @!P5 MOV R29, R33 ;  /* 0x00000021001dd202 */ /* 0x000fe40000000f00 */
[----:B------:R-:W-:Y:S01]  /*0f00*/  @!P2 LEA R24, P6, R26, c[0x0][0x170], 0x1 ;  /* 0x00005c001a18aa11 */ /* 0x000fe200078c08ff */
[----:B0-----:R-:W-:Y:S01]  /*0f10*/  CS2R R18, SRZ ;  /* 0x0000000000127805 */ /* 0x001fe2000001ff00 */
[----:B------:R-:W-:Y:S01]  /*0f20*/  ISETP.GT.U32.OR P4, PT, R0, 0x27f, P4 ;  /* 0x0000027f0000780c */ /* 0x000fe20002784470 */
[----:B------:R-:W-:Y:S01]  /*0f30*/  @!P5 IMAD R31, R76, c[0x0][0x1c4], R31 ;  /* 0x000071004c1fda24 */ /* 0x000fe200078e021f */
[----:B------:R-:W-:Y:S01]  /*0f40*/  @!P2 LEA.HI.X R25, R26, c[0x0][0x174], R25, 0x1, P6 ;  /* 0x00005d001a19aa11 */ /* 0x000fe200030f0c19 */
[----:B------:R-:W-:Y:S01]  /*0f50*/  @!P5 IMAD.WIDE.U32 R28, R76, c[0x0][0x1c0], R28 ;  /* 0x000070004c1cda25 */ /* 0x000fe200078e001c */
[----:B------:R-:W-:Y:S01]  /*0f60*/  SHF.R.S32.HI R30, RZ, 0x1f, R71 ;  /* 0x0000001fff1e7819 */ /* 0x000fe20000011447 */
[----:B------:R0:W2:Y:S03]  /*0f70*/  @P0 LDG.E R19, [R20.64] ;  /* 0x0000000c14130981 */ /* 0x0000a6000c1e1900 */
[----:B------:R-:W-:Y:S01]  /*0f80*/  @!P5 IADD3 R27, R29, R31, RZ ;  /* 0x0000001f1d1bd210 */ /* 0x000fe20007ffe0ff */
[----:B------:R0:W2:Y:S01]  /*0f90*/  @!P2 LDG.E R18, [R24.64] ;  /* 0x0000000c1812a981 */ /* 0x0000a2000c1e1900 */
[----:B------:R-:W-:Y:S01]  /*0fa0*/  @!P5 LEA R26, P6, R28, c[0x0][0x170], 0x1 ;  /* 0x00005c001c1ada11 */ /* 0x000fe200078c08ff */
[----:B------:R-:W-:Y:S01]  /*0fb0*/  @!P3 IMAD R29, R81, c[0x0][0x1c0], RZ ;  /* 0x00007000511dba24 */ /* 0x000fe200078e02ff */
[----:B------:R-:W-:-:S02]  /*0fc0*/  ISETP.GE.U32.AND P2, PT, R71, c[0x0][0x1c8], PT ;  /* 0x0000720047007a0c */ /* 0x000fc40003f46070 */
[----:B------:R-:W-:Y:S01]  /*0fd0*/  @!P5 LEA.HI.X R27, R28, c[0x0][0x174], R27, 0x1, P6 ;  /* 0x00005d001c1bda11 */ /* 0x000fe200030f0c1b */
[----:B-1----:R-:W-:Y:S01]  /*0fe0*/  @!P3 IMAD R23, R74, c[0x0][0x1c4], R29 ;  /* 0x000071004a17ba24 */ /* 0x002fe200078e021d */
[----:B------:R-:W-:Y:S02]  /*0ff0*/  ISETP.GE.AND.EX P2, PT, R30, c[0x0][0x1cc], PT, P2 ;  /* 0x000073001e007a0c */ /* 0x000fe40003f46320 */
[----:B------:R-:W-:Y:S01]  /*1000*/  ISETP.GE.U32.AND P1, PT, R70, c[0x0][0x1c8], PT ;  /* 0x0000720046007a0c */ /* 0x000fe20003f26070 */
[----:B0-----:R-:W-:Y:S01]  /*1010*/  @!P4 IMAD R24, R82, c[0x0][0x1c0], RZ ;  /* 0x000070005218ca24 */ /* 0x001fe200078e02ff */
[----:B------:R-:W-:Y:S02]  /*1020*/  SHF.R.S32.HI R37, RZ, 0x1f, R70 ;  /* 0x0000001fff257819 */ /* 0x000fe40000011446 */
[----:B------:R-:W-:Y:S02]  /*1030*/  @!P3 MOV R28, R34 ;  /* 0x00000022001cb202 */ /* 0x000fe40000000f00 */
[----:B------:R-:W-:Y:S01]  /*1040*/  @!P3 MOV R29, R33 ;  /* 0x00000021001db202 */ /* 0x000fe20000000f00 */
[----:B------:R-:W-:Y:S01]  /*1050*/  @!P4 IMAD R21, R73, c[0x0][0x1c4], R24 ;  /* 0x000071004915ca24 */ /* 0x000fe200078e0218 */
[----:B------:R-:W-:-:S02]  /*1060*/  ISETP.GT.U32.OR P2, PT, R0, 0x27f, P2 ;  /* 0x0000027f0000780c */ /* 0x000fc40001744470 */
[----:B------:R-:W-:Y:S01]  /*1070*/  ISETP.GE.AND.EX P1, PT, R37, c[0x0][0x1cc], PT, P1 ;  /* 0x0000730025007a0c */ /* 0x000fe20003f26310 */
[----:B------:R-:W-:Y:S01]  /*1080*/  @!P3 IMAD.WIDE.U32 R28, R74, c[0x0][0x1c0], R28 ;  /* 0x000070004a1cba25 */ /* 0x000fe200078e001c */
[----:B------:R-:W-:Y:S02]  /*1090*/  @!P4 MOV R24, R34 ;  /* 0x000000220018c202 */ /* 0x000fe40000000f00 */
[----:B------:R-:W-:Y:S02]  /*10a0*/  @!P4 MOV R25, R33 ;  /* 0x000000210019c202 */ /* 0x000fe40000000f00 */
[----:B------:R-:W-:Y:S02]  /*10b0*/  ISETP.GT.U32.OR P1, PT, R0, 0x27f, P1 ;  /* 0x0000027f0000780c */ /* 0x000fe40000f24470 */
[----:B------:R-:W-:Y:S01]  /*10c0*/  @!P3 IADD3 R23, R29, R23, RZ ;  /* 0x000000171d17b210 */ /* 0x000fe20007ffe0ff */
[----:B------:R-:W-:Y:S01]  /*10d0*/  @!P4 IMAD.WIDE.U32 R24, R73, c[0x0][0x1c0], R24 ;  /* 0x000070004918ca25 */ /* 0x000fe200078e0018 */
[----:B------:R-:W-:-:S04]  /*10e0*/  @!P3 LEA R22, P6, R28, c[0x0][0x170], 0x1 ;  /* 0x00005c001c16ba11 */ /* 0x000fc800078c08ff */
[----:B------:R-:W-:Y:S01]  /*10f0*/  @!P3 LEA.HI.X R23, R28, c[0x0][0x174], R23, 0x1, P6 ;  /* 0x00005d001c17ba11 */ /* 0x000fe200030f0c17 */
[----:B------:R-:W-:Y:S01]  /*1100*/  @!P2 IMAD R30, R30, c[0x0][0x1c0], RZ ;  /* 0x000070001e1eaa24 */ /* 0x000fe200078e02ff */
[----:B------:R-:W-:Y:S02]  /*1110*/  @!P4 IADD3 R21, R25, R21, RZ ;  /* 0x000000151915c210 */ /* 0x000fe40007ffe0ff */
[C---:B------:R-:W-:Y:S01]  /*1120*/  @!P4 LEA R28, P6, R24.reuse, c[0x0][0x170], 0x1 ;  /* 0x00005c00181cca11 */ /* 0x040fe200078c08ff */
[----:B------:R-:W-:Y:S01]  /*1130*/  HFMA2.MMA R20, -RZ, RZ, 0, 0 ;  /* 0x00000000ff147435 */ /* 0x000fe200000001ff */
[----:B------:R-:W-:Y:S02]  /*1140*/  @!P1 IMAD R25, R37, c[0x0][0x1c0], RZ ;  /* 0x0000700025199a24 */ /* 0x000fe400078e02ff */
[----:B------:R-:W-:Y:S01]  /*1150*/  @!P4 LEA.HI.X R29, R24, c[0x0][0x174], R21, 0x1, P6 ;  /* 0x00005d00181dca11 */ /* 0x000fe200030f0c15 */
[----:B------:R-:W-:Y:S01]  /*1160*/  @!P2 IMAD R21, R71, c[0x0][0x1c4], R30 ;  /* 0x000071004715aa24 */ /* 0x000fe200078e021e */
[----:B------:R-:W-:-:S02]  /*1170*/  @!P2 MOV R30, R34 ;  /* 0x00000022001ea202 */ /* 0x000fc40000000f00 */
[-C--:B------:R-:W-:Y:S01]  /*1180*/  @!P2 MOV R31, R33.reuse ;  /* 0x00000021001fa202 */ /* 0x080fe20000000f00 */
[----:B------:R-:W-:Y:S01]  /*1190*/  @!P1 IMAD R37, R70, c[0x0][0x1c4], R25 ;  /* 0x0000710046259a24 */ /* 0x000fe200078e0219 */
[----:B------:R-:W-:Y:S01]  /*11a0*/  @!P1 MOV R25, R33 ;  /* 0x0000002100199202 */ /* 0x000fe20000000f00 */
[----:B------:R-:W-:Y:S01]  /*11b0*/  @!P1 IMAD.MOV.U32 R24, RZ, RZ, R34 ;  /* 0x000000ffff189224 */ /* 0x000fe200078e0022 */
[----:B------:R0:W2:Y:S01]  /*11c0*/  @!P5 LDG.E R20, [R26.64] ;  /* 0x0000000c1a14d981 */ /* 0x0000a2000c1e1900 */
[----:B------:R-:W-:-:S04]  /*11d0*/  @!P2 IMAD.WIDE.U32 R30, R71, c[0x0][0x1c0], R30 ;  /* 0x00007000471eaa25 */ /* 0x000fc800078e001e */
[----:B------:R-:W-:Y:S01]  /*11e0*/  @!P1 IMAD.WIDE.U32 R24, R70, c[0x0][0x1c0], R24 ;  /* 0x0000700046189a25 */ /* 0x000fe200078e0018 */
[----:B------:R-:W-:Y:S02]  /*11f0*/  @!P2 IADD3 R21, R31, R21, RZ ;  /* 0x000000151f15a210 */ /* 0x000fe40007ffe0ff */
[C---:B0-----:R-:W-:Y:S02]  /*1200*/  @!P2 LEA R26, P6, R30.reuse, c[0x0][0x170], 0x1 ;  /* 0x00005c001e1aaa11 */ /* 0x041fe400078c08ff */
[----:B------:R-:W-:Y:S02]  /*1210*/  ISETP.GE.U32.AND P5, PT, R69, c[0x0][0x1c8], PT ;  /* 0x0000720045007a0c */ /* 0x000fe40003fa6070 */
[----:B------:R-:W-:Y:S02]  /*1220*/  @!P2 LEA.HI.X R27, R30, c[0x0][0x174], R21, 0x1, P6 ;  /* 0x00005d001e1baa11 */ /* 0x000fe400030f0c15 */
[----:B------:R-:W-:Y:S02]  /*1230*/  @!P1 IADD3 R21, R25, R37, RZ ;  /* 0x0000002519159210 */ /* 0x000fe40007ffe0ff */
[----:B------:R-:W-:-:S02]  /*1240*/  @!P1 LEA R30, P6, R24, c[0x0][0x170], 0x1 ;  /* 0x00005c00181e9a11 */ /* 0x000fc400078c08ff */
[----:B------:R-:W-:Y:S02]  /*1250*/  SHF.R.S32.HI R36, RZ, 0x1f, R69 ;  /* 0x0000001fff247819 */ /* 0x000fe40000011445 */
[----:B------:R-:W-:Y:S01]  /*1260*/  @!P1 LEA.HI.X R31, R24, c[0x0][0x174], R21, 0x1, P6 ;  /* 0x00005d00181f9a11 */ /* 0x000fe200030f0c15 */
[----:B------:R-:W-:Y:S01]  /*1270*/  HFMA2.MMA R21, -RZ, RZ, 0, 0 ;  /* 0x00000000ff157435 */ /* 0x000fe200000001ff */
[----:B------:R-:W-:-:S04]  /*1280*/  ISETP.GE.AND.EX P5, PT, R36, c[0x0][0x1cc], PT, P5 ;  /* 0x0000730024007a0c */ /* 0x000fc80003fa6350 */
[----:B------:R-:W-:Y:S02]  /*1290*/  ISETP.GT.U32.OR P5, PT, R0, 0x27f, P5 ;  /* 0x0000027f0000780c */ /* 0x000fe40002fa4470 */
[----:B------:R-:W-:-:S03]  /*12a0*/  SHF.R.S32.HI R40, RZ, 0x1f, R68 ;  /* 0x0000001fff287819 */ /* 0x000fc60000011444 */
[----:B------:R0:W2:Y:S01]  /*12b0*/  @!P3 LDG.E R21, [R22.64] ;  /* 0x0000000c1615b981 */ /* 0x0000a2000c1e1900 */
[----:B------:R-:W-:-:S04]  /*12c0*/  ISETP.GE.U32.AND P3, PT, R68, c[0x0][0x1c8], PT ;  /* 0x0000720044007a0c */ /* 0x000fc80003f66070 */
[----:B------:R-:W-:-:S03]  /*12d0*/  ISETP.GE.AND.EX P3, PT, R40, c[0x0][0x1cc], PT, P3 ;  /* 0x0000730028007a0c */ /* 0x000fc60003f66330 */
[----:B------:R-:W-:Y:S01]  /*12e0*/  @!P5 IMAD R36, R36, c[0x0][0x1c0], RZ ;  /* 0x000070002424da24 */ /* 0x000fe200078e02ff */
[----:B0-----:R-:W-:Y:S01]  /*12f0*/  CS2R R22, SRZ ;  /* 0x0000000000167805 */ /* 0x001fe2000001ff00 */
[----:B------:R-:W-:Y:S02]  /*1300*/  ISETP.GT.U32.OR P3, PT, R0, 0x27f, P3 ;  /* 0x0000027f0000780c */ /* 0x000fe40001f64470 */
[----:B------:R-:W-:Y:S01]  /*1310*/  @!P5 IMAD R25, R69, c[0x0][0x1c4], R36 ;  /* 0x000071004519da24 */ /* 0x000fe200078e0224 */
[----:B------:R-:W-:Y:S02]  /*1320*/  @!P5 MOV R36, R34 ;  /* 0x000000220024d202 */ /* 0x000fe40000000f00 */
[----:B------:R-:W-:Y:S01]  /*1330*/  @!P5 MOV R37, R33 ;  /* 0x000000210025d202 */ /* 0x000fe20000000f00 */
[----:B------:R0:W2:Y:S01]  /*1340*/  @!P4 LDG.E R22, [R28.64] ;  /* 0x0000000c1c16c981 */ /* 0x0000a2000c1e1900 */
[----:B------:R-:W-:-:S03]  /*1350*/  SHF.R.S32.HI R39, RZ, 0x1f, R66 ;  /* 0x0000001fff277819 */ /* 0x000fc60000011442 */
[----:B------:R1:W2:Y:S01]  /*1360*/  @!P2 LDG.E R23, [R26.64] ;  /* 0x0000000c1a17a981 */ /* 0x0002a2000c1e1900 */
[----:B------:R-:W-:Y:S01]  /*1370*/  ISETP.GE.U32.AND P2, PT, R66, c[0x0][0x1c8], PT ;  /* 0x0000720042007a0c */ /* 0x000fe20003f46070 */
[----:B0-----:R-:W-:Y:S01]  /*1380*/  CS2R R28, SRZ ;  /* 0x00000000001c7805 */ /* 0x001fe2000001ff00 */
[----:B------:R-:W-:Y:S01]  /*1390*/  @!P5 IMAD.WIDE.U32 R36, R69, c[0x0][0x1c0], R36 ;  /* 0x000070004524da25 */ /* 0x000fe200078e0024 */
[----:B------:R-:W-:-:S04]  /*13a0*/  ISETP.GE.U32.AND P4, PT, R60, c[0x0][0x1c8], PT ;  /* 0x000072003c007a0c */ /* 0x000fc80003f86070 */
[----:B------:R0:W2:Y:S01]  /*13b0*/  @!P1 LDG.E R28, [R30.64] ;  /* 0x0000000c1e1c9981 */ /* 0x0000a2000c1e1900 */
[----:B------:R-:W-:Y:S02]  /*13c0*/  ISETP.GE.AND.EX P1, PT, R39, c[0x0][0x1cc], PT, P2 ;  /* 0x0000730027007a0c */ /* 0x000fe40003f26320 */
[----:B------:R-:W-:Y:S02]  /*13d0*/  SHF.R.S32.HI R38, RZ, 0x1f, R60 ;  /* 0x0000001fff267819 */ /* 0x000fe4000001143c */
[----:B------:R-:W-:Y:S01]  /*13e0*/  @!P5 IADD3 R25, R37, R25, RZ ;  /* 0x000000192519d210 */ /* 0x000fe20007ffe0ff */
[----:B------:R-:W-:Y:S01]  /*13f0*/  @!P3 IMAD R37, R40, c[0x0][0x1c0], RZ ;  /* 0x000070002825ba24 */ /* 0x000fe200078e02ff */
[----:B------:R-:W-:Y:S02]  /*1400*/  @!P5 LEA R24, P6, R36, c[0x0][0x170], 0x1 ;  /* 0x00005c002418da11 */ /* 0x000fe400078c08ff */
[----:B-1----:R-:W-:Y:S02]  /*1410*/  @!P3 MOV R26, R34 ;  /* 0x00000022001ab202 */ /* 0x002fe40000000f00 */
[----:B------:R-:W-:-:S02]  /*1420*/  @!P3 MOV R27, R33 ;  /* 0x00000021001bb202 */ /* 0x000fc40000000f00 */
[----:B------:R-:W-:Y:S02]  /*1430*/  ISETP.GT.U32.OR P1, PT, R0, 0x27f, P1 ;  /* 0x0000027f0000780c */ /* 0x000fe40000f24470 */
[----:B------:R-:W-:Y:S01]  /*1440*/  ISETP.GE.AND.EX P2, PT, R38, c[0x0][0x1cc], PT, P4 ;  /* 0x0000730026007a0c */ /* 0x000fe20003f46340 */
[----:B------:R-:W-:Y:S01]  /*1450*/  @!P3 IMAD R37, R68, c[0x0][0x1c4], R37 ;  /* 0x000071004425ba24 */ /* 0x000fe200078e0225 */
[----:B------:R-:W-:Y:S01]  /*1460*/  @!P5 LEA.HI.X R25, R36, c[0x0][0x174], R25, 0x1, P6 ;  /* 0x00005d002419da11 */ /* 0x000fe200030f0c19 */
[----:B------:R-:W-:Y:S01]  /*1470*/  @!P3 IMAD.WIDE.U32 R26, R68, c[0x0][0x1c0], R26 ;  /* 0x00007000441aba25 */ /* 0x000fe200078e001a */
[----:B------:R-:W-:-:S03]  /*1480*/  ISETP.GT.U32.OR P2, PT, R0, 0x27f, P2 ;  /* 0x0000027f0000780c */ /* 0x000fc60001744470 */
[----:B------:R1:W2:Y:S01]  /*1490*/  @!P5 LDG.E R29, [R24.64] ;  /* 0x0000000c181dd981 */ /* 0x0002a2000c1e1900 */
[----:B------:R-:W-:-:S03]  /*14a0*/  @!P3 IADD3 R27, R27, R37, RZ ;  /* 0x000000251b1bb210 */ /* 0x000fc60007ffe0ff */
[----:B0-----:R-:W-:Y:S02]  /*14b0*/  @!P1 MOV R30, R34 ;  /* 0x00000022001e9202 */ /* 0x001fe40000000f00 */
[----:B------:R-:W-:Y:S02]  /*14c0*/  @!P1 MOV R31, R33 ;  /* 0x00000021001f9202 */ /* 0x000fe40000000f00 */
[----:B-1----:R-:W-:-:S04]  /*14d0*/  @!P3 LEA R24, P6, R26, c[0x0][0x170], 0x1 ;  /* 0x00005c001a18ba11 */ /* 0x002fc800078c08ff */
[----:B------:R-:W-:Y:S01]  /*14e0*/  @!P3 LEA.HI.X R25, R26, c[0x0][0x174], R27, 0x1, P6 ;  /* 0x00005d001a19ba11 */ /* 0x000fe200030f0c1b */
[----:B------:R-:W-:Y:S01]  /*14f0*/  @!P1 IMAD R27, R39, c[0x0][0x1c0], RZ ;  /* 0x00007000271b9a24 */ /* 0x000fe200078e02ff */
[----:B------:R-:W-:Y:S01]  /*1500*/  ISETP.GE.U32.AND P4, PT, R59, c[0x0][0x1c8], PT ;  /* 0x000072003b007a0c */ /* 0x000fe20003f86070 */
[----:B------:R-:W-:Y:S01]  /*1510*/  @!P1 IMAD.WIDE.U32 R30, R66, c[0x0][0x1c0], R30 ;  /* 0x00007000421e9a25 */ /* 0x000fe200078e001e */
[----:B------:R-:W-:-:S03]  /*1520*/  SHF.R.S32.HI R41, RZ, 0x1f, R59 ;  /* 0x0000001fff297819 */ /* 0x000fc6000001143b */
[----:B------:R-:W-:Y:S02]  /*1530*/  @!P1 IMAD R27, R66, c[0x0][0x1c4], R27 ;  /* 0x00007100421b9a24 */ /* 0x000fe400078e021b */
[----:B------:R-:W-:Y:S01]  /*1540*/  @!P2 IMAD R37, R38, c[0x0][0x1c0], RZ ;  /* 0x000070002625aa24 */ /* 0x000fe200078e02ff */
[----:B------:R-:W-:Y:S02]  /*1550*/  ISETP.GE.AND.EX P4, PT, R41, c[0x0][0x1cc], PT, P4 ;  /* 0x0000730029007a0c */ /* 0x000fe40003f86340 */
[----:B------:R-:W-:Y:S01]  /*1560*/  ISETP.GE.U32.AND P5, PT, R58, c[0x0][0x1c8], PT ;  /* 0x000072003a007a0c */ /* 0x000fe20003fa6070 */
[----:B------:R-:W-:Y:S01]  /*1570*/  @!P2 IMAD R39, R60, c[0x0][0x1c4], R37 ;  /* 0x000071003c27aa24 */ /* 0x000fe200078e0225 */
[----:B------:R-:W-:Y:S02]  /*1580*/  SHF.R.S32.HI R40, RZ, 0x1f, R58 ;  /* 0x0000001fff287819 */ /* 0x000fe4000001143a */
[----:B------:R-:W-:Y:S02]  /*1590*/  @!P1 IADD3 R27, R31, R27, RZ ;  /* 0x0000001b1f1b9210 */ /* 0x000fe40007ffe0ff */
[----:B------:R-:W-:-:S02]  /*15a0*/  @!P1 LEA R26, P6, R30, c[0x0][0x170], 0x1 ;  /* 0x00005c001e1a9a11 */ /* 0x000fc400078c08ff */
[----:B------:R-:W-:Y:S02]  /*15b0*/  @!P2 MOV R36, R34 ;  /* 0x000000220024a202 */ /* 0x000fe40000000f00 */
[----:B------:R-:W-:Y:S02]  /*15c0*/  @!P2 MOV R37, R33 ;  /* 0x000000210025a202 */ /* 0x000fe40000000f00 */
[----:B------:R-:W-:Y:S02]  /*15d0*/  ISETP.GT.U32.OR P4, PT, R0, 0x27f, P4 ;  /* 0x0000027f0000780c */ /* 0x000fe40002784470 */
[----:B------:R-:W-:Y:S02]  /*15e0*/  ISETP.GE.AND.EX P5, PT, R40, c[0x0][0x1cc], PT, P5 ;  /* 0x0000730028007a0c */ /* 0x000fe40003fa6350 */
[----:B------:R-:W-:Y:S01]  /*15f0*/  @!P1 LEA.HI.X R27, R30, c[0x0][0x174], R27, 0x1, P6 ;  /* 0x00005d001e1b9a11 */ /* 0x000fe200030f0c1b */
[----:B------:R-:W-:Y:S01]  /*1600*/  HFMA2.MMA R30, -RZ, RZ, 0, 0 ;  /* 0x00000000ff1e7435 */ /* 0x000fe200000001ff */
[----:B------:R-:W-:Y:S01]  /*1610*/  @!P2 IMAD.WIDE.U32 R36, R60, c[0x0][0x1c0], R36 ;  /* 0x000070003c24aa25 */ /* 0x000fe200078e0024 */
[----:B------:R-:W-:-:S03]  /*1620*/  ISETP.GT.U32.OR P5, PT, R0, 0x27f, P5 ;  /* 0x0000027f0000780c */ /* 0x000fc60002fa4470 */
[----:B------:R-:W-:Y:S01]  /*1630*/  @!P2 IMAD.IADD R31, R37, 0x1, R39 ;  /* 0x00000001251fa824 */ /* 0x000fe200078e0227 */
[----:B------:R-:W-:-:S04]  /*1640*/  @!P2 LEA R38, P6, R36, c[0x0][0x170], 0x1 ;  /* 0x00005c002426aa11 */ /* 0x000fc800078c08ff */
[----:B------:R-:W-:Y:S01]  /*1650*/  @!P2 LEA.HI.X R39, R36, c[0x0][0x174], R31, 0x1, P6 ;  /* 0x00005d002427aa11 */ /* 0x000fe200030f0c1f */
[----:B------:R0:W2:Y:S01]  /*1660*/  @!P3 LDG.E R30, [R24.64] ;  /* 0x0000000c181eb981 */ /* 0x0000a2000c1e1900 */
[----:B------:R-:W-:-:S03]  /*1670*/  @!P4 IMAD R36, R41, c[0x0][0x1c0], RZ ;  /* 0x000070002924ca24 */ /* 0x000fc600078e02ff */
[-C--:B------:R-:W-:Y:S01]  /*1680*/  @!P5 MOV R37, R33.reuse ;  /* 0x000000210025d202 */ /* 0x080fe20000000f00 */
[----:B------:R-:W-:Y:S01]  /*1690*/  @!P4 IMAD R41, R59, c[0x0][0x1c4], R36 ;  /* 0x000071003b29ca24 */ /* 0x000fe200078e0224 */
[-C--:B0-----:R-:W-:Y:S02]  /*16a0*/  @!P4 MOV R24, R34.reuse ;  /* 0x000000220018c202 */ /* 0x081fe40000000f00 */
[----:B------:R-:W-:Y:S01]  /*16b0*/  @!P4 MOV R25, R33 ;  /* 0x000000210019c202 */ /* 0x000fe20000000f00 */
[----:B------:R-:W-:Y:S01]  /*16c0*/  @!P5 IMAD R31, R40, c[0x0][0x1c0], RZ ;  /* 0x00007000281fda24 */ /* 0x000fe200078e02ff */
[----:B------:R-:W-:-:S03]  /*16d0*/  @!P5 MOV R36, R34 ;  /* 0x000000220024d202 */ /* 0x000fc60000000f00 */
[----:B------:R-:W-:Y:S01]  /*16e0*/  @!P4 IMAD.WIDE.U32 R24, R59, c[0x0][0x1c0], R24 ;  /* 0x000070003b18ca25 */ /* 0x000fe200078e0018 */
[----:B------:R-:W-:-:S03]  /*16f0*/  ISETP.GE.U32.AND P3, PT, R56, c[0x0][0x1c8], PT ;  /* 0x0000720038007a0c */ /* 0x000fc60003f66070 */
[C---:B------:R-:W-:Y:S01]  /*1700*/  @!P5 IMAD R31, R58.reuse, c[0x0][0x1c4], R31 ;  /* 0x000071003a1fda24 */ /* 0x040fe200078e021f */
[----:B------:R-:W-:Y:S01]  /*1710*/  @!P4 IADD3 R41, R25, R41, RZ ;  /* 0x000000291929c210 */ /* 0x000fe20007ffe0ff */
[----:B------:R-:W-:Y:S01]  /*1720*/  @!P5 IMAD.WIDE.U32 R36, R58, c[0x0][0x1c0], R36 ;  /* 0x000070003a24da25 */ /* 0x000fe200078e0024 */
        /* <DEDUP_REMOVED lines=24> */
[C---:B------:R-:W-:Y:S01]  /*18b0*/  @!P3 IMAD R43, R56.reuse, c[0x0][0x1c4], R43 ;  /* 0x00007100382bba24 */ /* 0x040fe200078e022b */
        /* <DEDUP_REMOVED lines=9> */
[----:B------:R-:W-:-:S02]  /*1950*/  @!P4 MOV R26, R34 ;  /* 0x00000022001ac202 */ /* 0x000fc40000000f00 */
[----:B------:R-:W-:Y:S02]  /*1960*/  @!P4 MOV R27, R33 ;  /* 0x00000021001bc202 */ /* 0x000fe40000000f00 */
[----:B------:R-:W-:Y:S02]  /*1970*/  ISETP.GE.U32.AND P1, PT, R52, c[0x0][0x1c8], PT ;  /* 0x0000720034007a0c */ /* 0x000fe40003f26070 */
[----:B------:R-:W-:Y:S02]  /*1980*/  SHF.R.S32.HI R41, RZ, 0x1f, R52 ;  /* 0x0000001fff297819 */ /* 0x000fe40000011434 */
[----:B------:R-:W-:Y:S01]  /*1990*/  ISETP.GE.AND.EX P2, PT, R42, c[0x0][0x1cc], PT, P2 ;  /* 0x000073002a007a0c */ /* 0x000fe20003f46320 */
[----:B------:R-:W-:Y:S01]  /*19a0*/  @!P4 IMAD R40, R55, c[0x0][0x1c4], R40 ;  /* 0x000071003728ca24 */ /* 0x000fe200078e0228 */
[----:B------:R-:W-:Y:S01]  /*19b0*/  ISETP.GE.AND.EX P6, PT, R41, c[0x0][0x1cc], PT, P1 ;  /* 0x0000730029007a0c */ /* 0x000fe20003fc6310 */
[----:B------:R-:W-:Y:S01]  /*19c0*/  @!P4 IMAD.WIDE.U32 R26, R55, c[0x0][0x1c0], R26 ;  /* 0x00007000371aca25 */ /* 0x000fe200078e001a */
[C---:B------:R-:W-:Y:S01]  /*19d0*/  ISETP.GT.U32.OR P1, PT, R0.reuse, 0x27f, P2 ;  /* 0x0000027f0000780c */ /* 0x040fe20001724470 */
[----:B------:R0:W5:Y:S01]  /*19e0*/  @!P3 LDG.E R39, [R24.64] ;  /* 0x0000000c1827b981 */ /* 0x000162000c1e1900 */
[----:B------:R-:W-:-:S02]  /*19f0*/  ISETP.GT.U32.OR P2, PT, R0, 0x27f, P6 ;  /* 0x0000027f0000780c */ /* 0x000fc40003744470 */
[----:B------:R-:W-:Y:S01]  /*1a00*/  @!P4 IADD3 R40, R27, R40, RZ ;  /* 0x000000281b28c210 */ /* 0x000fe20007ffe0ff */
[----:B0-----:R-:W-:Y:S01]  /*1a10*/  @!P5 IMAD R24, R89, c[0x0][0x1c0], RZ ;  /* 0x000070005918da24 */ /* 0x001fe200078e02ff */
[----:B------:R-:W-:Y:S01]  /*1a20*/  @!P4 LEA R44, P6, R26, c[0x0][0x170], 0x1 ;  /* 0x00005c001a2cca11 */ /* 0x000fe200078c08ff */
[----:B------:R-:W-:Y:S02]  /*1a30*/  @!P5 IMAD.MOV.U32 R25, RZ, RZ, R33 ;  /* 0x000000ffff19d224 */ /* 0x000fe400078e0021 */
[----:B------:R-:W-:Y:S01]  /*1a40*/  @!P5 IMAD R27, R54, c[0x0][0x1c4], R24 ;  /* 0x00007100361bda24 */ /* 0x000fe200078e0218 */
[-C--:B------:R-:W-:Y:S02]  /*1a50*/  @!P5 MOV R24, R34.reuse ;  /* 0x000000220018d202 */ /* 0x080fe40000000f00 */
[----:B------:R-:W-:Y:S01]  /*1a60*/  @!P4 LEA.HI.X R45, R26, c[0x0][0x174], R40, 0x1, P6 ;  /* 0x00005d001a2dca11 */ /* 0x000fe200030f0c28 */
[----:B------:R-:W-:Y:S02]  /*1a70*/  @!P1 IMAD R40, R42, c[0x0][0x1c0], RZ ;  /* 0x000070002a289a24 */ /* 0x000fe400078e02ff */
[----:B------:R-:W-:Y:S01]  /*1a80*/  @!P5 IMAD.WIDE.U32 R24, R54, c[0x0][0x1c0], R24 ;  /* 0x000070003618da25 */ /* 0x000fe200078e0018 */
[----:B------:R-:W-:-:S02]  /*1a90*/  @!P1 MOV R46, R34 ;  /* 0x00000022002e9202 */ /* 0x000fc40000000f00 */
[----:B------:R-:W-:Y:S02]  /*1aa0*/  @!P1 MOV R47, R33 ;  /* 0x00000021002f9202 */ /* 0x000fe40000000f00 */
[----:B------:R-:W-:Y:S01]  /*1ab0*/  @!P5 IADD3 R27, R25, R27, RZ ;  /* 0x0000001b191bd210 */ /* 0x000fe20007ffe0ff */
[C---:B------:R-:W-:Y:S01]  /*1ac0*/  @!P1 IMAD R25, R53.reuse, c[0x0][0x1c4], R40 ;  /* 0x0000710035199a24 */ /* 0x040fe200078e0228 */
[----:B------:R-:W-:Y:S01]  /*1ad0*/  HFMA2.MMA R40, -RZ, RZ, 0, 0 ;  /* 0x00000000ff287435 */ /* 0x000fe200000001ff */
[----:B------:R-:W-:Y:S01]  /*1ae0*/  @!P5 LEA R26, P6, R24, c[0x0][0x170], 0x1 ;  /* 0x00005c00181ada11 */ /* 0x000fe200078c08ff */
[----:B------:R-:W-:Y:S01]  /*1af0*/  @!P1 IMAD.WIDE.U32 R46, R53, c[0x0][0x1c0], R46 ;  /* 0x00007000352e9a25 */ /* 0x000fe200078e002e */
[----:B------:R-:W-:Y:S02]  /*1b00*/  @!P2 MOV R42, R34 ;  /* 0x00000022002aa202 */ /* 0x000fe40000000f00 */
[----:B------:R-:W-:Y:S01]  /*1b10*/  @!P2 MOV R43, R33 ;  /* 0x00000021002ba202 */ /* 0x000fe20000000f00 */
[----:B------:R-:W-:Y:S01]  /*1b20*/  @!P2 IMAD R41, R41, c[0x0][0x1c0], RZ ;  /* 0x000070002929aa24 */ /* 0x000fe200078e02ff */
[----:B------:R-:W-:-:S02]  /*1b30*/  ISETP.GE.U32.AND P3, PT, R4, c[0x0][0x1c8], PT ;  /* 0x0000720004007a0c */ /* 0x000fc40003f66070 */
[----:B------:R-:W-:Y:S01]  /*1b40*/  SHF.R.S32.HI R48, RZ, 0x1f, R4 ;  /* 0x0000001fff307819 */ /* 0x000fe20000011404 */
[----:B------:R-:W-:Y:S01]  /*1b50*/  @!P2 IMAD R41, R52, c[0x0][0x1c4], R41 ;  /* 0x000071003429aa24 */ /* 0x000fe200078e0229 */
[----:B------:R-:W-:Y:S01]  /*1b60*/  @!P5 LEA.HI.X R27, R24, c[0x0][0x174], R27, 0x1, P6 ;  /* 0x00005d00181bda11 */ /* 0x000fe200030f0c1b */
[----:B------:R-:W-:Y:S01]  /*1b70*/  @!P2 IMAD.WIDE.U32 R42, R52, c[0x0][0x1c0], R42 ;  /* 0x00007000342aaa25 */ /* 0x000fe200078e002a */
[----:B------:R-:W-:Y:S01]  /*1b80*/  @!P1 IADD3 R25, R47, R25, RZ ;  /* 0x000000192f199210 */ /* 0x000fe20007ffe0ff */
[----:B------:R0:W5:Y:S01]  /*1b90*/  @!P4 LDG.E R40, [R44.64] ;  /* 0x0000000c2c28c981 */ /* 0x000162000c1e1900 */
[----:B------:R-:W-:Y:S02]  /*1ba0*/  @!P1 LEA R24, P6, R46, c[0x0][0x170], 0x1 ;  /* 0x00005c002e189a11 */ /* 0x000fe400078c08ff */
[----:B------:R-:W-:Y:S02]  /*1bb0*/  ISETP.GE.AND.EX P3, PT, R48, c[0x0][0x1cc], PT, P3 ;  /* 0x0000730030007a0c */ /* 0x000fe40003f66330 */
[----:B------:R-:W-:-:S02]  /*1bc0*/  @!P1 LEA.HI.X R25, R46, c[0x0][0x174], R25, 0x1, P6 ;  /* 0x00005d002e199a11 */ /* 0x000fc400030f0c19 */
[----:B------:R-:W-:Y:S02]  /*1bd0*/  ISETP.GT.U32.OR P3, PT, R0, 0x27f, P3 ;  /* 0x0000027f0000780c */ /* 0x000fe40001f64470 */
[----:B------:R-:W-:Y:S02]  /*1be0*/  @!P2 IADD3 R41, R43, R41, RZ ;  /* 0x000000292b29a210 */ /* 0x000fe40007ffe0ff */
[----:B0-----:R-:W-:-:S04]  /*1bf0*/  @!P2 LEA R44, P6, R42, c[0x0][0x170], 0x1 ;  /* 0x00005c002a2caa11 */ /* 0x001fc800078c08ff */
[----:B------:R-:W-:Y:S01]  /*1c00*/  @!P2 LEA.HI.X R45, R42, c[0x0][0x174], R41, 0x1, P6 ;  /* 0x00005d002a2daa11 */ /* 0x000fe200030f0c29 */
[----:B------:R-:W-:Y:S01]  /*1c10*/  HFMA2.MMA R41, -RZ, RZ, 0, 0 ;  /* 0x00000000ff297435 */ /* 0x000fe200000001ff */
[----:B------:R-:W-:Y:S02]  /*1c20*/  ISETP.GE.U32.AND P4, PT, R5, c[0x0][0x1c8], PT ;  /* 0x0000720005007a0c */ /* 0x000fe40003f86070 */
[----:B------:R-:W-:Y:S01]  /*1c30*/  SHF.R.S32.HI R49, RZ, 0x1f, R5 ;  /* 0x0000001fff317819 */ /* 0x000fe20000011405 */
[----:B------:R-:W-:Y:S01]  /*1c40*/  @!P3 IMAD R43, R48, c[0x0][0x1c0], RZ ;  /* 0x00007000302bba24 */ /* 0x000fe200078e02ff */
[----:B------:R-:W-:Y:S02]  /*1c50*/  @!P3 MOV R46, R34 ;  /* 0x00000022002eb202 */ /* 0x000fe40000000f00 */
[----:B------:R-:W-:Y:S02]  /*1c60*/  ISETP.GE.AND.EX P4, PT, R49, c[0x0][0x1cc], PT, P4 ;  /* 0x0000730031007a0c */ /* 0x000fe40003f86340 */
[----:B------:R-:W-:Y:S01]  /*1c70*/  @!P3 MOV R47, R33 ;  /* 0x00000021002fb202 */ /* 0x000fe20000000f00 */
[----:B------:R0:W5:Y:S01]  /*1c80*/  @!P5 LDG.E R41, [R26.64] ;  /* 0x0000000c1a29d981 */ /* 0x000162000c1e1900 */
[----:B------:R-:W-:Y:S01]  /*1c90*/  ISETP.GT.U32.OR P5, PT, R0, 0x27f, P4 ;  /* 0x0000027f0000780c */ /* 0x000fe200027a4470 */
[----:B------:R-:W-:Y:S01]  /*1ca0*/  @!P3 IMAD R42, R4, c[0x0][0x1c4], R43 ;  /* 0x00007100042aba24 */ /* 0x000fe200078e022b */
[----:B------:R-:W-:Y:S01]  /*1cb0*/  ISETP.GE.U32.AND P4, PT, R6, c[0x0][0x1c8], PT ;  /* 0x0000720006007a0c */ /* 0x000fe20003f86070 */
[----:B------:R-:W-:Y:S01]  /*1cc0*/  @!P3 IMAD.WIDE.U32 R46, R4, c[0x0][0x1c0], R46 ;  /* 0x00007000042eba25 */ /* 0x000fe200078e002e */
[----:B------:R-:W-:-:S04]  /*1cd0*/  SHF.R.S32.HI R48, RZ, 0x1f, R6 ;  /* 0x0000001fff307819 */ /* 0x000fc80000011406 */
[----:B------:R-:W-:Y:S02]  /*1ce0*/  ISETP.GE.AND.EX P4, PT, R48, c[0x0][0x1cc], PT, P4 ;  /* 0x0000730030007a0c */ /* 0x000fe40003f86340 */
[----:B0-----:R-:W-:Y:S02]  /*1cf0*/  @!P3 IADD3 R27, R47, R42, RZ ;  /* 0x0000002a2f1bb210 */ /* 0x001fe40007ffe0ff */
[----:B------:R-:W-:Y:S01]  /*1d00*/  CS2R R42, SRZ ;  /* 0x00000000002a7805 */ /* 0x000fe2000001ff00 */
[----:B------:R-:W-:Y:S02]  /*1d10*/  ISETP.GT.U32.OR P4, PT, R0, 0x27f, P4 ;  /* 0x0000027f0000780c */ /* 0x000fe40002784470 */
[----:B------:R-:W-:-:S03]  /*1d20*/  @!P3 LEA R26, P6, R46, c[0x0][0x170], 0x1 ;  /* 0x00005c002e1aba11 */ /* 0x000fc600078c08ff */
[----:B------:R0:W5:Y:S04]  /*1d30*/  @!P2 LDG.E R43, [R44.64] ;  /* 0x0000000c2c2ba981 */ /* 0x000168000c1e1900 */
[----:B------:R1:W5:Y:S01]  /*1d40*/  @!P1 LDG.E R42, [R24.64] ;  /* 0x0000000c182a9981 */ /* 0x000362000c1e1900 */
[----:B0-----:R-:W-:Y:S02]  /*1d50*/  @!P5 MOV R44, R34 ;  /* 0x00000022002cd202 */ /* 0x001fe40000000f00 */
[----:B------:R-:W-:Y:S01]  /*1d60*/  @!P5 MOV R45, R33 ;  /* 0x00000021002dd202 */ /* 0x000fe20000000f00 */
[----:B-1----:R-:W-:Y:S01]  /*1d70*/  @!P5 IMAD R25, R49, c[0x0][0x1c0], RZ ;  /* 0x000070003119da24 */ /* 0x002fe200078e02ff */
[----:B------:R-:W-:-:S03]  /*1d80*/  @!P3 LEA.HI.X R27, R46, c[0x0][0x174], R27, 0x1, P6 ;  /* 0x00005d002e1bba11 */ /* 0x000fc600030f0c1b */
[----:B------:R-:W-:-:S04]  /*1d90*/  @!P5 IMAD.WIDE.U32 R44, R5, c[0x0][0x1c0], R44 ;  /* 0x00007000052cda25 */ /* 0x000fc800078e002c */
[----:B------:R-:W-:Y:S02]  /*1da0*/  @!P5 IMAD R25, R5, c[0x0][0x1c4], R25 ;  /* 0x000071000519da24 */ /* 0x000fe400078e0219 */
[----:B------:R-:W-:-:S03]  /*1db0*/  @!P4 IMAD R46, R48, c[0x0][0x1c0], RZ ;  /* 0x00007000302eca24 */ /* 0x000fc600078e02ff */
[----:B------:R-:W-:Y:S01]  /*1dc0*/  @!P5 IADD3 R25, R45, R25, RZ ;  /* 0x000000192d19d210 */ /* 0x000fe20007ffe0ff */
[C---:B------:R-:W-:Y:S01]  /*1dd0*/  @!P4 IMAD R45, R6.reuse, c[0x0][0x1c4], R46 ;  /* 0x00007100062dca24 */ /* 0x040fe200078e022e */
[----:B------:R-:W-:Y:S01]  /*1de0*/  @!P4 MOV R46, R34 ;  /* 0x00000022002ec202 */ /* 0x000fe20000000f00 */
[----:B------:R-:W-:Y:S01]  /*1df0*/  @!P4 IMAD.MOV.U32 R47, RZ, RZ, R33 ;  /* 0x000000ffff2fc224 */ /* 0x000fe200078e0021 */
        /* <DEDUP_REMOVED lines=23> */
[C---:B------:R-:W-:Y:S01]  /*1f70*/  @!P1 IMAD R26, R7.reuse, c[0x0][0x1c4], R26 ;  /* 0x00007100071a9a24 */ /* 0x040fe200078e021a */
        /* <DEDUP_REMOVED lines=337> */
.L_x_3446:
[----:B------:R-:W-:Y:S05]  /*3490*/  BSYNC B0 ;  /* 0x0000000000007941 */ /* 0x000fea0003800000 */
.L_x_3445:
        /* <DEDUP_REMOVED lines=34> */
.L_x_3449:
[----:B------:R-:W2:Y:S01]  /*36c0*/  LDG.E.STRONG.GPU R27, [R24.64] ;  /* 0x0000000c181b7981 */ /* 0x000ea2000c1ef900 */
[----:B------:R-:W-:Y:S01]  /*36d0*/  YIELD ;  /* 0x0000000000007946 */ /* 0x000fe20003800000 */
[----:B--2---:R-:W-:Y:S01]  /*36e0*/  ISETP.NE.AND P1, PT, R27, R26, PT ;  /* 0x0000001a1b00720c */ /* 0x004fe20003f25270 */
[----:B------:R-:W-:-:S12]  /*36f0*/  CCTL.IVALL ;  /* 0x00000000ff00798f */ /* 0x000fd80002000000 */
[----:B------:R-:W-:Y:S05]  /*3700*/  @P1 BRA `(.L_x_3449) ;  /* 0xffffffb000001947 */ /* 0x000fea000383ffff */
.L_x_3448:
        /* <DEDUP_REMOVED lines=11> */
.L_x_3451:
        /* <DEDUP_REMOVED lines=38> */
[----:B------:R-:W-:-:S04]  /*3a20*/  @!P4 IMAD R27, R27, c[0x0][0xc], RZ ;  /* 0x000003001b1bca24 */ /* 0x000fc800078e02ff */
[----:B------:R-:W-:Y:S02]  /*3a30*/  @!P4 IMAD.SHL.U32 R27, R27, 0x2, RZ ;  /* 0x000000021b1bc824 */ /* 0x000fe400078e00ff */
        /* <DEDUP_REMOVED lines=31> */
.L_x_3450:
        /* <DEDUP_REMOVED lines=25> */
.L_x_3453:
[----:B------:R-:W-:Y:S05]  /*3dc0*/  BSYNC B0 ;  /* 0x0000000000007941 */ /* 0x000fea0003800000 */
.L_x_3452:
        /* <DEDUP_REMOVED lines=18> */
[----:B------:R-:W-:Y:S02]  /*3ef0*/  @!P2 FADD.FTZ R51, R51, R25 ;  /* 0x000000193333a221 */ /* 0x000fe40000010000 */
[----:B------:R-:W-:Y:S01]  /*3f00*/  IMAD.U32 R25, RZ, RZ, UR5 ;  /* 0x00000005ff197e24 */ /* 0x000fe2000f8e00ff */
        /* <DEDUP_REMOVED lines=15> */
.L_x_3447:
[----:B------:R-:W-:Y:S01]  /*4000*/  LOP3.LUT P1, RZ, R0, UR16, RZ, 0xfc, !PT ;  /* 0x0000001000ff7c12 */ /* 0x000fe2000f82fcff */
[----:B------:R0:W-:Y:S01]  /*4010*/  @!P3 STS.64 [0xc0], R50 ;  /* 0x0000c032ff00b388 */ /* 0x0001e20000000a00 */
[----:B------:R-:W-:Y:S01]  /*4020*/  ISETP.EQ.U32.AND P2, PT, RZ, c[0x0][0x168], PT ;  /* 0x00005a00ff007a0c */ /* 0x000fe20003f42070 */
[----:B------:R-:W-:Y:S01]  /*4030*/  HFMA2.MMA R57, -RZ, RZ, 0, 1.1920928955078125e-07 ;  /* 0x00000002ff397435 */ /* 0x000fe200000001ff */
[----:B------:R-:W-:Y:S02]  /*4040*/  MOV R24, UR9 ;  /* 0x0000000900187c02 */ /* 0x000fe40008000f00 */
[----:B------:R-:W-:-:S13]  /*4050*/  ISETP.EQ.OR.EX P1, PT, RZ, c[0x0][0x16c], P1, P2 ;  /* 0x00005b00ff007a0c */ /* 0x000fda0000f22720 */
[----:B------:R-:W-:Y:S01]  /*4060*/  @!P1 MOV R25, 0x8 ;  /* 0x0000000800199802 */ /* 0x000fe20000000f00 */
[----:B------:R-:W-:Y:S01]  /*4070*/  @!P1 FMUL.FTZ R27, R51, c[0x0][0x1f4] ;  /* 0x00007d00331b9a20 */ /* 0x000fe20000410000 */
[----:B0-----:R-:W-:Y:S01]  /*4080*/  IADD3 R51, R3, UR14, RZ ;  /* 0x0000000e03337c10 */ /* 0x001fe2000fffe0ff */
        /* <DEDUP_REMOVED lines=9> */
[----:B------:R-:W-:Y:S02]  /*4120*/  FFMA.FTZ R27, R25, c[0x0][0x1f4], -R24 ;  /* 0x00007d00191b7a23 */ /* 0x000fe40000010818 */
[----:B------:R-:W-:-:S05]  /*4130*/  IMAD.WIDE R24, R51, R57, c[0x0][0x178] ;  /* 0x00005e0033187625 */ /* 0x000fca00078e0239 */
[----:B------:R0:W2:Y:S04]  /*4140*/  LDG.E.U16 R26, [R24.64] ;  /* 0x0000000c181a7981 */ /* 0x0000a8000c1e1500 */
[----:B------:R0:W3:Y:S02]  /*4150*/  LDG.E.U16 R50, [R24.64+0x2] ;  /* 0x0000020c18327981 */ /* 0x0000e4000c1e1500 */
[----:B0-----:R-:W-:-:S05]  /*4160*/  IMAD.WIDE R24, R51, R57, c[0x0][0x180] ;  /* 0x0000600033187625 */ /* 0x001fca00078e0239 */
[----:B------:R0:W4:Y:S04]  /*4170*/  LDG.E.U16 R51, [R24.64] ;  /* 0x0000000c18337981 */ /* 0x000128000c1e1500 */
[----:B------:R0:W5:Y:S01]  /*4180*/  LDG.E.U16 R57, [R24.64+0x2] ;  /* 0x0000020c18397981 */ /* 0x000162000c1e1500 */
[----:B------:R-:W-:Y:S01]  /*4190*/  FSETP.GTU.FTZ.AND P1, PT, R27, RZ, PT ;  /* 0x000000ff1b00720b */ /* 0x000fe20003f3c000 */
[----:B------:R-:W-:Y:S01]  /*41a0*/  UMOV UR6, 0x3f800000 ;  /* 0x3f80000000067882 */ /* 0x000fe20000000000 */
[----:B------:R-:W-:Y:S02]  /*41b0*/  ISETP.NE.AND P6, PT, RZ, UR17, PT ;  /* 0x00000011ff007c0c */ /* 0x000fe4000bfc5270 */
[--C-:B0-----:R-:W-:Y:S02]  /*41c0*/  PRMT R24, RZ, 0x5410, R19.reuse ;  /* 0x00005410ff187816 */ /* 0x101fe40000000013 */
[----:B------:R-:W-:-:S07]  /*41d0*/  PRMT R25, RZ, 0x7610, R19 ;  /* 0x00007610ff197816 */ /* 0x000fce0000000013 */
[----:B------:R-:W-:Y:S01]  /*41e0*/  VOTEU.ANY UP0, P1 ;  /* 0x00000000003f7886 */ /* 0x000fe20000800100 */
[----:B------:R-:W-:Y:S01]  /*41f0*/  PLOP3.LUT P1, PT, PT, PT, UP0, 0x80, 0x0 ;  /* 0x000000000000781c */ /* 0x000fe20003f2f008 */
[----:B------:R-:W-:Y:S02]  /*4200*/  FADD.FTZ R24, R24, -UR5 ;  /* 0x8000000518187e21 */ /* 0x000fe40008010000 */
[----:B------:R-:W-:-:S10]  /*4210*/  FADD.FTZ R25, R25, -UR5 ;  /* 0x8000000519197e21 */ /* 0x000fd40008010000 */
[----:B------:R-:W-:-:S06]  /*4220*/  @P1 FADD.FTZ R27, R27, c[0x0][0x188] ;  /* 0x000062001b1b1621 */ /* 0x000fcc0000010000 */
[----:B------:R-:W0:Y:S02]  /*4230*/  @P1 MUFU.RSQ R27, R27 ;  /* 0x0000001b001b1308 */ /* 0x000e240000001400 */
[----:B0-----:R-:W0:Y:S02]  /*4240*/  @P1 R2UR UR7, R27 ;  /* 0x000000001b0713c2 */ /* 0x001e2400000e0000 */
[----:B0-----:R-:W-:Y:S02]  /*4250*/  @UP0 UMOV UR6, UR7 ;  /* 0x0000000700060c82 */ /* 0x001fe40008000000 */
[----:B------:R-:W-:Y:S02]  /*4260*/  FMUL.FTZ R24, R24, UR6 ;  /* 0x0000000618187c20 */ /* 0x000fe40008410000 */
[----:B------:R-:W-:Y:S01]  /*4270*/  FMUL.FTZ R25, R25, UR6 ;  /* 0x0000000619197c20 */ /* 0x000fe20008410000 */
[----:B--2---:R-:W-:Y:S02]  /*4280*/  PRMT R19, RZ, 0x5410, R26 ;  /* 0x00005410ff137816 */ /* 0x004fe4000000001a */
[----:B---3--:R-:W-:-:S02]  /*4290*/  PRMT R50, RZ, 0x5410, R50 ;  /* 0x00005410ff327816 */ /* 0x008fc40000000032 */
[----:B----4-:R-:W-:Y:S02]  /*42a0*/  PRMT R51, RZ, 0x5410, R51 ;  /* 0x00005410ff337816 */ /* 0x010fe40000000033 */
[----:B-----5:R-:W-:-:S03]  /*42b0*/  PRMT R57, RZ, 0x5410, R57 ;  /* 0x00005410ff397816 */ /* 0x020fc60000000039 */
        /* <DEDUP_REMOVED lines=13> */
.L_x_3454:
        /* <DEDUP_REMOVED lines=13> */
.L_x_3456:
[----:B------:R-:W-:Y:S05]  /*4460*/  BSYNC B0 ;  /* 0x0000000000007941 */ /* 0x000fea0003800000 */
.L_x_3455:
[--C-:B------:R-:W-:Y:S02]  /*4470*/  PRMT R24, RZ, 0x5410, R10.reuse ;  /* 0x00005410ff187816 */ /* 0x100fe4000000000a */
[----:B------:R-:W-:Y:S02]  /*4480*/  PRMT R10, RZ, 0x7610, R10 ;  /* 0x00007610ff0a7816 */ /* 0x000fe4000000000a */
[----:B0-----:R-:W-:Y:S01]  /*4490*/  IADD3 R27, R2, 0x10, RZ ;  /* 0x00000010021b7810 */ /* 0x001fe20007ffe0ff */
        /* <DEDUP_REMOVED lines=20> */
.L_x_3457:
        /* <DEDUP_REMOVED lines=12> */
.L_x_3459:
[----:B------:R-:W-:Y:S05]  /*46a0*/  BSYNC B0 ;  /* 0x0000000000007941 */ /* 0x000fea0003800000 */
.L_x_3458:
        /* <DEDUP_REMOVED lines=22> */
.L_x_3460:
        /* <DEDUP_REMOVED lines=12> */
.L_x_3462:
[----:B------:R-:W-:Y:S05]  /*48d0*/  BSYNC B0 ;  /* 0x0000000000007941 */ /* 0x000fea0003800000 */
.L_x_3461:
        /* <DEDUP_REMOVED lines=22> */
.L_x_3463:
[----:B------:R-:W-:Y:S01]  /*4a40*/  BSSY B0, `(.L_x_3464) ;  /* 0x000000c000007945 */ /* 0x000fe20003800000 */
[----:B------:R-:W-:Y:S05]  /*4a50*/  @P1 BRA `(.L_x_3465) ;  /* 0x000000a000001947 */ /* 0x000fea0003800000 */
[----:B------:R-:W-:Y:S01]  /*4a60*/  F2FP.BF16.PACK_AB R12, R12, R10 ;  /* 0x0000000a0c0c723e */ /* 0x000fe200000010ff */
[----:B0-----:R-:W-:Y:S01]  /*4a70*/  IMAD R24, R63, c[0x0][0x1c0], RZ ;  /* 0x000070003f187a24 */ /* 0x001fe200078e02ff */
        /* <DEDUP_REMOVED lines=8> */
.L_x_3465:
[----:B------:R-:W-:Y:S05]  /*4b00*/  BSYNC B0 ;  /* 0x0000000000007941 */ /* 0x000fea0003800000 */
.L_x_3464:
        /* <DEDUP_REMOVED lines=22> */
.L_x_3466:
        /* <DEDUP_REMOVED lines=12> */
.L_x_3468:
[----:B------:R-:W-:Y:S05]  /*4d30*/  BSYNC B0 ;  /* 0x0000000000007941 */ /* 0x000fea0003800000 */
.L_x_3467:
        /* <DEDUP_REMOVED lines=18> */
[C---:B------:R-:W-:Y:S01]  /*4e60*/  ISETP.GT.U32.OR P3, PT, R0.reuse, 0x27f, P3 ;  /* 0x0000027f0000780c */ /* 0x040fe20001f64470 */
        /* <DEDUP_REMOVED lines=14> */
.L_x_3469:
        /* <DEDUP_REMOVED lines=12> */
.L_x_3471:
[----:B------:R-:W-:Y:S05]  /*5010*/  BSYNC B0 ;  /* 0x0000000000007941 */ /* 0x000fea0003800000 */
.L_x_3470:
        /* <DEDUP_REMOVED lines=13> */
.L_x_3472:
        /* <DEDUP_REMOVED lines=12> */
.L_x_3474:
[----:B------:R-:W-:Y:S05]  /*51b0*/  BSYNC B0 ;  /* 0x0000000000007941 */ /* 0x000fea0003800000 */
.L_x_3473:
        /* <DEDUP_REMOVED lines=27> */
.L_x_3475:
        /* <DEDUP_REMOVED lines=12> */
.L_x_3477:
[----:B------:R-:W-:Y:S05]  /*5430*/  BSYNC B0 ;  /* 0x0000000000007941 */ /* 0x000fea0003800000 */
.L_x_3476:
        /* <DEDUP_REMOVED lines=17> */
.L_x_3478:
        /* <DEDUP_REMOVED lines=12> */
.L_x_3480:
[----:B------:R-:W-:Y:S05]  /*5610*/  BSYNC B0 ;  /* 0x0000000000007941 */ /* 0x000fea0003800000 */
.L_x_3479:
        /* <DEDUP_REMOVED lines=18> */
[----:B------:R-:W-:Y:S01]  /*5740*/  ISETP.GT.U32.OR P3, PT, R0, 0x27f, P3 ;  /* 0x0000027f0000780c */ /* 0x000fe20001f64470 */
        /* <DEDUP_REMOVED lines=13> */
.L_x_3481:
        /* <DEDUP_REMOVED lines=12> */
.L_x_3483:
[----:B------:R-:W-:Y:S05]  /*58e0*/  BSYNC B0 ;  /* 0x0000000000007941 */ /* 0x000fea0003800000 */
.L_x_3482:
        /* <DEDUP_REMOVED lines=13> */
.L_x_3484:
        /* <DEDUP_REMOVED lines=12> */
.L_x_3486:
[----:B------:R-:W-:Y:S05]  /*5a80*/  BSYNC B0 ;  /* 0x0000000000007941 */ /* 0x000fea0003800000 */
.L_x_3485:
        /* <DEDUP_REMOVED lines=27> */
.L_x_3487:
        /* <DEDUP_REMOVED lines=12> */
.L_x_3489:
[----:B------:R-:W-:Y:S05]  /*5d00*/  BSYNC B0 ;  /* 0x0000000000007941 */ /* 0x000fea0003800000 */
.L_x_3488:
[----:B------:R-:W-:Y:S01]  /*5d10*/  FMUL.FTZ R14, R14, UR6 ;  /* 0x000000060e0e7c20 */ /* 0x000fe20008410000 */
[--C-:B------:R-:W-:Y:S01]  /*5d20*/  PRMT R16, RZ, 0x5410, R23.reuse ;  /* 0x00005410ff107816 */ /* 0x100fe20000000017 */
[----:B------:R-:W-:Y:S01]  /*5d30*/  FMUL.FTZ R15, R15, UR6 ;  /* 0x000000060f0f7c20 */ /* 0x000fe20008410000 */
[----:B0-----:R-:W-:Y:S01]  /*5d40*/  PRMT R17, RZ, 0x7610, R23 ;  /* 0x00007610ff117816 */ /* 0x001fe20000000017 */
        /* <DEDUP_REMOVED lines=13> */
.L_x_3490:
        /* <DEDUP_REMOVED lines=12> */
.L_x_3492:
[----:B------:R-:W-:Y:S05]  /*5ee0*/  BSYNC B0 ;  /* 0x0000000000007941 */ /* 0x000fea0003800000 */
.L_x_3491:
[--C-:B------:R-:W-:Y:S01]  /*5ef0*/  PRMT R62, RZ, 0x5410, R28.reuse ;  /* 0x00005410ff3e7816 */ /* 0x100fe2000000001c */
[----:B------:R-:W-:Y:S01]  /*5f00*/  FADD.FTZ R16, R16, -UR5 ;  /* 0x8000000510107e21 */ /* 0x000fe20008010000 */
[----:B------:R-:W-:Y:S01]  /*5f10*/  PRMT R63, RZ, 0x7610, R28 ;  /* 0x00007610ff3f7816 */ /* 0x000fe2000000001c */
        /* <DEDUP_REMOVED lines=13> */
[----:B0-----:R-:W-:Y:S01]  /*5ff0*/  PRMT R12, RZ, 0x5410, R39 ;  /* 0x00005410ff0c7816 */ /* 0x001fe20000000027 */
        /* <DEDUP_REMOVED lines=33> */
[----:B------:R-:W-:Y:S01]  /*6210*/  ISETP.GT.U32.OR P1, PT, R0, 0x27f, P1 ;  /* 0x0000027f0000780c */ /* 0x000fe20000f24470 */
        /* <DEDUP_REMOVED lines=14> */
[----:B------:R-:W-:-:S02]  /*6300*/  FADD.FTZ R63, R63, -UR5 ;  /* 0x800000053f3f7e21 */ /* 0x000fc40008010000 */
[----:B------:R-:W-:Y:S02]  /*6310*/  FMUL.FTZ R17, R17, UR6 ;  /* 0x0000000611117c20 */ /* 0x000fe40008410000 */
        /* <DEDUP_REMOVED lines=33> */
.L_x_3493:
        /* <DEDUP_REMOVED lines=12> */
.L_x_3495:
[----:B------:R-:W-:Y:S05]  /*65f0*/  BSYNC B0 ;  /* 0x0000000000007941 */ /* 0x000fea0003800000 */
.L_x_3494:
        /* <DEDUP_REMOVED lines=12> */
.L_x_3496:
[----:B------:R-:W-:Y:S01]  /*66c0*/  BSSY B0, `(.L_x_3497) ;  /* 0x000000c000007945 */ /* 0x000fe20003800000 */
[----:B------:R-:W-:Y:S05]  /*66d0*/  @P2 BRA `(.L_x_3498) ;  /* 0x000000a000002947 */ /* 0x000fea0003800000 */
[----:B------:R-:W-:Y:S01]  /*66e0*/  MOV R16, R34 ;  /* 0x0000002200107202 */ /* 0x000fe20000000f00 */
[----:B0-----:R-:W-:Y:S01]  /*66f0*/  IMAD R18, R65, c[0x0][0x1c0], RZ ;  /* 0x0000700041127a24 */ /* 0x001fe200078e02ff */
        /* <DEDUP_REMOVED lines=8> */
.L_x_3498:
[----:B------:R-:W-:Y:S05]  /*6780*/  BSYNC B0 ;  /* 0x0000000000007941 */ /* 0x000fea0003800000 */
.L_x_3497:
        /* <DEDUP_REMOVED lines=34> */
.L_x_3499:
        /* <DEDUP_REMOVED lines=12> */
.L_x_3501:
[----:B------:R-:W-:Y:S05]  /*6a70*/  BSYNC B0 ;  /* 0x0000000000007941 */ /* 0x000fea0003800000 */
.L_x_3500:
[----:B------:R-:W-:Y:S02]  /*6a80*/  FMUL.FTZ R29, R29, UR6 ;  /* 0x000000061d1d7c20 */ /* 0x000fe40008410000 */
[----:B------:R-:W-:Y:S01]  /*6a90*/  FFMA.FTZ R17, R50, R30, R57 ;  /* 0x0000001e32117223 */ /* 0x000fe20000010039 */
[----:B------:R-:W-:Y:S05]  /*6aa0*/  @!P6 BRA `(.L_x_3502) ;  /* 0x000000a00000e947 */ /* 0x000fea0003800000 */
[----:B------:R-:W-:-:S06]  /*6ab0*/  FMUL.FTZ R16, R28, -1.4426950216293334961 ;  /* 0xbfb8aa3b1c107820 */ /* 0x000fcc0000410000 */
[----:B------:R-:W1:Y:S02]  /*6ac0*/  MUFU.EX2 R16, R16 ;  /* 0x0000001000107308 */ /* 0x000e640000000800 */
[----:B01----:R-:W-:-:S06]  /*6ad0*/  FADD.FTZ R18, R16, 1 ;  /* 0x3f80000010127421 */ /* 0x003fcc0000010000 */
[----:B------:R-:W0:Y:S02]  /*6ae0*/  MUFU.RCP R19, R18 ;  /* 0x0000001200137308 */ /* 0x000e240000001000 */
[----:B0-----:R-:W-:Y:S02]  /*6af0*/  FMUL.FTZ R28, R28, R19 ;  /* 0x000000131c1c7220 */ /* 0x001fe40000410000 */
[----:B------:R-:W-:-:S06]  /*6b00*/  FMUL.FTZ R19, R17, -1.4426950216293334961 ;  /* 0xbfb8aa3b11137820 */ /* 0x000fcc0000410000 */
[----:B------:R-:W0:Y:S02]  /*6b10*/  MUFU.EX2 R19, R19 ;  /* 0x0000001300137308 */ /* 0x000e240000000800 */
[----:B0-----:R-:W-:-:S06]  /*6b20*/  FADD.FTZ R30, R19, 1 ;  /* 0x3f800000131e7421 */ /* 0x001fcc0000010000 */
[----:B------:R-:W0:Y:S02]  /*6b30*/  MUFU.RCP R30, R30 ;  /* 0x0000001e001e7308 */ /* 0x000e240000001000 */
[----:B0-----:R-:W-:-:S06]  /*6b40*/  FMUL.FTZ R17, R17, R30 ;  /* 0x0000001e11117220 */ /* 0x001fcc0000410000 */
.L_x_3502:
        /* <DEDUP_REMOVED lines=12> */
.L_x_3504:
[----:B------:R-:W-:Y:S05]  /*6c10*/  BSYNC B0 ;  /* 0x0000000000007941 */ /* 0x000fea0003800000 */
.L_x_3503:
        /* <DEDUP_REMOVED lines=12> */
.L_x_3505:
        /* <DEDUP_REMOVED lines=12> */
.L_x_3507:
[----:B------:R-:W-:Y:S05]  /*6da0*/  BSYNC B0 ;  /* 0x0000000000007941 */ /* 0x000fea0003800000 */
.L_x_3506:
[----:B------:R-:W-:Y:S02]  /*6db0*/  PRMT R16, RZ, 0x7610, R36 ;  /* 0x00007610ff107816 */ /* 0x000fe40000000024 */
[----:B0-----:R-:W-:Y:S02]  /*6dc0*/  PRMT R27, RZ, 0x7610, R37 ;  /* 0x00007610ff1b7816 */ /* 0x001fe40000000025 */
        /* <DEDUP_REMOVED lines=28> */
.L_x_3508:
        /* <DEDUP_REMOVED lines=12> */
.L_x_3510:
[----:B------:R-:W-:Y:S05]  /*7050*/  BSYNC B0 ;  /* 0x0000000000007941 */ /* 0x000fea0003800000 */
.L_x_3509:
        /* <DEDUP_REMOVED lines=13> */
.L_x_3511:
        /* <DEDUP_REMOVED lines=12> */
.L_x_3513:
[----:B------:R-:W-:Y:S05]  /*71f0*/  BSYNC B0 ;  /* 0x0000000000007941 */ /* 0x000fea0003800000 */
.L_x_3512:
        /* <DEDUP_REMOVED lines=12> */
.L_x_3514:
[----:B------:R-:W-:Y:S01]  /*72c0*/  BSSY B0, `(.L_x_3515) ;  /* 0x000000c000007945 */ /* 0x000fe20003800000 */
[----:B------:R-:W-:Y:S05]  /*72d0*/  @P3 BRA `(.L_x_3516) ;  /* 0x000000a000003947 */ /* 0x000fea0003800000 */
[----:B------:R-:W-:Y:S01]  /*72e0*/  MOV R16, R34 ;  /* 0x0000002200107202 */ /* 0x000fe20000000f00 */
[----:B0-----:R-:W-:Y:S01]  /*72f0*/  IMAD R19, R31, c[0x0][0x1c0], RZ ;  /* 0x000070001f137a24 */ /* 0x001fe200078e02ff */
        /* <DEDUP_REMOVED lines=8> */
.L_x_3516:
[----:B------:R-:W-:Y:S05]  /*7380*/  BSYNC B0 ;  /* 0x0000000000007941 */ /* 0x000fea0003800000 */
.L_x_3515:
[----:B------:R-:W-:Y:S02]  /*7390*/  PRMT R10, RZ, 0x7610, R39 ;  /* 0x00007610ff0a7816 */ /* 0x000fe40000000027 */
[----:B0-----:R-:W-:Y:S02]  /*73a0*/  PRMT R19, RZ, 0x7610, R40 ;  /* 0x00007610ff137816 */ /* 0x001fe40000000028 */
[----:B------:R-:W-:Y:S01]  /*73b0*/  ISETP.GE.U32.AND P5, PT, R56, c[0x0][0x1c8], PT ;  /* 0x0000720038007a0c */ /* 0x000fe20003fa6070 */
[----:B------:R-:W-:Y:S01]  /*73c0*/  FADD.FTZ R10, R10, -UR5 ;  /* 0x800000050a0a7e21 */ /* 0x000fe20008010000 */
[----:B------:R-:W-:Y:S01]  /*73d0*/  SHF.R.S32.HI R28, RZ, 0x1f, R56 ;  /* 0x0000001fff1c7819 */ /* 0x000fe20000011438 */
        /* <DEDUP_REMOVED lines=27> */
.L_x_3517:
        /* <DEDUP_REMOVED lines=12> */
.L_x_3519:
[----:B------:R-:W-:Y:S05]  /*7650*/  BSYNC B0 ;  /* 0x0000000000007941 */ /* 0x000fea0003800000 */
.L_x_3518:
        /* <DEDUP_REMOVED lines=13> */
.L_x_3520:
        /* <DEDUP_REMOVED lines=12> */
.L_x_3522:
[----:B------:R-:W-:Y:S05]  /*77f0*/  BSYNC B0 ;  /* 0x0000000000007941 */ /* 0x000fea0003800000 */
.L_x_3521:
        /* <DEDUP_REMOVED lines=12> */
.L_x_3523:
        /* <DEDUP_REMOVED lines=12> */
.L_x_3525:
[----:B------:R-:W-:Y:S05]  /*7980*/  BSYNC B0 ;  /* 0x0000000000007941 */ /* 0x000fea0003800000 */
.L_x_3524:
        /* <DEDUP_REMOVED lines=30> */
.L_x_3526:
        /* <DEDUP_REMOVED lines=12> */
.L_x_3528:
[----:B------:R-:W-:Y:S05]  /*7c30*/  BSYNC B0 ;  /* 0x0000000000007941 */ /* 0x000fea0003800000 */
.L_x_3527:
        /* <DEDUP_REMOVED lines=13> */
.L_x_3529:
        /* <DEDUP_REMOVED lines=12> */
.L_x_3531:
[----:B------:R-:W-:Y:S05]  /*7dd0*/  BSYNC B0 ;  /* 0x0000000000007941 */ /* 0x000fea0003800000 */
.L_x_3530:
        /* <DEDUP_REMOVED lines=12> */
.L_x_3532:
        /* <DEDUP_REMOVED lines=12> */
.L_x_3534:
[----:B------:R-:W-:Y:S05]  /*7f60*/  BSYNC B0 ;  /* 0x0000000000007941 */ /* 0x000fea0003800000 */
.L_x_3533:
        /* <DEDUP_REMOVED lines=48> */
.L_x_3535:
        /* <DEDUP_REMOVED lines=12> */
.L_x_3537:
[----:B------:R-:W-:Y:S05]  /*8330*/  BSYNC B0 ;  /* 0x0000000000007941 */ /* 0x000fea0003800000 */
.L_x_3536:
        /* <DEDUP_REMOVED lines=11> */
.L_x_3538:
        /* <DEDUP_REMOVED lines=12> */
.L_x_3540:
[----:B------:R-:W-:Y:S05]  /*84b0*/  BSYNC B0 ;  /* 0x0000000000007941 */ /* 0x000fea0003800000 */
.L_x_3539:
        /* <DEDUP_REMOVED lines=11> */
.L_x_3541:
        /* <DEDUP_REMOVED lines=12> */
.L_x_3543:
[----:B------:R-:W-:Y:S05]  /*8630*/  BSYNC B0 ;  /* 0x0000000000007941 */ /* 0x000fea0003800000 */
.L_x_3542:
        /* <DEDUP_REMOVED lines=11> */
.L_x_3544:
        /* <DEDUP_REMOVED lines=12> */
.L_x_3546:
[----:B------:R-:W-:Y:S05]  /*87b0*/  BSYNC B0 ;  /* 0x0000000000007941 */ /* 0x000fea0003800000 */
.L_x_3545:
        /* <DEDUP_REMOVED lines=11> */
.L_x_3547:
        /* <DEDUP_REMOVED lines=11> */
.L_x_3549:
[----:B------:R-:W-:Y:S05]  /*8920*/  BSYNC B0 ;  /* 0x0000000000007941 */ /* 0x000fea0003800000 */
.L_x_3548:
[----:B------:R-:W-:Y:S02]  /*8930*/  ULDC UR5, c[0x0][0x10] ;  /* 0x0000040000057ab9 */ /* 0x000fe40000000800 */
[----:B------:R-:W-:Y:S02]  /*8940*/  UIADD3 UR9, UR9, UR5, URZ ;  /* 0x0000000509097290 */ /* 0x000fe4000fffe03f */
[----:B------:R-:W-:Y:S02]  /*8950*/  UIADD3 UR4, UR4, 0x1, URZ ;  /* 0x0000000104047890 */ /* 0x000fe4000fffe03f */
[----:B------:R-:W-:-:S06]  /*8960*/  UISETP.GE.AND UP0, UPT, UR9, UR8, UPT ;  /* 0x000000080900728c */ /* 0x000fcc000bf06270 */
[----:B------:R-:W-:-:S13]  /*8970*/  PLOP3.LUT P1, PT, PT, PT, UP0, 0x80, 0x0 ;  /* 0x000000000000781c */ /* 0x000fda0003f2f008 */
[----:B------:R-:W-:Y:S01]  /*8980*/  @P1 CALL.REL.NOINC `(.L_x_3550) ;  /* 0x0000001000001944 */ /* 0x000fe20003c00000 */
[----:B------:R-:W-:Y:S05]  /*8990*/  BRA `(.L_x_3551) ;  /* 0xffff79f000007947 */ /* 0x000fea000383ffff */
.L_x_3550:
[----:B------:R-:W-:Y:S05]  /*89a0*/  EXIT ;  /* 0x000000000000794d */ /* 0x000fea0003800000 */
.L_x_3552:
        /* <DEDUP_REMOVED lines=13> */
.L_x_5193:


//--------------------- .text._Z35group_norm_nhwc_fwd_one_pass_kernelI11Bf16IOFp16WLi64ELi80ELi640EEv26Group_norm_nhwc_fwd_params --------------------------
	.section	.text._Z35group_norm_nhwc_fwd_one_pass_kernelI11Bf16IOFp16WLi64ELi80ELi640EEv26Group_norm_nhwc_fwd_params,"ax",@progbits
	.sectioninfo	@"SHI_REGISTERS=44"
	.align	128
        .global         _Z35group_norm_nhwc_fwd_one_pass_kernelI11Bf16IOFp16WLi64ELi80ELi640EEv26Group_norm_nhwc_fwd_params
        .type           _Z35group_norm_nhwc_fwd_one_pass_kernelI11Bf16IOFp16WLi64ELi80ELi640EEv26Group_norm_nhwc_fwd_params,@function
        .size           _Z35group_norm_nhwc_fwd_one_pass_kernelI11Bf16IOFp16WLi64ELi80ELi640EEv26Group_norm_nhwc_fwd_params,(.L_x_5194 - _Z35group_norm_nhwc_fwd_one_pass_kernelI11Bf16IOFp16WLi64ELi80ELi640EEv26Group_norm_nhwc_fwd_params)
        .other          _Z35group_norm_nhwc_fwd_one_pass_kernelI11Bf16IOFp16WLi64ELi80ELi640EEv26Group_norm_nhwc_fwd_params,@"STO_CUDA_ENTRY STV_DEFAULT"
_Z35group_norm_nhwc_fwd_one_pass_kernelI11Bf16IOFp16WLi64ELi80ELi640EEv26Group_norm_nhwc_fwd_params:
.text._Z35group_norm_nhwc_fwd_one_pass_kernelI11Bf16IOFp16WLi64ELi80ELi640EEv26Group_norm_nhwc_fwd_params:
        /* <DEDUP_REMOVED lines=28> */
.L_x_3575:
        /* <DEDUP_REMOVED lines=194> */
.L_x_3554:
[----:B------:R-:W-:Y:S05]  /*0de0*/  BSYNC B0 ;  /* 0x0000000000007941 */ /* 0x000fea0003800000 */
.L_x_3553:
        /* <DEDUP_REMOVED lines=25> */
.L_x_3557:
[----:B------:R-:W2:Y:S01]  /*0f80*/  LDG.E.STRONG.GPU R10, [R8.64] ;  /* 0x00000006080a7981 */ /* 0x000ea2000c1ef900 */
[----:B------:R-:W-:Y:S01]  /*0f90*/  YIELD ;  /* 0x0000000000007946 */ /* 0x000fe20003800000 */
[----:B--2---:R-:W-:Y:S01]  /*0fa0*/  ISETP.NE.AND P1, PT, R10, R11, PT ;  /* 0x0000000b0a00720c */ /* 0x004fe20003f25270 */
[----:B------:R-:W-:-:S12]  /*0fb0*/  CCTL.IVALL ;  /* 0x00000000ff00798f */ /* 0x000fd80002000000 */
[----:B------:R-:W-:Y:S05]  /*0fc0*/  @P1 BRA `(.L_x_3557) ;  /* 0xffffffb000001947 */ /* 0x000fea000383ffff */
.L_x_3556:
        /* <DEDUP_REMOVED lines=11> */
.L_x_3559:
        /* <DEDUP_REMOVED lines=59> */
.L_x_3558:
        /* <DEDUP_REMOVED lines=19> */
.L_x_3561:
[----:B------:R-:W-:Y:S05]  /*1560*/  BSYNC B0 ;  /* 0x0000000000007941 */ /* 0x000fea0003800000 */
.L_x_3560:
        /* <DEDUP_REMOVED lines=30> */
.L_x_3555:
        /* <DEDUP_REMOVED lines=60> */
[----:B---3--:R-:W-:Y:S02]  /*1b10*/  HADD2.F32 R8, -RZ, R33.H0_H0 ;  /* 0x20000021ff087230 */ /* 0x008fe40000004100 */
[----:B-----5:R-:W-:Y:S02]  /*1b20*/  HADD2.F32 R3, -RZ, R3.H0_H0 ;  /* 0x20000003ff037230 */ /* 0x020fe40000004100 */
[----:B------:R-:W-:-:S03]  /*1b30*/  HADD2.F32 R38, -RZ, R38.H0_H0 ;  /* 0x20000026ff267230 */ /* 0x000fc60000004100 */
[C-C-:B------:R-:W-:Y:S02]  /*1b40*/  FFMA.FTZ R17, R8.reuse, R11, R3.reuse ;  /* 0x0000000b08117223 */ /* 0x140fe40000010003 */
[C-C-:B------:R-:W-:Y:S01]  /*1b50*/  FFMA.FTZ R15, R8.reuse, R15, R3.reuse ;  /* 0x0000000f080f7223 */ /* 0x140fe20000010003 */
[----:B------:R-:W-:Y:S01]  /*1b60*/  HADD2.F32 R39, -RZ, R39.H0_H0 ;  /* 0x20000027ff277230 */ /* 0x000fe20000004100 */
        /* <DEDUP_REMOVED lines=17> */
.L_x_3562:
        /* <DEDUP_REMOVED lines=12> */
.L_x_3564:
[----:B------:R-:W-:Y:S05]  /*1d40*/  BSYNC B0 ;  /* 0x0000000000007941 */ /* 0x000fea0003800000 */
.L_x_3563:
        /* <DEDUP_REMOVED lines=11> */
.L_x_3565:
        /* <DEDUP_REMOVED lines=12> */
.L_x_3567:
[----:B------:R-:W-:Y:S05]  /*1ec0*/  BSYNC B0 ;  /* 0x0000000000007941 */ /* 0x000fea0003800000 */
.L_x_3566:
        /* <DEDUP_REMOVED lines=11> */
.L_x_3568:
        /* <DEDUP_REMOVED lines=12> */
.L_x_3570:
[----:B------:R-:W-:Y:S05]  /*2040*/  BSYNC B0 ;  /* 0x0000000000007941 */ /* 0x000fea0003800000 */
.L_x_3569:
        /* <DEDUP_REMOVED lines=11> */
.L_x_3571:
        /* <DEDUP_REMOVED lines=11> */
.L_x_3573:
[----:B------:R-:W-:Y:S05]  /*21b0*/  BSYNC B0 ;  /* 0x0000000000007941 */ /* 0x000fea0003800000 */
.L_x_3572:
[----:B------:R-:W-:Y:S02]  /*21c0*/  IADD3 R31, R31, c[0x0][0x10], RZ ;  /* 0x000004001f1f7a10 */ /* 0x000fe40007ffe0ff */
[----:B------:R-:W-:Y:S02]  /*21d0*/  IADD3 R25, R25, 0x1, RZ ;  /* 0x0000000119197810 */ /* 0x000fe40007ffe0ff */
[----:B------:R-:W-:-:S13]  /*21e0*/  ISETP.GE.AND P1, PT, R31, UR4, PT ;  /* 0x000000041f007c0c */ /* 0x000fda000bf26270 */
[----:B------:R-:W-:Y:S01]  /*21f0*/  @P1 CALL.REL.NOINC `(.L_x_3574) ;  /* 0x0000001000001944 */ /* 0x000fe20003c00000 */
[----:B------:R-:W-:Y:S05]  /*2200*/  BRA `(.L_x_3575) ;  /* 0xffffdfb000007947 */ /* 0x000fea000383ffff */
.L_x_3574:
[----:B------:R-:W-:Y:S05]  /*2210*/  EXIT ;  /* 0x000000000000794d */ /* 0x000fea0003800000 */
.L_x_3576:
        /* <DEDUP_REMOVED lines=14> */
.L_x_5194:


//--------------------- .text._Z35group_norm_nhwc_fwd_one_pass_kernelI11Bf16IOFp16WLi128ELi80ELi640EEv26Group_norm_nhwc_fwd_params --------------------------
	.section	.text._Z35group_norm_nhwc_fwd_one_pass_kernelI11Bf16IOFp16WLi128ELi80ELi640EEv26Group_norm_nhwc_fwd_params,"ax",@progbits
	.sectioninfo	@"SHI_REGISTERS=48"
	.align	128
        .global         _Z35group_norm_nhwc_fwd_one_pass_kernelI11Bf16IOFp16WLi128ELi80ELi640EEv26Group_norm_nhwc_fwd_params
        .type           _Z35group_norm_nhwc_fwd_one_pass_kernelI11Bf16IOFp16WLi128ELi80ELi640EEv26Group_norm_nhwc_fwd_params,@function
        .size           _Z35group_norm_nhwc_fwd_one_pass_kernelI11Bf16IOFp16WLi128ELi80ELi640EEv26Group_norm_nhwc_fwd_params,(.L_x_5195 - _Z35group_norm_nhwc_fwd_one_pass_kernelI11Bf16IOFp16WLi128ELi80ELi640EEv26Group_norm_nhwc_fwd_params)
        .other          _Z35group_norm_nhwc_fwd_one_pass_kernelI11Bf16IOFp16WLi128ELi80ELi640EEv26Group_norm_nhwc_fwd_params,@"STO_CUDA_ENTRY STV_DEFAULT"
_Z35group_norm_nhwc_fwd_one_pass_kernelI11Bf16IOFp16WLi128ELi80ELi640EEv26Group_norm_nhwc_fwd_params:
.text._Z35group_norm_nhwc_fwd_one_pass_kernelI11Bf16IOFp16WLi128ELi80ELi640EEv26Group_norm_nhwc_fwd_params:
        /* <DEDUP_REMOVED lines=32> */
.L_x_3611:
        /* <DEDUP_REMOVED lines=274> */
.L_x_3578:
[----:B------:R-:W-:Y:S05]  /*1320*/  BSYNC B0 ;  /* 0x0000000000007941 */ /* 0x000fea0003800000 */
.L_x_3577:
        /* <DEDUP_REMOVED lines=25> */
.L_x_3581:
[----:B------:R-:W2:Y:S01]  /*14c0*/  LDG.E.STRONG.GPU R14, [R12.64] ;  /* 0x000000060c0e7981 */ /* 0x000ea2000c1ef900 */
[----:B------:R-:W-:Y:S01]  /*14d0*/  YIELD ;  /* 0x0000000000007946 */ /* 0x000fe20003800000 */
[----:B--2---:R-:W-:Y:S01]  /*14e0*/  ISETP.NE.AND P1, PT, R14, R15, PT ;  /* 0x0000000f0e00720c */ /* 0x004fe20003f25270 */
[----:B------:R-:W-:-:S12]  /*14f0*/  CCTL.IVALL ;  /* 0x00000000ff00798f */ /* 0x000fd80002000000 */
[----:B------:R-:W-:Y:S05]  /*1500*/  @P1 BRA `(.L_x_3581) ;  /* 0xffffffb000001947 */ /* 0x000fea000383ffff */
.L_x_3580:
        /* <DEDUP_REMOVED lines=11> */
.L_x_3583:
        /* <DEDUP_REMOVED lines=59> */
.L_x_3582:
        /* <DEDUP_REMOVED lines=19> */
.L_x_3585:
[----:B------:R-:W-:Y:S05]  /*1aa0*/  BSYNC B0 ;  /* 0x0000000000007941 */ /* 0x000fea0003800000 */
.L_x_3584:
        /* <DEDUP_REMOVED lines=30> */
.L_x_3579:
        /* <DEDUP_REMOVED lines=20> */
[----:B------:R-:W-:Y:S01]  /*1dd0*/  ISETP.NE.AND P6, PT, RZ, UR5, PT ;  /* 0x00000005ff007c0c */ /* 0x000fe2000bfc5270 */
[----:B-1----:R-:W-:-:S04]  /*1de0*/  FMUL.FTZ R14, R12, c[0x0][0x1f4] ;  /* 0x00007d000c0e7a20 */ /* 0x002fc80000410000 */
        /* <DEDUP_REMOVED lines=10> */
[----:B------:R-:W-:Y:S01]  /*1e90*/  FMUL.FTZ R13, R13, R15 ;  /* 0x0000000f0d0d7220 */ /* 0x000fe20000410000 */
[----:B---3--:R-:W-:Y:S02]  /*1ea0*/  HADD2.F32 R16, -RZ, R16.H0_H0 ;  /* 0x20000010ff107230 */ /* 0x008fe40000004100 */
[----:B----4-:R-:W-:Y:S02]  /*1eb0*/  HADD2.F32 R17, -RZ, R41.H0_H0 ;  /* 0x20000029ff117230 */ /* 0x010fe40000004100 */
[----:B-----5:R-:W-:-:S05]  /*1ec0*/  HADD2.F32 R19, -RZ, R40.H0_H0 ;  /* 0x20000028ff137230 */ /* 0x020fca0000004100 */
[----:B------:R-:W-:Y:S01]  /*1ed0*/  FFMA.FTZ R12, R16, R13, R19 ;  /* 0x0000000d100c7223 */ /* 0x000fe20000010013 */
[----:B------:R-:W-:-:S05]  /*1ee0*/  HADD2.F32 R18, -RZ, R18.H0_H0 ;  /* 0x20000012ff127230 */ /* 0x000fca0000004100 */
        /* <DEDUP_REMOVED lines=12> */
.L_x_3586:
        /* <DEDUP_REMOVED lines=12> */
.L_x_3588:
[----:B------:R-:W-:Y:S05]  /*2070*/  BSYNC B0 ;  /* 0x0000000000007941 */ /* 0x000fea0003800000 */
.L_x_3587:
        /* <DEDUP_REMOVED lines=23> */
.L_x_3589:
        /* <DEDUP_REMOVED lines=12> */
.L_x_3591:
[----:B------:R-:W-:Y:S05]  /*22b0*/  BSYNC B0 ;  /* 0x0000000000007941 */ /* 0x000fea0003800000 */
.L_x_3590:
        /* <DEDUP_REMOVED lines=23> */
.L_x_3592:
        /* <DEDUP_REMOVED lines=12> */
.L_x_3594:
[----:B------:R-:W-:Y:S05]  /*24f0*/  BSYNC B0 ;  /* 0x0000000000007941 */ /* 0x000fea0003800000 */
.L_x_3593:
        /* <DEDUP_REMOVED lines=64> */
.L_x_3595:
        /* <DEDUP_REMOVED lines=12> */
.L_x_3597:
[----:B------:R-:W-:Y:S05]  /*29c0*/  BSYNC B0 ;  /* 0x0000000000007941 */ /* 0x000fea0003800000 */
.L_x_3596:
        /* <DEDUP_REMOVED lines=11> */
.L_x_3598:
        /* <DEDUP_REMOVED lines=12> */
.L_x_3600:
[----:B------:R-:W-:Y:S05]  /*2b40*/  BSYNC B0 ;  /* 0x0000000000007941 */ /* 0x000fea0003800000 */
.L_x_3599:
        /* <DEDUP_REMOVED lines=11> */
.L_x_3601:
        /* <DEDUP_REMOVED lines=12> */
.L_x_3603:
[----:B------:R-:W-:Y:S05]  /*2cc0*/  BSYNC B0 ;  /* 0x0000000000007941 */ /* 0x000fea0003800000 */
.L_x_3602:
        /* <DEDUP_REMOVED lines=11> */
.L_x_3604:
        /* <DEDUP_REMOVED lines=12> */
.L_x_3606:
[----:B------:R-:W-:Y:S05]  /*2e40*/  BSYNC B0 ;  /* 0x0000000000007941 */ /* 0x000fea0003800000 */
.L_x_3605:
        /* <DEDUP_REMOVED lines=11> */
.L_x_3607:
        /* <DEDUP_REMOVED lines=12> */
.L_x_3609:
[----:B------:R-:W-:Y:S05]  /*2fc0*/  BSYNC B0 ;  /* 0x0000000000007941 */ /* 0x000fea0003800000 */
.L_x_3608:
[----:B------:R-:W-:Y:S02]  /*2fd0*/  IADD3 R38, R38, c[0x0][0x10], RZ ;  /* 0x0000040026267a10 */ /* 0x000fe40007ffe0ff */
[----:B------:R-:W-:Y:S02]  /*2fe0*/  IADD3 R28, R28, 0x1, RZ ;  /* 0x000000011c1c7810 */ /* 0x000fe40007ffe0ff */
[----:B------:R-:W-:-:S13]  /*2ff0*/  ISETP.GE.AND P1, PT, R38, UR4, PT ;  /* 0x0000000426007c0c */ /* 0x000fda000bf26270 */
[----:B------:R-:W-:Y:S01]  /*3000*/  @P1 CALL.REL.NOINC `(.L_x_3610) ;  /* 0x0000001000001944 */ /* 0x000fe20003c00000 */
[----:B------:R-:W-:Y:S05]  /*3010*/  BRA `(.L_x_3611) ;  /* 0xffffd1e000007947 */ /* 0x000fea000383ffff */
.L_x_3610:
[----:B------:R-:W-:Y:S05]  /*3020*/  EXIT ;  /* 0x000000000000794d */ /* 0x000fea0003800000 */
.L_x_3612:
        /* <DEDUP_REMOVED lines=13> */
.L_x_5195:


//--------------------- .text._Z35group_norm_nhwc_fwd_one_pass_kernelI11Bf16IOFp16WLi256ELi80ELi640EEv26Group_norm_nhwc_fwd_params --------------------------
	.section	.text._Z35group_norm_nhwc_fwd_one_pass_kernelI11Bf16IOFp16WLi256ELi80ELi640EEv26Group_norm_nhwc_fwd_params,"ax",@progbits
	.sectioninfo	@"SHI_REGISTERS=88"
	.align	128
        .global         _Z35group_norm_nhwc_fwd_one_pass_kernelI11Bf16IOFp16WLi256ELi80ELi640EEv26Group_norm_nhwc_fwd_params
        .type           _Z35group_norm_nhwc_fwd_one_pass_kernelI11Bf16IOFp16WLi256ELi80ELi640EEv26Group_norm_nhwc_fwd_params,@function
        .size           _Z35group_norm_nhwc_fwd_one_pass_kernelI11Bf16IOFp16WLi256ELi80ELi640EEv26Group_norm_nhwc_fwd_params,(.L_x_5196 - _Z35group_norm_nhwc_fwd_one_pass_kernelI11Bf16IOFp16WLi256ELi80ELi640EEv26Group_norm_nhwc_fwd_params)
        .other          _Z35group_norm_nhwc_fwd_one_pass_kernelI11Bf16IOFp16WLi256ELi80ELi640EEv26Group_norm_nhwc_fwd_params,@"STO_CUDA_ENTRY STV_DEFAULT"
_Z35group_norm_nhwc_fwd_one_pass_kernelI11Bf16IOFp16WLi256ELi80ELi640EEv26Group_norm_nhwc_fwd_params:
.text._Z35group_norm_nhwc_fwd_one_pass_kernelI11Bf16IOFp16WLi256ELi80ELi640EEv26Group_norm_nhwc_fwd_params:
        /* <DEDUP_REMOVED lines=40> */
.L_x_3671:
        /* <DEDUP_REMOVED lines=441> */
.L_x_3614:
[----:B------:R-:W-:Y:S05]  /*1e10*/  BSYNC B0 ;  /* 0x0000000000007941 */ /* 0x000fea0003800000 */
.L_x_3613:
        /* <DEDUP_REMOVED lines=25> */
.L_x_3617:
[----:B------:R-:W2:Y:S01]  /*1fb0*/  LDG.E.STRONG.GPU R26, [R24.64] ;  /* 0x00000006181a7981 */ /* 0x000ea2000c1ef900 */
[----:B------:R-:W-:Y:S01]  /*1fc0*/  YIELD ;  /* 0x0000000000007946 */ /* 0x000fe20003800000 */
[----:B--2---:R-:W-:Y:S01]  /*1fd0*/  ISETP.NE.AND P1, PT, R26, R27, PT ;  /* 0x0000001b1a00720c */ /* 0x004fe20003f25270 */
[----:B------:R-:W-:-:S12]  /*1fe0*/  CCTL.IVALL ;  /* 0x00000000ff00798f */ /* 0x000fd80002000000 */
[----:B------:R-:W-:Y:S05]  /*1ff0*/  @P1 BRA `(.L_x_3617) ;  /* 0xffffffb000001947 */ /* 0x000fea000383ffff */
.L_x_3616:
        /* <DEDUP_REMOVED lines=11> */
.L_x_3619:
        /* <DEDUP_REMOVED lines=59> */
.L_x_3618:
        /* <DEDUP_REMOVED lines=19> */
.L_x_3621:
[----:B------:R-:W-:Y:S05]  /*2590*/  BSYNC B0 ;  /* 0x0000000000007941 */ /* 0x000fea0003800000 */
.L_x_3620:
        /* <DEDUP_REMOVED lines=30> */
.L_x_3615:
        /* <DEDUP_REMOVED lines=33> */
[----:B---3--:R-:W-:Y:S02]  /*2990*/  HADD2.F32 R49, -RZ, R71.H0_H0 ;  /* 0x20000047ff317230 */ /* 0x008fe40000004100 */
[----:B----4-:R-:W-:Y:S02]  /*29a0*/  HADD2.F32 R62, -RZ, R72.H0_H0 ;  /* 0x20000048ff3e7230 */ /* 0x010fe40000004100 */
[----:B-----5:R-:W-:Y:S02]  /*29b0*/  HADD2.F32 R68, -RZ, R73.H0_H0 ;  /* 0x20000049ff447230 */ /* 0x020fe40000004100 */
[----:B------:R-:W-:-:S03]  /*29c0*/  HADD2.F32 R63, -RZ, R74.H0_H0 ;  /* 0x2000004aff3f7230 */ /* 0x000fc60000004100 */
        /* <DEDUP_REMOVED lines=13> */
.L_x_3622:
        /* <DEDUP_REMOVED lines=12> */
.L_x_3624:
[----:B------:R-:W-:Y:S05]  /*2b60*/  BSYNC B0 ;  /* 0x0000000000007941 */ /* 0x000fea0003800000 */
.L_x_3623:
        /* <DEDUP_REMOVED lines=22> */
.L_x_3625:
        /* <DEDUP_REMOVED lines=12> */
.L_x_3627:
[----:B------:R-:W-:Y:S05]  /*2d90*/  BSYNC B0 ;  /* 0x0000000000007941 */ /* 0x000fea0003800000 */
.L_x_3626:
        /* <DEDUP_REMOVED lines=22> */
.L_x_3628:
        /* <DEDUP_REMOVED lines=12> */
.L_x_3630:
[----:B------:R-:W-:Y:S05]  /*2fc0*/  BSYNC B0 ;  /* 0x0000000000007941 */ /* 0x000fea0003800000 */
.L_x_3629:
        /* <DEDUP_REMOVED lines=33> */
.L_x_3631:
        /* <DEDUP_REMOVED lines=12> */
.L_x_3633:
[----:B------:R-:W-:Y:S05]  /*32a0*/  BSYNC B0 ;  /* 0x0000000000007941 */ /* 0x000fea0003800000 */
.L_x_3632:
        /* <DEDUP_REMOVED lines=13> */
.L_x_3634:
        /* <DEDUP_REMOVED lines=12> */
.L_x_3636:
[----:B------:R-:W-:Y:S05]  /*3440*/  BSYNC B0 ;  /* 0x0000000000007941 */ /* 0x000fea0003800000 */
.L_x_3635:
        /* <DEDUP_REMOVED lines=27> */
.L_x_3637:
        /* <DEDUP_REMOVED lines=12> */
.L_x_3639:
[----:B------:R-:W-:Y:S05]  /*36c0*/  BSYNC B0 ;  /* 0x0000000000007941 */ /* 0x000fea0003800000 */
.L_x_3638:
        /* <DEDUP_REMOVED lines=17> */
.L_x_3640:
        /* <DEDUP_REMOVED lines=12> */
.L_x_3642:
[----:B------:R-:W-:Y:S05]  /*38a0*/  BSYNC B0 ;  /* 0x0000000000007941 */ /* 0x000fea0003800000 */
.L_x_3641:
        /* <DEDUP_REMOVED lines=77> */
.L_x_3643:
        /* <DEDUP_REMOVED lines=12> */
.L_x_3645:
[----:B------:R-:W-:Y:S05]  /*3e40*/  BSYNC B0 ;  /* 0x0000000000007941 */ /* 0x000fea0003800000 */
.L_x_3644:
        /* <DEDUP_REMOVED lines=13> */
.L_x_3646:
        /* <DEDUP_REMOVED lines=12> */
.L_x_3648:
[----:B------:R-:W-:Y:S05]  /*3fe0*/  BSYNC B0 ;  /* 0x0000000000007941 */ /* 0x000fea0003800000 */
.L_x_3647:
        /* <DEDUP_REMOVED lines=13> */
.L_x_3649:
        /* <DEDUP_REMOVED lines=12> */
.L_x_3651:
[----:B------:R-:W-:Y:S05]  /*4180*/  BSYNC B0 ;  /* 0x0000000000007941 */ /* 0x000fea0003800000 */
.L_x_3650:
        /* <DEDUP_REMOVED lines=13> */
.L_x_3652:
        /* <DEDUP_REMOVED lines=12> */
.L_x_3654:
[----:B------:R-:W-:Y:S05]  /*4320*/  BSYNC B0 ;  /* 0x0000000000007941 */ /* 0x000fea0003800000 */
.L_x_3653:
        /* <DEDUP_REMOVED lines=36> */
.L_x_3655:
        /* <DEDUP_REMOVED lines=12> */
.L_x_3657:
[----:B------:R-:W-:Y:S05]  /*4630*/  BSYNC B0 ;  /* 0x0000000000007941 */ /* 0x000fea0003800000 */
.L_x_3656:
        /* <DEDUP_REMOVED lines=11> */
.L_x_3658:
        /* <DEDUP_REMOVED lines=12> */
.L_x_3660:
[----:B------:R-:W-:Y:S05]  /*47b0*/  BSYNC B0 ;  /* 0x0000000000007941 */ /* 0x000fea0003800000 */
.L_x_3659:
        /* <DEDUP_REMOVED lines=11> */
.L_x_3661:
        /* <DEDUP_REMOVED lines=12> */
.L_x_3663:
[----:B------:R-:W-:Y:S05]  /*4930*/  BSYNC B0 ;  /* 0x0000000000007941 */ /* 0x000fea0003800000 */
.L_x_3662:
        /* <DEDUP_REMOVED lines=11> */
.L_x_3664:
        /* <DEDUP_REMOVED lines=12> */
.L_x_3666:
[----:B------:R-:W-:Y:S05]  /*4ab0*/  BSYNC B0 ;  /* 0x0000000000007941 */ /* 0x000fea0003800000 */
.L_x_3665:
        /* <DEDUP_REMOVED lines=11> */
.L_x_3667:
        /* <DEDUP_REMOVED lines=11> */
.L_x_3669:
[----:B------:R-:W-:Y:S05]  /*4c20*/  BSYNC B0 ;  /* 0x0000000000007941 */ /* 0x000fea0003800000 */
.L_x_3668:
[----:B------:R-:W-:Y:S02]  /*4c30*/  IADD3 R60, R60, c[0x0][0x10], RZ ;  /* 0x000004003c3c7a10 */ /* 0x000fe40007ffe0ff */
[----:B------:R-:W-:Y:S02]  /*4c40*/  IADD3 R4, R4, 0x1, RZ ;  /* 0x0000000104047810 */ /* 0x000fe40007ffe0ff */
[----:B------:R-:W-:-:S13]  /*4c50*/  ISETP.GE.AND P1, PT, R60, UR4, PT ;  /* 0x000000043c007c0c */ /* 0x000fda000bf26270 */
[----:B------:R-:W-:Y:S01]  /*4c60*/  @P1 CALL.REL.NOINC `(.L_x_3670) ;  /* 0x0000001000001944 */ /* 0x000fe20003c00000 */
[----:B------:R-:W-:Y:S05]  /*4c70*/  BRA `(.L_x_3671) ;  /* 0xffffb60000007947 */ /* 0x000fea000383ffff */
.L_x_3670:
[----:B------:R-:W-:Y:S05]  /*4c80*/  EXIT ;  /* 0x000000000000794d */ /* 0x000fea0003800000 */
.L_x_3672:
        /* <DEDUP_REMOVED lines=15> */
.L_x_5196:


//--------------------- .text._Z35group_norm_nhwc_fwd_one_pass_kernelI11Bf16IOFp16WLi512ELi80ELi640EEv26Group_norm_nhwc_fwd_params --------------------------
	.section	.text._Z35group_norm_nhwc_fwd_one_pass_kernelI11Bf16IOFp16WLi512ELi80ELi640EEv26Group_norm_nhwc_fwd_params,"ax",@progbits
	.sectioninfo	@"SHI_REGISTERS=96"
	.align	128
        .global         _Z35group_norm_nhwc_fwd_one_pass_kernelI11Bf16IOFp16WLi512ELi80ELi640EEv26Group_norm_nhwc_fwd_params
        .type           _Z35group_norm_nhwc_fwd_one_pass_kernelI11Bf16IOFp16WLi512ELi80ELi640EEv26Group_norm_nhwc_fwd_params,@function
        .size           _Z35group_norm_nhwc_fwd_one_pass_kernelI11Bf16IOFp16WLi512ELi80ELi640EEv26Group_norm_nhwc_fwd_params,(.L_x_5197 - _Z35group_norm_nhwc_fwd_one_pass_kernelI11Bf16IOFp16WLi512ELi80ELi640EEv26Group_norm_nhwc_fwd_params)
        .other          _Z35group_norm_nhwc_fwd_one_pass_kernelI11Bf16IOFp16WLi512ELi80ELi640EEv26Group_norm_nhwc_fwd_params,@"STO_CUDA_ENTRY STV_DEFAULT"
_Z35group_norm_nhwc_fwd_one_pass_kernelI11Bf16IOFp16WLi512ELi80ELi640EEv26Group_norm_nhwc_fwd_params:
.text._Z35group_norm_nhwc_fwd_one_pass_kernelI11Bf16IOFp16WLi512ELi80ELi640EEv26Group_norm_nhwc_fwd_params:
        /* <DEDUP_REMOVED lines=57> */
.L_x_3779:
        /* <DEDUP_REMOVED lines=97> */
[----:B------:R-:W-:Y:S01]  /*09a0*/  @!P1 IMAD R17, R90, c[0x0][0x1c4], R11 ;  /* 0x000071005a119a24 */ /* 0x000fe200078e020b */
[----:B------:R-:W-:Y:S01]  /*09b0*/  @!P1 MOV R11, R33 ;  /* 0x00000021000b9202 */ /* 0x000fe20000000f00 */
[----:B------:R-:W-:Y:S01]  /*09c0*/  @!P5 IMAD.MOV.U32 R25, RZ, RZ, R33 ;  /* 0x000000ffff19d224 */ /* 0x000fe200078e0021 */
[----:B------:R-:W-:Y:S02]  /*09d0*/  @!P4 LEA R18, P6, R14, c[0x0][0x170], 0x1 ;  /* 0x00005c000e12ca11 */ /* 0x000fe400078c08ff */
[----:B------:R-:W-:Y:S01]  /*09e0*/  SHF.R.S32.HI R72, RZ, 0x1f, R83 ;  /* 0x0000001fff487819 */ /* 0x000fe20000011453 */
[----:B------:R-:W-:Y:S01]  /*09f0*/  @!P1 IMAD.WIDE.U32 R10, R90, c[0x0][0x1c0], R10 ;  /* 0x000070005a0a9a25 */ /* 0x000fe200078e000a */
[----:B------:R-:W-:-:S02]  /*0a00*/  @!P4 LEA.HI.X R19, R14, c[0x0][0x174], R15, 0x1, P6 ;  /* 0x00005d000e13ca11 */ /* 0x000fc400030f0c0f */
        /* <DEDUP_REMOVED lines=62> */
[----:B------:R-:W-:Y:S02]  /*0df0*/  @!P2 IMAD R29, R77, c[0x0][0x1c4], R26 ;  /* 0x000071004d1daa24 */ /* 0x000fe400078e021a */
[----:B------:R0:W2:Y:S01]  /*0e00*/  @!P3 LDG.E R15, [R16.64] ;  /* 0x0000000c100fb981 */ /* 0x0000a2000c1e1900 */
[----:B------:R-:W-:Y:S02]  /*0e10*/  @!P2 MOV R26, R34 ;  /* 0x00000022001aa202 */ /* 0x000fe40000000f00 */
[----:B------:R-:W-:Y:S01]  /*0e20*/  ISETP.GE.U32.AND P3, PT, R74, c[0x0][0x1c8], PT ;  /* 0x000072004a007a0c */ /* 0x000fe20003f66070 */
[----:B0-----:R-:W-:-:S03]  /*0e30*/  CS2R R16, SRZ ;  /* 0x0000000000107805 */ /* 0x001fc6000001ff00 */
[----:B------:R-:W-:Y:S01]  /*0e40*/  ISETP.GE.AND.EX P3, PT, R81, c[0x0][0x1cc], PT, P3 ;  /* 0x0000730051007a0c */ /* 0x000fe20003f66330 */
[----:B------:R-:W-:Y:S01]  /*0e50*/  @!P2 IMAD.WIDE.U32 R26, R77, c[0x0][0x1c0], R26 ;  /* 0x000070004d1aaa25 */ /* 0x000fe200078e001a */
[----:B------:R-:W-:Y:S01]  /*0e60*/  SHF.R.S32.HI R82, RZ, 0x1f, R73 ;  /* 0x0000001fff527819 */ /* 0x000fe20000011449 */
[----:B------:R0:W2:Y:S01]  /*0e70*/  @!P4 LDG.E R16, [R18.64] ;  /* 0x0000000c1210c981 */ /* 0x0000a2000c1e1900 */
[----:B------:R-:W-:Y:S02]  /*0e80*/  ISETP.GE.U32.AND P4, PT, R73, c[0x0][0x1c8], PT ;  /* 0x0000720049007a0c */ /* 0x000fe40003f86070 */
[----:B------:R-:W-:Y:S01]  /*0e90*/  ISETP.GT.U32.OR P3, PT, R0, 0x27f, P3 ;  /* 0x0000027f0000780c */ /* 0x000fe20001f64470 */
[----:B------:R-:W-:Y:S01]  /*0ea0*/  @!P5 IMAD R31, R28, c[0x0][0x1c0], RZ ;  /* 0x000070001c1fda24 */ /* 0x000fe200078e02ff */
[----:B------:R-:W-:Y:S01]  /*0eb0*/  ISETP.GE.AND.EX P4, PT, R82, c[0x0][0x1cc], PT, P4 ;  /* 0x0000730052007a0c */ /* 0x000fe20003f86340 */
[----:B------:R1:W2:Y:S01]  /*0ec0*/  @!P1 LDG.E R17, [R22.64] ;  /* 0x0000000c16119981 */ /* 0x0002a2000c1e1900 */
[----:B------:R-:W-:-:S02]  /*0ed0*/  @!P2 IADD3 R25, R27, R29, RZ ;  /* 0x0000001d1b19a210 */ /* 0x000fc40007ffe0ff */
[----:B------:R-:W-:Y:S02]  /*0ee0*/  @!P2 LEA R24, P6, R26, c[0x0][0x170], 0x1 ;  /* 0x00005c001a18aa11 */ /* 0x000fe400078c08ff */
[----:B------:R-:W-:Y:S02]  /*0ef0*/  @!P5 MOV R28, R34 ;  /* 0x00000022001cd202 */ /* 0x000fe40000000f00 */
[----:B------:R-:W-:Y:S01]  /*0f00*/  @!P5 MOV R29, R33 ;  /* 0x00000021001dd202 */ /* 0x000fe20000000f00 */
[----:B0-----:R-:W-:Y:S01]  /*0f10*/  CS2R R18, SRZ ;  /* 0x0000000000127805 */ /* 0x001fe2000001ff00 */
[----:B------:R-:W-:Y:S01]  /*0f20*/  ISETP.GT.U32.OR P4, PT, R0, 0x27f, P4 ;  /* 0x0000027f0000780c */ /* 0x000fe20002784470 */
[----:B------:R-:W-:Y:S01]  /*0f30*/  @!P5 IMAD R31, R76, c[0x0][0x1c4], R31 ;  /* 0x000071004c1fda24 */ /* 0x000fe200078e021f */
[----:B------:R-:W-:Y:S01]  /*0f40*/  @!P2 LEA.HI.X R25, R26, c[0x0][0x174], R25, 0x1, P6 ;  /* 0x00005d001a19aa11 */ /* 0x000fe200030f0c19 */
[----:B------:R-:W-:Y:S01]  /*0f50*/  @!P5 IMAD.WIDE.U32 R28, R76, c[0x0][0x1c0], R28 ;  /* 0x000070004c1cda25 */ /* 0x000fe200078e001c */
[----:B------:R-:W-:Y:S01]  /*0f60*/  SHF.R.S32.HI R30, RZ, 0x1f, R71 ;  /* 0x0000001fff1e7819 */ /* 0x000fe20000011447 */
[----:B------:R0:W2:Y:S02]  /*0f70*/  @P0 LDG.E R19, [R20.64] ;  /* 0x0000000c14130981 */ /* 0x0000a4000c1e1900 */
[----:B------:R-:W-:Y:S01]  /*0f80*/  @!P5 IMAD.IADD R27, R29, 0x1, R31 ;  /* 0x000000011d1bd824 */ /* 0x000fe200078e021f */
[C---:B------:R-:W-:Y:S01]  /*0f90*/  @!P5 LEA R26, P6, R28.reuse, c[0x0][0x170], 0x1 ;  /* 0x00005c001c1ada11 */ /* 0x040fe200078c08ff */
[----:B------:R0:W2:Y:S01]  /*0fa0*/  @!P2 LDG.E R18, [R24.64] ;  /* 0x0000000c1812a981 */ /* 0x0000a2000c1e1900 */
[----:B------:R-:W-:Y:S01]  /*0fb0*/  ISETP.GE.U32.AND P2, PT, R71, c[0x0][0x1c8], PT ;  /* 0x0000720047007a0c */ /* 0x000fe20003f46070 */
[----:B------:R-:W-:Y:S01]  /*0fc0*/  @!P3 IMAD R29, R81, c[0x0][0x1c0], RZ ;  /* 0x00007000511dba24 */ /* 0x000fe200078e02ff */
[----:B------:R-:W-:-:S02]  /*0fd0*/  @!P5 LEA.HI.X R27, R28, c[0x0][0x174], R27, 0x1, P6 ;  /* 0x00005d001c1bda11 */ /* 0x000fc400030f0c1b */
[----:B------:R-:W-:Y:S01]  /*0fe0*/  ISETP.GE.AND.EX P2, PT, R30, c[0x0][0x1cc], PT, P2 ;  /* 0x000073001e007a0c */ /* 0x000fe20003f46320 */
[----:B-1----:R-:W-:Y:S01]  /*0ff0*/  @!P3 IMAD R23, R74, c[0x0][0x1c4], R29 ;  /* 0x000071004a17ba24 */ /* 0x002fe200078e021d */
[----:B------:R-:W-:Y:S02]  /*1000*/  ISETP.GE.U32.AND P1, PT, R70, c[0x0][0x1c8], PT ;  /* 0x0000720046007a0c */ /* 0x000fe40003f26070 */
[----:B------:R-:W-:Y:S01]  /*1010*/  SHF.R.S32.HI R37, RZ, 0x1f, R70 ;  /* 0x0000001fff257819 */ /* 0x000fe20000011446 */
[----:B0-----:R-:W-:Y:S01]  /*1020*/  @!P4 IMAD R24, R82, c[0x0][0x1c0], RZ ;  /* 0x000070005218ca24 */ /* 0x001fe200078e02ff */
        /* <DEDUP_REMOVED lines=24> */
[----:B------:R0:W2:Y:S01]  /*11b0*/  @!P5 LDG.E R20, [R26.64] ;  /* 0x0000000c1a14d981 */ /* 0x0000a2000c1e1900 */
[----:B------:R-:W-:Y:S01]  /*11c0*/  @!P1 MOV R25, R33 ;  /* 0x0000002100199202 */ /* 0x000fe20000000f00 */
        /* <DEDUP_REMOVED lines=32> */
[----:B------:R-:W-:Y:S01]  /*13d0*/  SHF.R.S32.HI R38, RZ, 0x1f, R60 ;  /* 0x0000001fff267819 */ /* 0x000fe2000001143c */
[----:B-1----:R-:W-:Y:S01]  /*13e0*/  @!P3 IMAD.MOV.U32 R27, RZ, RZ, R33 ;  /* 0x000000ffff1bb224 */ /* 0x002fe200078e0021 */
[----:B------:R-:W-:Y:S01]  /*13f0*/  @!P5 IADD3 R25, R37, R25, RZ ;  /* 0x000000192519d210 */ /* 0x000fe20007ffe0ff */
[----:B------:R-:W-:Y:S01]  /*1400*/  @!P3 IMAD R37, R40, c[0x0][0x1c0], RZ ;  /* 0x000070002825ba24 */ /* 0x000fe200078e02ff */
[----:B------:R-:W-:Y:S02]  /*1410*/  @!P5 LEA R24, P6, R36, c[0x0][0x170], 0x1 ;  /* 0x00005c002418da11 */ /* 0x000fe400078c08ff */
[----:B------:R-:W-:Y:S02]  /*1420*/  @!P3 MOV R26, R34 ;  /* 0x00000022001ab202 */ /* 0x000fe40000000f00 */
[----:B------:R-:W-:-:S02]  /*1430*/  ISETP.GT.U32.OR P1, PT, R0, 0x27f, P1 ;  /* 0x0000027f0000780c */ /* 0x000fc40000f24470 */
        /* <DEDUP_REMOVED lines=30> */
[----:B------:R-:W-:-:S04]  /*1620*/  ISETP.GT.U32.OR P5, PT, R0, 0x27f, P5 ;  /* 0x0000027f0000780c */ /* 0x000fc80002fa4470 */
[----:B------:R-:W-:Y:S02]  /*1630*/  @!P2 IADD3 R31, R37, R39, RZ ;  /* 0x00000027251fa210 */ /* 0x000fe40007ffe0ff */
[C---:B------:R-:W-:Y:S02]  /*1640*/  @!P2 LEA R38, P6, R36.reuse, c[0x0][0x170], 0x1 ;  /* 0x00005c002426aa11 */ /* 0x040fe400078c08ff */
[----:B------:R0:W2:Y:S02]  /*1650*/  @!P3 LDG.E R30, [R24.64] ;  /* 0x0000000c181eb981 */ /* 0x0000a4000c1e1900 */
[----:B------:R-:W-:Y:S01]  /*1660*/  @!P2 LEA.HI.X R39, R36, c[0x0][0x174], R31, 0x1, P6 ;  /* 0x00005d002427aa11 */ /* 0x000fe200030f0c1f */
[----:B------:R-:W-:Y:S02]  /*1670*/  @!P4 IMAD R36, R41, c[0x0][0x1c0], RZ ;  /* 0x000070002924ca24 */ /* 0x000fe400078e02ff */
[----:B------:R-:W-:Y:S02]  /*1680*/  @!P5 MOV R37, R33 ;  /* 0x000000210025d202 */ /* 0x000fe40000000f00 */
[----:B0-----:R-:W-:-:S02]  /*1690*/  @!P4 MOV R24, R34 ;  /* 0x000000220018c202 */ /* 0x001fc40000000f00 */
[----:B------:R-:W-:Y:S01]  /*16a0*/  @!P4 MOV R25, R33 ;  /* 0x000000210019c202 */ /* 0x000fe20000000f00 */
[C---:B------:R-:W-:Y:S01]  /*16b0*/  @!P4 IMAD R41, R59.reuse, c[0x0][0x1c4], R36 ;  /* 0x000071003b29ca24 */ /* 0x040fe200078e0224 */
[----:B------:R-:W-:Y:S01]  /*16c0*/  @!P5 MOV R36, R34 ;  /* 0x000000220024d202 */ /* 0x000fe20000000f00 */
[----:B------:R-:W-:Y:S02]  /*16d0*/  @!P5 IMAD R31, R40, c[0x0][0x1c0], RZ ;  /* 0x00007000281fda24 */ /* 0x000fe400078e02ff */
        /* <DEDUP_REMOVED lines=475> */
.L_x_3674:
[----:B------:R-:W-:Y:S05]  /*3490*/  BSYNC B0 ;  /* 0x0000000000007941 */ /* 0x000fea0003800000 */
.L_x_3673:
        /* <DEDUP_REMOVED lines=34> */
.L_x_3677:
[----:B------:R-:W2:Y:S01]  /*36c0*/  LDG.E.STRONG.GPU R27, [R24.64] ;  /* 0x0000000c181b7981 */ /* 0x000ea2000c1ef900 */
[----:B------:R-:W-:Y:S01]  /*36d0*/  YIELD ;  /* 0x0000000000007946 */ /* 0x000fe20003800000 */
[----:B--2---:R-:W-:Y:S01]  /*36e0*/  ISETP.NE.AND P1, PT, R27, R26, PT ;  /* 0x0000001a1b00720c */ /* 0x004fe20003f25270 */
[----:B------:R-:W-:-:S12]  /*36f0*/  CCTL.IVALL ;  /* 0x00000000ff00798f */ /* 0x000fd80002000000 */
[----:B------:R-:W-:Y:S05]  /*3700*/  @P1 BRA `(.L_x_3677) ;  /* 0xffffffb000001947 */ /* 0x000fea000383ffff */
.L_x_3676:
        /* <DEDUP_REMOVED lines=11> */
.L_x_3679:
        /* <DEDUP_REMOVED lines=71> */
.L_x_3678:
        /* <DEDUP_REMOVED lines=25> */
.L_x_3681:
[----:B------:R-:W-:Y:S05]  /*3dc0*/  BSYNC B0 ;  /* 0x0000000000007941 */ /* 0x000fea0003800000 */
.L_x_3680:
        /* <DEDUP_REMOVED lines=35> */
.L_x_3675:
[----:B------:R-:W-:Y:S01]  /*4000*/  LOP3.LUT P1, RZ, R0, UR16, RZ, 0xfc, !PT ;  /* 0x0000001000ff7c12 */ /* 0x000fe2000f82fcff */
[----:B------:R-:W-:Y:S01]  /*4010*/  @!P3 STS.64 [0xc0], R50 ;  /* 0x0000c032ff00b388 */ /* 0x000fe20000000a00 */
[----:B------:R-:W-:Y:S02]  /*4020*/  ISETP.EQ.U32.AND P2, PT, RZ, c[0x0][0x168], PT ;  /* 0x00005a00ff007a0c */ /* 0x000fe40003f42070 */
[----:B------:R-:W-:Y:S02]  /*4030*/  MOV R24, UR9 ;  /* 0x0000000900187c02 */ /* 0x000fe40008000f00 */
[----:B------:R-:W-:-:S13]  /*4040*/  ISETP.EQ.OR.EX P1, PT, RZ, c[0x0][0x16c], P1, P2 ;  /* 0x00005b00ff007a0c */ /* 0x000fda0000f22720 */
[----:B------:R-:W-:Y:S02]  /*4050*/  @!P1 IMAD.MOV.U32 R25, RZ, RZ, 0x8 ;  /* 0x00000008ff199424 */ /* 0x000fe400078e00ff */
[----:B------:R-:W-:Y:S02]  /*4060*/  @!P1 FMUL.FTZ R27, R51, c[0x0][0x1f4] ;  /* 0x00007d00331b9a20 */ /* 0x000fe40000410000 */
[----:B------:R-:W-:-:S04]  /*4070*/  @!P1 IMAD.WIDE R24, R25, R24, c[0x0][0x168] ;  /* 0x00005a0019189625 */ /* 0x000fc800078e0218 */
[----:B------:R-:W-:-:S05]  /*4080*/  @!P1 FMUL.FTZ R26, R50, c[0x0][0x1f4] ;  /* 0x00007d00321a9a20 */ /* 0x000fca0000410000 */
[----:B------:R0:W-:Y:S04]  /*4090*/  @!P1 STG.E.64 [R24.64], R26 ;  /* 0x0000001a18009986 */ /* 0x0001e8000c101b0c */
[----:B------:R-:W-:Y:S01]  /*40a0*/  BAR.SYNC.DEFER_BLOCKING 0x0 ;  /* 0x0000000000007b1d */ /* 0x000fe20000010000 */
[----:B0-----:R-:W-:Y:S01]  /*40b0*/  HFMA2.MMA R27, -RZ, RZ, 0, 1.1920928955078125e-07 ;  /* 0x00000002ff1b7435 */ /* 0x001fe200000001ff */
[----:B------:R-:W-:-:S04]  /*40c0*/  IADD3 R26, R3, UR14, RZ ;  /* 0x0000000e031a7c10 */ /* 0x000fc8000fffe0ff */
[----:B------:R-:W0:Y:S02]  /*40d0*/  LDS.64 R24, [0xc0] ;  /* 0x0000c000ff187984 */ /* 0x000e240000000a00 */
[----:B0-----:R-:W-:-:S04]  /*40e0*/  FMUL.FTZ R24, R24, c[0x0][0x1f4] ;  /* 0x00007d0018187a20 */ /* 0x001fc80000410000 */
[----:B------:R-:W0:Y:S02]  /*40f0*/  R2UR UR5, R24 ;  /* 0x00000000180573c2 */ /* 0x000e2400000e0000 */
[----:B0-----:R-:W-:-:S05]  /*4100*/  MOV R24, UR5 ;  /* 0x0000000500187c02 */ /* 0x001fca0008000f00 */
[----:B------:R-:W-:-:S04]  /*4110*/  FMUL.FTZ R24, R24, UR5 ;  /* 0x0000000518187c20 */ /* 0x000fc80008410000 */
[----:B------:R-:W-:Y:S02]  /*4120*/  FFMA.FTZ R57, R25, c[0x0][0x1f4], -R24 ;  /* 0x00007d0019397a23 */ /* 0x000fe40000010818 */
[----:B------:R-:W-:-:S04]  /*4130*/  IMAD.WIDE R24, R26, R27, c[0x0][0x178] ;  /* 0x00005e001a187625 */ /* 0x000fc800078e021b */
[----:B------:R-:W-:Y:S01]  /*4140*/  IMAD.WIDE R26, R26, R27, c[0x0][0x180] ;  /* 0x000060001a1a7625 */ /* 0x000fe200078e021b */
[----:B------:R0:W2:Y:S04]  /*4150*/  LDG.E.U16 R50, [R24.64] ;  /* 0x0000000c18327981 */ /* 0x0000a8000c1e1500 */
[----:B------:R1:W3:Y:S04]  /*4160*/  LDG.E.U16 R51, [R26.64] ;  /* 0x0000000c1a337981 */ /* 0x0002e8000c1e1500 */
[----:B0-----:R0:W4:Y:S04]  /*4170*/  LDG.E.U16 R24, [R24.64+0x2] ;  /* 0x0000020c18187981 */ /* 0x001128000c1e1500 */
[----:B-1----:R1:W5:Y:S01]  /*4180*/  LDG.E.U16 R26, [R26.64+0x2] ;  /* 0x0000020c1a1a7981 */ /* 0x002362000c1e1500 */
[----:B------:R-:W-:-:S13]  /*4190*/  FSETP.GTU.FTZ.AND P1, PT, R57, RZ, PT ;  /* 0x000000ff3900720b */ /* 0x000fda0003f3c000 */
[----:B------:R-:W-:Y:S01]  /*41a0*/  VOTEU.ANY UP0, P1 ;  /* 0x00000000003f7886 */ /* 0x000fe20000800100 */
[----:B------:R-:W-:-:S13]  /*41b0*/  PLOP3.LUT P1, PT, PT, PT, UP0, 0x80, 0x0 ;  /* 0x000000000000781c */ /* 0x000fda0003f2f008 */
[----:B------:R-:W-:-:S06]  /*41c0*/  @P1 FADD.FTZ R57, R57, c[0x0][0x188] ;  /* 0x0000620039391621 */ /* 0x000fcc0000010000 */
[----:B------:R-:W0:Y:S01]  /*41d0*/  @P1 MUFU.RSQ R57, R57 ;  /* 0x0000003900391308 */ /* 0x000e220000001400 */
[----:B------:R-:W-:Y:S01]  /*41e0*/  ISETP.NE.AND P6, PT, RZ, UR17, PT ;  /* 0x00000011ff007c0c */ /* 0x000fe2000bfc5270 */
[----:B0-----:R-:W0:Y:S01]  /*41f0*/  @P1 R2UR UR7, R57 ;  /* 0x00000000390713c2 */ /* 0x001e2200000e0000 */
[--C-:B------:R-:W-:Y:S02]  /*4200*/  PRMT R25, RZ, 0x5410, R19.reuse ;  /* 0x00005410ff197816 */ /* 0x100fe40000000013 */
[----:B-1----:R-:W-:Y:S01]  /*4210*/  PRMT R27, RZ, 0x7610, R19 ;  /* 0x00007610ff1b7816 */ /* 0x002fe20000000013 */
[----:B------:R-:W-:Y:S02]  /*4220*/  UMOV UR6, 0x3f800000 ;  /* 0x3f80000000067882 */ /* 0x000fe40000000000 */
[----:B------:R-:W-:Y:S02]  /*4230*/  FADD.FTZ R25, R25, -UR5 ;  /* 0x8000000519197e21 */ /* 0x000fe40008010000 */
[----:B------:R-:W-:Y:S01]  /*4240*/  FADD.FTZ R27, R27, -UR5 ;  /* 0x800000051b1b7e21 */ /* 0x000fe20008010000 */
[----:B0-----:R-:W-:-:S02]  /*4250*/  @UP0 UMOV UR6, UR7 ;  /* 0x0000000700060c82 */ /* 0x001fc40008000000 */
[----:B------:R-:W-:Y:S02]  /*4260*/  FMUL.FTZ R25, R25, UR6 ;  /* 0x0000000619197c20 */ /* 0x000fe40008410000 */
[----:B------:R-:W-:Y:S01]  /*4270*/  FMUL.FTZ R27, R27, UR6 ;  /* 0x000000061b1b7c20 */ /* 0x000fe20008410000 */
[----:B--2---:R-:W-:Y:S02]  /*4280*/  HADD2.F32 R19, -RZ, R50.H0_H0 ;  /* 0x20000032ff137230 */ /* 0x004fe40000004100 */
[----:B---3--:R-:W-:Y:S02]  /*4290*/  HADD2.F32 R51, -RZ, R51.H0_H0 ;  /* 0x20000033ff337230 */ /* 0x008fe40000004100 */
[----:B----4-:R-:W-:Y:S02]  /*42a0*/  HADD2.F32 R50, -RZ, R24.H0_H0 ;  /* 0x20000018ff327230 */ /* 0x010fe40000004100 */
[----:B-----5:R-:W-:Y:S01]  /*42b0*/  HADD2.F32 R57, -RZ, R26.H0_H0 ;  /* 0x2000001aff397230 */ /* 0x020fe20000004100 */
[----:B------:R-:W-:-:S04]  /*42c0*/  FFMA.FTZ R91, R19, R25, R51 ;  /* 0x00000019135b7223 */ /* 0x000fc80000010033 */
        /* <DEDUP_REMOVED lines=12> */
.L_x_3682:
[----:B------:R-:W-:Y:S01]  /*4390*/  BSSY B0, `(.L_x_3683) ;  /* 0x000000d000007945 */ /* 0x000fe20003800000 */
[----:B------:R-:W-:Y:S05]  /*43a0*/  @!P0 BRA `(.L_x_3684) ;  /* 0x000000b000008947 */ /* 0x000fea0003800000 */
[----:B------:R-:W-:Y:S02]  /*43b0*/  SHF.R.S32.HI R24, RZ, 0x1f, R2 ;  /* 0x0000001fff187819 */ /* 0x000fe40000011402 */
[----:B------:R-:W-:Y:S02]  /*43c0*/  MOV R25, R33 ;  /* 0x0000002100197202 */ /* 0x000fe40000000f00 */
[----:B------:R-:W-:Y:S01]  /*43d0*/  F2FP.BF16.PACK_AB R91, R27, R91 ;  /* 0x0000005b1b5b723e */ /* 0x000fe200000010ff */
        /* <DEDUP_REMOVED lines=8> */
.L_x_3684:
[----:B------:R-:W-:Y:S05]  /*4460*/  BSYNC B0 ;  /* 0x0000000000007941 */ /* 0x000fea0003800000 */
.L_x_3683:
        /* <DEDUP_REMOVED lines=23> */
.L_x_3685:
        /* <DEDUP_REMOVED lines=12> */
.L_x_3687:
[----:B------:R-:W-:Y:S05]  /*46a0*/  BSYNC B0 ;  /* 0x0000000000007941 */ /* 0x000fea0003800000 */
.L_x_3686:
        /* <DEDUP_REMOVED lines=22> */
.L_x_3688:
        /* <DEDUP_REMOVED lines=12> */
.L_x_3690:
[----:B------:R-:W-:Y:S05]  /*48d0*/  BSYNC B0 ;  /* 0x0000000000007941 */ /* 0x000fea0003800000 */
.L_x_3689:
        /* <DEDUP_REMOVED lines=22> */
.L_x_3691:
        /* <DEDUP_REMOVED lines=12> */
.L_x_3693:
[----:B------:R-:W-:Y:S05]  /*4b00*/  BSYNC B0 ;  /* 0x0000000000007941 */ /* 0x000fea0003800000 */
.L_x_3692:
        /* <DEDUP_REMOVED lines=22> */
.L_x_3694:
        /* <DEDUP_REMOVED lines=12> */
.L_x_3696:
[----:B------:R-:W-:Y:S05]  /*4d30*/  BSYNC B0 ;  /* 0x0000000000007941 */ /* 0x000fea0003800000 */
.L_x_3695:
        /* <DEDUP_REMOVED lines=33> */
.L_x_3697:
        /* <DEDUP_REMOVED lines=12> */
.L_x_3699:
[----:B------:R-:W-:Y:S05]  /*5010*/  BSYNC B0 ;  /* 0x0000000000007941 */ /* 0x000fea0003800000 */
.L_x_3698:
        /* <DEDUP_REMOVED lines=13> */
.L_x_3700:
        /* <DEDUP_REMOVED lines=12> */
.L_x_3702:
[----:B------:R-:W-:Y:S05]  /*51b0*/  BSYNC B0 ;  /* 0x0000000000007941 */ /* 0x000fea0003800000 */
.L_x_3701:
        /* <DEDUP_REMOVED lines=27> */
.L_x_3703:
        /* <DEDUP_REMOVED lines=12> */
.L_x_3705:
[----:B------:R-:W-:Y:S05]  /*5430*/  BSYNC B0 ;  /* 0x0000000000007941 */ /* 0x000fea0003800000 */
.L_x_3704:
        /* <DEDUP_REMOVED lines=17> */
.L_x_3706:
        /* <DEDUP_REMOVED lines=12> */
.L_x_3708:
[----:B------:R-:W-:Y:S05]  /*5610*/  BSYNC B0 ;  /* 0x0000000000007941 */ /* 0x000fea0003800000 */
.L_x_3707:
        /* <DEDUP_REMOVED lines=32> */
.L_x_3709:
        /* <DEDUP_REMOVED lines=12> */
.L_x_3711:
[----:B------:R-:W-:Y:S05]  /*58e0*/  BSYNC B0 ;  /* 0x0000000000007941 */ /* 0x000fea0003800000 */
.L_x_3710:
        /* <DEDUP_REMOVED lines=13> */
.L_x_3712:
        /* <DEDUP_REMOVED lines=12> */
.L_x_3714:
[----:B------:R-:W-:Y:S05]  /*5a80*/  BSYNC B0 ;  /* 0x0000000000007941 */ /* 0x000fea0003800000 */
.L_x_3713:
        /* <DEDUP_REMOVED lines=27> */
.L_x_3715:
        /* <DEDUP_REMOVED lines=12> */
.L_x_3717:
[----:B------:R-:W-:Y:S05]  /*5d00*/  BSYNC B0 ;  /* 0x0000000000007941 */ /* 0x000fea0003800000 */
.L_x_3716:
        /* <DEDUP_REMOVED lines=17> */
.L_x_3718:
        /* <DEDUP_REMOVED lines=12> */
.L_x_3720:
[----:B------:R-:W-:Y:S05]  /*5ee0*/  BSYNC B0 ;  /* 0x0000000000007941 */ /* 0x000fea0003800000 */
.L_x_3719:
        /* <DEDUP_REMOVED lines=100> */
.L_x_3721:
        /* <DEDUP_REMOVED lines=12> */
.L_x_3723:
[----:B------:R-:W-:Y:S05]  /*65f0*/  BSYNC B0 ;  /* 0x0000000000007941 */ /* 0x000fea0003800000 */
.L_x_3722:
        /* <DEDUP_REMOVED lines=12> */
.L_x_3724:
        /* <DEDUP_REMOVED lines=12> */
.L_x_3726:
[----:B------:R-:W-:Y:S05]  /*6780*/  BSYNC B0 ;  /* 0x0000000000007941 */ /* 0x000fea0003800000 */
.L_x_3725:
        /* <DEDUP_REMOVED lines=34> */
.L_x_3727:
        /* <DEDUP_REMOVED lines=12> */
.L_x_3729:
[----:B------:R-:W-:Y:S05]  /*6a70*/  BSYNC B0 ;  /* 0x0000000000007941 */ /* 0x000fea0003800000 */
.L_x_3728:
        /* <DEDUP_REMOVED lines=13> */
.L_x_3730:
        /* <DEDUP_REMOVED lines=12> */
.L_x_3732:
[----:B------:R-:W-:Y:S05]  /*6c10*/  BSYNC B0 ;  /* 0x0000000000007941 */ /* 0x000fea0003800000 */
.L_x_3731:
        /* <DEDUP_REMOVED lines=12> */
.L_x_3733:
        /* <DEDUP_REMOVED lines=12> */
.L_x_3735:
[----:B------:R-:W-:Y:S05]  /*6da0*/  BSYNC B0 ;  /* 0x0000000000007941 */ /* 0x000fea0003800000 */
.L_x_3734:
        /* <DEDUP_REMOVED lines=30> */
.L_x_3736:
[----:B------:R-:W-:Y:S01]  /*6f90*/  BSSY B0, `(.L_x_3737) ;  /* 0x000000c000007945 */ /* 0x000fe20003800000 */
[----:B------:R-:W-:Y:S05]  /*6fa0*/  @P2 BRA `(.L_x_3738) ;  /* 0x000000a000002947 */ /* 0x000fea0003800000 */
[----:B------:R-:W-:Y:S01]  /*6fb0*/  IMAD R17, R62, c[0x0][0x1c0], RZ ;  /* 0x000070003e117a24 */ /* 0x000fe200078e02ff */
[----:B------:R-:W-:Y:S02]  /*6fc0*/  MOV R16, R34 ;  /* 0x0000002200107202 */ /* 0x000fe40000000f00 */
[----:B------:R-:W-:Y:S01]  /*6fd0*/  F2FP.BF16.PACK_AB R29, R29, R26 ;  /* 0x0000001a1d1d723e */ /* 0x000fe200000010ff */
[----:B------:R-:W-:Y:S02]  /*6fe0*/  IMAD R19, R60, c[0x0][0x1c4], R17 ;  /* 0x000071003c137a24 */ /* 0x000fe400078e0211 */
[----:B------:R-:W-:-:S04]  /*6ff0*/  IMAD.MOV.U32 R17, RZ, RZ, R33 ;  /* 0x000000ffff117224 */ /* 0x000fc800078e0021 */
[----:B------:R-:W-:-:S05]  /*7000*/  IMAD.WIDE.U32 R16, R60, c[0x0][0x1c0], R16 ;  /* 0x000070003c107a25 */ /* 0x000fca00078e0010 */
[----:B------:R-:W-:Y:S02]  /*7010*/  IADD3 R19, R17, R19, RZ ;  /* 0x0000001311137210 */ /* 0x000fe40007ffe0ff */
[----:B------:R-:W-:-:S04]  /*7020*/  LEA R18, P2, R16, c[0x0][0x160], 0x1 ;  /* 0x0000580010127a11 */ /* 0x000fc800078408ff */
[----:B------:R-:W-:-:S05]  /*7030*/  LEA.HI.X R19, R16, c[0x0][0x164], R19, 0x1, P2 ;  /* 0x0000590010137a11 */ /* 0x000fca00010f0c13 */
[----:B------:R0:W-:Y:S04]  /*7040*/  STG.E [R18.64], R29 ;  /* 0x0000001d12007986 */ /* 0x0001e8000c10190c */
.L_x_3738:
[----:B------:R-:W-:Y:S05]  /*7050*/  BSYNC B0 ;  /* 0x0000000000007941 */ /* 0x000fea0003800000 */
.L_x_3737:
        /* <DEDUP_REMOVED lines=13> */
.L_x_3739:
        /* <DEDUP_REMOVED lines=12> */
.L_x_3741:
[----:B------:R-:W-:Y:S05]  /*71f0*/  BSYNC B0 ;  /* 0x0000000000007941 */ /* 0x000fea0003800000 */
.L_x_3740:
        /* <DEDUP_REMOVED lines=12> */
.L_x_3742:
        /* <DEDUP_REMOVED lines=12> */
.L_x_3744:
[----:B------:R-:W-:Y:S05]  /*7380*/  BSYNC B0 ;  /* 0x0000000000007941 */ /* 0x000fea0003800000 */
.L_x_3743:
        /* <DEDUP_REMOVED lines=32> */
.L_x_3745:
        /* <DEDUP_REMOVED lines=12> */
.L_x_3747:
[----:B------:R-:W-:Y:S05]  /*7650*/  BSYNC B0 ;  /* 0x0000000000007941 */ /* 0x000fea0003800000 */
.L_x_3746:
        /* <DEDUP_REMOVED lines=13> */
.L_x_3748:
        /* <DEDUP_REMOVED lines=12> */
.L_x_3750:
[----:B------:R-:W-:Y:S05]  /*77f0*/  BSYNC B0 ;  /* 0x0000000000007941 */ /* 0x000fea0003800000 */
.L_x_3749:
        /* <DEDUP_REMOVED lines=12> */
.L_x_3751:
        /* <DEDUP_REMOVED lines=12> */
.L_x_3753:
[----:B------:R-:W-:Y:S05]  /*7980*/  BSYNC B0 ;  /* 0x0000000000007941 */ /* 0x000fea0003800000 */
.L_x_3752:
        /* <DEDUP_REMOVED lines=30> */
.L_x_3754:
        /* <DEDUP_REMOVED lines=12> */
.L_x_3756:
[----:B------:R-:W-:Y:S05]  /*7c30*/  BSYNC B0 ;  /* 0x0000000000007941 */ /* 0x000fea0003800000 */
.L_x_3755:
        /* <DEDUP_REMOVED lines=13> */
.L_x_3757:
        /* <DEDUP_REMOVED lines=12> */
.L_x_3759:
[----:B------:R-:W-:Y:S05]  /*7dd0*/  BSYNC B0 ;  /* 0x0000000000007941 */ /* 0x000fea0003800000 */
.L_x_3758:
        /* <DEDUP_REMOVED lines=12> */
.L_x_3760:
        /* <DEDUP_REMOVED lines=12> */
.L_x_3762:
[----:B------:R-:W-:Y:S05]  /*7f60*/  BSYNC B0 ;  /* 0x0000000000007941 */ /* 0x000fea0003800000 */
.L_x_3761:
        /* <DEDUP_REMOVED lines=48> */
.L_x_3763:
        /* <DEDUP_REMOVED lines=12> */
.L_x_3765:
[----:B------:R-:W-:Y:S05]  /*8330*/  BSYNC B0 ;  /* 0x0000000000007941 */ /* 0x000fea0003800000 */
.L_x_3764:
        /* <DEDUP_REMOVED lines=11> */
.L_x_3766:
        /* <DEDUP_REMOVED lines=12> */
.L_x_3768:
[----:B------:R-:W-:Y:S05]  /*84b0*/  BSYNC B0 ;  /* 0x0000000000007941 */ /* 0x000fea0003800000 */
.L_x_3767:
        /* <DEDUP_REMOVED lines=11> */
.L_x_3769:
        /* <DEDUP_REMOVED lines=12> */
.L_x_3771:
[----:B------:R-:W-:Y:S05]  /*8630*/  BSYNC B0 ;  /* 0x0000000000007941 */ /* 0x000fea0003800000 */
.L_x_3770:
        /* <DEDUP_REMOVED lines=11> */
.L_x_3772:
        /* <DEDUP_REMOVED lines=12> */
.L_x_3774:
[----:B------:R-:W-:Y:S05]  /*87b0*/  BSYNC B0 ;  /* 0x0000000000007941 */ /* 0x000fea0003800000 */
.L_x_3773:
        /* <DEDUP_REMOVED lines=11> */
.L_x_3775:
        /* <DEDUP_REMOVED lines=11> */
.L_x_3777:
[----:B------:R-:W-:Y:S05]  /*8920*/  BSYNC B0 ;  /* 0x0000000000007941 */ /* 0x000fea0003800000 */
.L_x_3776:
[----:B------:R-:W-:Y:S02]  /*8930*/  ULDC UR5, c[0x0][0x10] ;  /* 0x0000040000057ab9 */ /* 0x000fe40000000800 */
[----:B------:R-:W-:Y:S02]  /*8940*/  UIADD3 UR9, UR9, UR5, URZ ;  /* 0x0000000509097290 */ /* 0x000fe4000fffe03f */
[----:B------:R-:W-:Y:S02]  /*8950*/  UIADD3 UR4, UR4, 0x1, URZ ;  /* 0x0000000104047890 */ /* 0x000fe4000fffe03f */
[----:B------:R-:W-:-:S06]  /*8960*/  UISETP.GE.AND UP0, UPT, UR9, UR8, UPT ;  /* 0x000000080900728c */ /* 0x000fcc000bf06270 */
[----:B------:R-:W-:-:S13]  /*8970*/  PLOP3.LUT P1, PT, PT, PT, UP0, 0x80, 0x0 ;  /* 0x000000000000781c */ /* 0x000fda0003f2f008 */
[----:B------:R-:W-:Y:S01]  /*8980*/  @P1 CALL.REL.NOINC `(.L_x_3778) ;  /* 0x0000001000001944 */ /* 0x000fe20003c00000 */
[----:B------:R-:W-:Y:S05]  /*8990*/  BRA `(.L_x_3779) ;  /* 0xffff79f000007947 */ /* 0x000fea000383ffff */
.L_x_3778:
[----:B------:R-:W-:Y:S05]  /*89a0*/  EXIT ;  /* 0x000000000000794d */ /* 0x000fea0003800000 */
.L_x_3780:
        /* <DEDUP_REMOVED lines=13> */
.L_x_5197:


//--------------------- .text._Z35group_norm_nhwc_fwd_one_pass_kernelI11Fp16IOFp32WLi64ELi80ELi640EEv26Group_norm_nhwc_fwd_params --------------------------
	.section	.text._Z35group_norm_nhwc_fwd_one_pass_kernelI11Fp16IOFp32WLi64ELi80ELi640EEv26Group_norm_nhwc_fwd_params,"ax",@progbits
	.sectioninfo	@"SHI_REGISTERS=45"
	.align	128
        .global         _Z35group_norm_nhwc_fwd_one_pass_kernelI11Fp16IOFp32WLi64ELi80ELi640EEv26Group_norm_nhwc_fwd_params
        .type           _Z35group_norm_nhwc_fwd_one_pass_kernelI11Fp16IOFp32WLi64ELi80ELi640EEv26Group_norm_nhwc_fwd_params,@function
        .size           _Z35group_norm_nhwc_fwd_one_pass_kernelI11Fp16IOFp32WLi64ELi80ELi640EEv26Group_norm_nhwc_fwd_params,(.L_x_5198 - _Z35group_norm_nhwc_fwd_one_pass_kernelI11Fp16IOFp32WLi64ELi80ELi640EEv26Group_norm_nhwc_fwd_params)
        .other          _Z35group_norm_nhwc_fwd_one_pass_kernelI11Fp16IOFp32WLi64ELi80ELi640EEv26Group_norm_nhwc_fwd_params,@"STO_CUDA_ENTRY STV_DEFAULT"
_Z35group_norm_nhwc_fwd_one_pass_kernelI11Fp16IOFp32WLi64ELi80ELi640EEv26Group_norm_nhwc_fwd_params:
.text._Z35group_norm_nhwc_fwd_one_pass_kernelI11Fp16IOFp32WLi64ELi80ELi640EEv26Group_norm_nhwc_fwd_params:
        /* <DEDUP_REMOVED lines=28> */
.L_x_3803:
[----:B------:R-:W-:Y:S02]  /*01c0*/  IABS R9, c[0x0][0x1d8] ;  /* 0x0000760000097a13 */ /* 0x000fe40000000000 */
        /* <DEDUP_REMOVED lines=34> */
[----:B------:R-:W-:Y:S01]  /*03f0*/  IMAD R8, R0, c[0x0][0x1d0], RZ ;  /* 0x0000740000087a24 */ /* 0x000fe200078e02ff */
[----:B------:R-:W-:Y:S02]  /*0400*/  SHF.R.S32.HI R0, RZ, 0x1f, R27 ;  /* 0x0000001fff007819 */ /* 0x000fe4000001141b */
[----:B------:R-:W-:Y:S01]  /*0410*/  IADD3 R36, P3, R32, R3, RZ ;  /* 0x0000000320247210 */ /* 0x000fe20007f7e0ff */
[----:B------:R-:W-:Y:S02]  /*0420*/  IMAD R35, R9, c[0x0][0x1d4], R8 ;  /* 0x0000750009237a24 */ /* 0x000fe400078e0208 */
[----:B------:R-:W-:Y:S01]  /*0430*/  @!P1 IMAD R8, R4, c[0x0][0x1c0], RZ ;  /* 0x0000700004089a24 */ /* 0x000fe200078e02ff */
[----:B------:R-:W-:Y:S02]  /*0440*/  LEA.HI.X.SX32 R37, R3, R2, 0x1, P3 ;  /* 0x0000000203257211 */ /* 0x000fe400018f0eff */
[----:B------:R-:W-:Y:S01]  /*0450*/  SHF.R.S32.HI R2, RZ, 0x1f, R28 ;  /* 0x0000001fff027819 */ /* 0x000fe2000001141c */
[----:B------:R-:W-:Y:S01]  /*0460*/  @!P1 IMAD R15, R29, c[0x0][0x1c4], R8 ;  /* 0x000071001d0f9a24 */ /* 0x000fe200078e0208 */
[----:B------:R-:W-:Y:S01]  /*0470*/  ISETP.GE.U32.AND P3, PT, R27, c[0x0][0x1c8], PT ;  /* 0x000072001b007a0c */ /* 0x000fe20003f66070 */
[----:B------:R-:W-:Y:S01]  /*0480*/  IMAD.WIDE.U32 R36, R9, c[0x0][0x1d0], R36 ;  /* 0x0000740009247a25 */ /* 0x000fe200078e0024 */
[----:B------:R-:W-:-:S02]  /*0490*/  ISETP.GE.AND.EX P2, PT, R2, c[0x0][0x1cc], PT, P2 ;  /* 0x0000730002007a0c */ /* 0x000fc40003f46320 */
[----:B------:R-:W-:Y:S01]  /*04a0*/  ISETP.GE.AND.EX P3, PT, R0, c[0x0][0x1cc], PT, P3 ;  /* 0x0000730000007a0c */ /* 0x000fe20003f66330 */
[----:B------:R-:W-:Y:S01]  /*04b0*/  @P0 IMAD R9, R5, c[0x0][0x1c0], RZ ;  /* 0x0000700005090a24 */ /* 0x000fe200078e02ff */
[----:B------:R-:W-:Y:S02]  /*04c0*/  IADD3 R35, R37, R35, RZ ;  /* 0x0000002325237210 */ /* 0x000fe40007ffe0ff */
[-C--:B------:R-:W-:Y:S01]  /*04d0*/  @!P1 MOV R34, R36.reuse ;  /* 0x0000002400229202 */ /* 0x080fe20000000f00 */
[----:B------:R-:W-:Y:S01]  /*04e0*/  @P0 IMAD R13, R30, c[0x0][0x1c4], R9 ;  /* 0x000071001e0d0a24 */ /* 0x000fe200078e0209 */
[----:B------:R-:W-:Y:S02]  /*04f0*/  ISETP.GT.U32.OR P2, PT, R20, 0x27f, P2 ;  /* 0x0000027f1400780c */ /* 0x000fe40001744470 */
[----:B------:R-:W-:Y:S01]  /*0500*/  @P0 MOV R10, R36 ;  /* 0x00000024000a0202 */ /* 0x000fe20000000f00 */
[----:B------:R-:W-:Y:S01]  /*0510*/  @!P1 IMAD.WIDE.U32 R8, R29, c[0x0][0x1c0], R34 ;  /* 0x000070001d089a25 */ /* 0x000fe200078e0022 */
[----:B------:R-:W-:-:S02]  /*0520*/  @P0 MOV R11, R35 ;  /* 0x00000023000b0202 */ /* 0x000fc40000000f00 */
[----:B------:R-:W-:Y:S02]  /*0530*/  ISETP.GT.U32.OR P3, PT, R20, 0x27f, P3 ;  /* 0x0000027f1400780c */ /* 0x000fe40001f64470 */
[----:B------:R-:W-:Y:S01]  /*0540*/  @!P1 IADD3 R9, R9, R15, RZ ;  /* 0x0000000f09099210 */ /* 0x000fe20007ffe0ff */
[----:B------:R-:W-:Y:S01]  /*0550*/  @P0 IMAD.WIDE.U32 R10, R30, c[0x0][0x1c0], R10 ;  /* 0x000070001e0a0a25 */ /* 0x000fe200078e000a */
[----:B------:R-:W-:-:S04]  /*0560*/  @!P1 LEA R14, P5, R8, c[0x0][0x170], 0x1 ;  /* 0x00005c00080e9a11 */ /* 0x000fc800078a08ff */
[----:B------:R-:W-:Y:S01]  /*0570*/  @!P1 LEA.HI.X R15, R8, c[0x0][0x174], R9, 0x1, P5 ;  /* 0x00005d00080f9a11 */ /* 0x000fe200028f0c09 */
[----:B------:R-:W-:Y:S01]  /*0580*/  @!P2 IMAD R9, R2, c[0x0][0x1c0], RZ ;  /* 0x000070000209aa24 */ /* 0x000fe200078e02ff */
[----:B------:R-:W-:Y:S02]  /*0590*/  @P0 IADD3 R11, R11, R13, RZ ;  /* 0x0000000d0b0b0210 */ /* 0x000fe40007ffe0ff */
[----:B------:R-:W-:Y:S01]  /*05a0*/  @P0 LEA R16, P4, R10, c[0x0][0x170], 0x1 ;  /* 0x00005c000a100a11 */ /* 0x000fe200078808ff */
[----:B------:R-:W-:Y:S01]  /*05b0*/  @!P2 IMAD R13, R28, c[0x0][0x1c4], R9 ;  /* 0x000071001c0daa24 */ /* 0x000fe200078e0209 */
[----:B------:R-:W-:Y:S02]  /*05c0*/  @!P2 MOV R8, R36 ;  /* 0x000000240008a202 */ /* 0x000fe40000000f00 */
[----:B------:R-:W-:Y:S02]  /*05d0*/  @!P2 MOV R9, R35 ;  /* 0x000000230009a202 */ /* 0x000fe40000000f00 */
[----:B------:R-:W-:Y:S01]  /*05e0*/  @P0 LEA.HI.X R17, R10, c[0x0][0x174], R11, 0x1, P4 ;  /* 0x00005d000a110a11 */ /* 0x000fe200020f0c0b */
[----:B------:R-:W-:-:S02]  /*05f0*/  @!P3 IMAD R10, R0, c[0x0][0x1c0], RZ ;  /* 0x00007000000aba24 */ /* 0x000fc400078e02ff */
[----:B------:R-:W-:Y:S01]  /*0600*/  @!P2 IMAD.WIDE.U32 R8, R28, c[0x0][0x1c0], R8 ;  /* 0x000070001c08aa25 */ /* 0x000fe200078e0008 */
[----:B------:R-:W-:Y:S01]  /*0610*/  @!P3 MOV R11, R35 ;  /* 0x00000023000bb202 */ /* 0x000fe20000000f00 */
[----:B------:R-:W-:Y:S01]  /*0620*/  CS2R R22, SRZ ;  /* 0x0000000000167805 */ /* 0x000fe2000001ff00 */
[----:B------:R-:W2:Y:S01]  /*0630*/  @P0 LDG.E R24, [R16.64] ;  /* 0x0000000610180981 */ /* 0x000ea2000c1e1900 */
[----:B------:R-:W-:Y:S01]  /*0640*/  @!P3 IMAD R19, R27, c[0x0][0x1c4], R10 ;  /* 0x000071001b13ba24 */ /* 0x000fe200078e020a */
[----:B------:R-:W-:Y:S02]  /*0650*/  @!P3 MOV R10, R36 ;  /* 0x00000024000ab202 */ /* 0x000fe40000000f00 */
[----:B------:R-:W-:Y:S01]  /*0660*/  @!P2 IADD3 R9, R9, R13, RZ ;  /* 0x0000000d0909a210 */ /* 0x000fe20007ffe0ff */
[----:B------:R-:W3:Y:S01]  /*0670*/  @!P1 LDG.E R22, [R14.64] ;  /* 0x000000060e169981 */ /* 0x000ee2000c1e1900 */
[----:B------:R-:W-:Y:S01]  /*0680*/  @!P2 LEA R12, P4, R8, c[0x0][0x170], 0x1 ;  /* 0x00005c00080caa11 */ /* 0x000fe200078808ff */
[----:B------:R-:W-:-:S03]  /*0690*/  @!P3 IMAD.WIDE.U32 R10, R27, c[0x0][0x1c0], R10 ;  /* 0x000070001b0aba25 */ /* 0x000fc600078e000a */
[----:B------:R-:W-:Y:S02]  /*06a0*/  @!P2 LEA.HI.X R13, R8, c[0x0][0x174], R9, 0x1, P4 ;  /* 0x00005d00080daa11 */ /* 0x000fe400020f0c09 */
[----:B------:R-:W-:Y:S02]  /*06b0*/  @!P3 IADD3 R9, R11, R19, RZ ;  /* 0x000000130b09b210 */ /* 0x000fe40007ffe0ff */
[C---:B------:R-:W-:Y:S01]  /*06c0*/  @!P3 LEA R8, P1, R10.reuse, c[0x0][0x170], 0x1 ;  /* 0x00005c000a08ba11 */ /* 0x040fe200078208ff */
[----:B------:R-:W4:Y:S01]  /*06d0*/  @!P2 LDG.E R23, [R12.64] ;  /* 0x000000060c17a981 */ /* 0x000f22000c1e1900 */
[----:B------:R-:W-:Y:S02]  /*06e0*/  MOV R21, RZ ;  /* 0x000000ff00157202 */ /* 0x000fe40000000f00 */
[----:B------:R-:W-:-:S05]  /*06f0*/  @!P3 LEA.HI.X R9, R10, c[0x0][0x174], R9, 0x1, P1 ;  /* 0x00005d000a09ba11 */ /* 0x000fca00008f0c09 */
[----:B------:R0:W5:Y:S01]  /*0700*/  @!P3 LDG.E R21, [R8.64] ;  /* 0x000000060815b981 */ /* 0x000162000c1e1900 */
[C---:B------:R-:W-:Y:S02]  /*0710*/  ISETP.GT.AND P1, PT, R6.reuse, 0x1e, PT ;  /* 0x0000001e0600780c */ /* 0x040fe40003f24270 */
[----:B------:R-:W-:Y:S02]  /*0720*/  ISETP.NE.AND P3, PT, R6, RZ, PT ;  /* 0x000000ff0600720c */ /* 0x000fe40003f65270 */
[----:B------:R-:W-:Y:S01]  /*0730*/  ISETP.NE.AND P2, PT, R20, RZ, PT ;  /* 0x000000ff1400720c */ /* 0x000fe20003f45270 */
[----:B------:R-:W-:Y:S01]  /*0740*/  BSSY B0, `(.L_x_3781) ;  /* 0x000006a000007945 */ /* 0x000fe20003800000 */
[--C-:B--2---:R-:W-:Y:S02]  /*0750*/  HADD2.F32 R11, -RZ, R24.reuse.H1_H1 ;  /* 0x30000018ff0b7230 */ /* 0x104fe40000004100 */
[----:B------:R-:W-:Y:S02]  /*0760*/  HADD2.F32 R10, -RZ, R24.H0_H0 ;  /* 0x20000018ff0a7230 */ /* 0x000fe40000004100 */
[--C-:B---3--:R-:W-:Y:S01]  /*0770*/  HADD2.F32 R17, -RZ, R22.reuse.H1_H1 ;  /* 0x30000016ff117230 */ /* 0x108fe20000004100 */
[----:B------:R-:W-:Y:S01]  /*0780*/  FMUL.FTZ R15, R11, R11 ;  /* 0x0000000b0b0f7220 */ /* 0x000fe20000410000 */
[----:B------:R-:W-:Y:S01]  /*0790*/  HADD2.F32 R14, -RZ, R22.H0_H0 ;  /* 0x20000016ff0e7230 */ /* 0x000fe20000004100 */
[----:B------:R-:W-:-:S02]  /*07a0*/  FADD.FTZ R11, R10, R11 ;  /* 0x0000000b0a0b7221 */ /* 0x000fc40000010000 */
[----:B------:R-:W-:Y:S02]  /*07b0*/  FFMA.FTZ R15, R10, R10, R15 ;  /* 0x0000000a0a0f7223 */ /* 0x000fe4000001000f */
[C---:B------:R-:W-:Y:S01]  /*07c0*/  FADD.FTZ R10, R14.reuse, R17 ;  /* 0x000000110e0a7221 */ /* 0x040fe20000010000 */
[--C-:B----4-:R-:W-:Y:S01]  /*07d0*/  HADD2.F32 R19, -RZ, R23.reuse.H1_H1 ;  /* 0x30000017ff137230 */ /* 0x110fe20000004100 */
[----:B------:R-:W-:Y:S01]  /*07e0*/  FADD.FTZ R11, RZ, R11 ;  /* 0x0000000bff0b7221 */ /* 0x000fe20000010000 */
[----:B0-----:R-:W-:Y:S01]  /*07f0*/  HADD2.F32 R8, -RZ, R23.H0_H0 ;  /* 0x20000017ff087230 */ /* 0x001fe20000004100 */
[----:B------:R-:W-:Y:S02]  /*0800*/  FMUL.FTZ R13, R17, R17 ;  /* 0x00000011110d7220 */ /* 0x000fe40000410000 */
[----:B------:R-:W-:Y:S02]  /*0810*/  FMUL.FTZ R9, R19, R19 ;  /* 0x0000001313097220 */ /* 0x000fe40000410000 */
[----:B------:R-:W-:Y:S01]  /*0820*/  FADD.FTZ R10, R11, R10 ;  /* 0x0000000a0b0a7221 */ /* 0x000fe20000010000 */
[----:B-----5:R-:W-:Y:S01]  /*0830*/  HADD2.F32 R11, -RZ, R21.H1_H1 ;  /* 0x30000015ff0b7230 */ /* 0x020fe20000004100 */
[----:B------:R-:W-:-:S02]  /*0840*/  FFMA.FTZ R14, R14, R14, R13 ;  /* 0x0000000e0e0e7223 */ /* 0x000fc4000001000d */
[----:B------:R-:W-:Y:S02]  /*0850*/  FADD.FTZ R15, RZ, R15 ;  /* 0x0000000fff0f7221 */ /* 0x000fe40000010000 */
[C---:B------:R-:W-:Y:S02]  /*0860*/  FADD.FTZ R19, R8.reuse, R19 ;  /* 0x0000001308137221 */ /* 0x040fe40000010000 */
[----:B------:R-:W-:Y:S01]  /*0870*/  FFMA.FTZ R9, R8, R8, R9 ;  /* 0x0000000808097223 */ /* 0x000fe20000010009 */
[----:B------:R-:W-:Y:S01]  /*0880*/  HADD2.F32 R8, -RZ, R21.H0_H0 ;  /* 0x20000015ff087230 */ /* 0x000fe20000004100 */
[----:B------:R-:W-:Y:S02]  /*0890*/  FADD.FTZ R14, R15, R14 ;  /* 0x0000000e0f0e7221 */ /* 0x000fe40000010000 */
[----:B------:R-:W-:Y:S02]  /*08a0*/  FMUL.FTZ R13, R11, R11 ;  /* 0x0000000b0b0d7220 */ /* 0x000fe40000410000 */
[----:B------:R-:W-:-:S02]  /*08b0*/  FADD.FTZ R11, R8, R11 ;  /* 0x0000000b080b7221 */ /* 0x000fc40000010000 */
[----:B------:R-:W-:Y:S02]  /*08c0*/  FADD.FTZ R10, R10, R19 ;  /* 0x000000130a0a7221 */ /* 0x000fe40000010000 */
[----:B------:R-:W-:Y:S02]  /*08d0*/  FADD.FTZ R9, R14, R9 ;  /* 0x000000090e097221 */ /* 0x000fe40000010000 */
        /* <DEDUP_REMOVED lines=80> */
.L_x_3782:
[----:B------:R-:W-:Y:S05]  /*0de0*/  BSYNC B0 ;  /* 0x0000000000007941 */ /* 0x000fea0003800000 */
.L_x_3781:
        /* <DEDUP_REMOVED lines=25> */
.L_x_3785:
[----:B------:R-:W2:Y:S01]  /*0f80*/  LDG.E.STRONG.GPU R10, [R8.64] ;  /* 0x00000006080a7981 */ /* 0x000ea2000c1ef900 */
[----:B------:R-:W-:Y:S01]  /*0f90*/  YIELD ;  /* 0x0000000000007946 */ /* 0x000fe20003800000 */
[----:B--2---:R-:W-:Y:S01]  /*0fa0*/  ISETP.NE.AND P1, PT, R10, R11, PT ;  /* 0x0000000b0a00720c */ /* 0x004fe20003f25270 */
[----:B------:R-:W-:-:S12]  /*0fb0*/  CCTL.IVALL ;  /* 0x00000000ff00798f */ /* 0x000fd80002000000 */
[----:B------:R-:W-:Y:S05]  /*0fc0*/  @P1 BRA `(.L_x_3785) ;  /* 0xffffffb000001947 */ /* 0x000fea000383ffff */
.L_x_3784:
        /* <DEDUP_REMOVED lines=11> */
.L_x_3787:
        /* <DEDUP_REMOVED lines=59> */
.L_x_3786:
        /* <DEDUP_REMOVED lines=19> */
.L_x_3789:
[----:B------:R-:W-:Y:S05]  /*1560*/  BSYNC B0 ;  /* 0x0000000000007941 */ /* 0x000fea0003800000 */
.L_x_3788:
        /* <DEDUP_REMOVED lines=30> */
.L_x_3783:
        /* <DEDUP_REMOVED lines=16> */
[----:B------:R-:W-:Y:S01]  /*1850*/  MOV R3, 0x3f800000 ;  /* 0x3f80000000037802 */ /* 0x000fe20000000f00 */
[--C-:B------:R-:W-:Y:S01]  /*1860*/  HADD2.F32 R39, -RZ, R23.reuse.H0_H0 ;  /* 0x20000017ff277230 */ /* 0x100fe20000004100 */
[----:B------:R-:W-:Y:S01]  /*1870*/  ISETP.NE.AND P4, PT, RZ, UR5, PT ;  /* 0x00000005ff007c0c */ /* 0x000fe2000bf85270 */
[----:B------:R-:W3:Y:S01]  /*1880*/  LDS.64 R12, [0xc0] ;  /* 0x0000c000ff0c7984 */ /* 0x000ee20000000a00 */
[--C-:B-1----:R-:W-:Y:S01]  /*1890*/  HADD2.F32 R15, -RZ, R24.reuse.H0_H0 ;  /* 0x20000018ff0f7230 */ /* 0x102fe20000004100 */
[----:B------:R-:W-:Y:S01]  /*18a0*/  ISETP.GE.U32.AND P2, PT, R29, c[0x0][0x1c8], PT ;  /* 0x000072001d007a0c */ /* 0x000fe20003f46070 */
[----:B0-----:R-:W-:Y:S01]  /*18b0*/  HADD2.F32 R17, -RZ, R24.H1_H1 ;  /* 0x30000018ff117230 */ /* 0x001fe20000004100 */
[----:B------:R-:W-:Y:S01]  /*18c0*/  ISETP.GE.U32.AND P3, PT, R28, c[0x0][0x1c8], PT ;  /* 0x000072001c007a0c */ /* 0x000fe20003f66070 */
[--C-:B------:R-:W-:Y:S01]  /*18d0*/  HADD2.F32 R19, -RZ, R22.reuse.H0_H0 ;  /* 0x20000016ff137230 */ /* 0x100fe20000004100 */
[----:B------:R-:W-:Y:S01]  /*18e0*/  ISETP.GE.AND.EX P2, PT, R4, c[0x0][0x1cc], PT, P2 ;  /* 0x0000730004007a0c */ /* 0x000fe20003f46320 */
[----:B------:R-:W-:Y:S01]  /*18f0*/  HADD2.F32 R33, -RZ, R22.H1_H1 ;  /* 0x30000016ff217230 */ /* 0x000fe20000004100 */
[----:B------:R-:W-:Y:S01]  /*1900*/  ISETP.GE.AND.EX P3, PT, R2, c[0x0][0x1cc], PT, P3 ;  /* 0x0000730002007a0c */ /* 0x000fe20003f66330 */
[----:B------:R-:W-:Y:S01]  /*1910*/  HADD2.F32 R23, -RZ, R23.H1_H1 ;  /* 0x30000017ff177230 */ /* 0x000fe20000004100 */
[C---:B------:R-:W-:Y:S01]  /*1920*/  ISETP.GT.U32.OR P2, PT, R20.reuse, 0x27f, P2 ;  /* 0x0000027f1400780c */ /* 0x040fe20001744470 */
[--C-:B------:R-:W-:Y:S01]  /*1930*/  HADD2.F32 R41, -RZ, R21.reuse.H0_H0 ;  /* 0x20000015ff297230 */ /* 0x100fe20000004100 */
[----:B------:R-:W-:Y:S01]  /*1940*/  ISETP.GT.U32.OR P3, PT, R20, 0x27f, P3 ;  /* 0x0000027f1400780c */ /* 0x000fe20001f64470 */
[----:B------:R-:W-:Y:S01]  /*1950*/  HADD2.F32 R21, -RZ, R21.H1_H1 ;  /* 0x30000015ff157230 */ /* 0x000fe20000004100 */
        /* <DEDUP_REMOVED lines=8> */
[--C-:B------:R-:W-:Y:S02]  /*19e0*/  FADD.FTZ R38, R39, -R12.reuse ;  /* 0x8000000c27267221 */ /* 0x100fe40000010000 */
[--C-:B------:R-:W-:Y:S02]  /*19f0*/  FADD.FTZ R40, R23, -R12.reuse ;  /* 0x8000000c17287221 */ /* 0x100fe40000010000 */
[--C-:B------:R-:W-:Y:S02]  /*1a00*/  FADD.FTZ R42, R41, -R12.reuse ;  /* 0x8000000c292a7221 */ /* 0x100fe40000010000 */
[----:B------:R-:W-:-:S04]  /*1a10*/  FADD.FTZ R12, R21, -R12 ;  /* 0x8000000c150c7221 */ /* 0x000fc80000010000 */
[----:B------:R-:W-:-:S04]  /*1a20*/  @P1 FADD.FTZ R13, R13, c[0x0][0x188] ;  /* 0x000062000d0d1621 */ /* 0x000fc80000010000 */
[----:B------:R-:W0:Y:S01]  /*1a30*/  @P1 MUFU.RSQ R3, R13 ;  /* 0x0000000d00031308 */ /* 0x000e220000001400 */
[----:B------:R-:W-:-:S04]  /*1a40*/  ISETP.GE.U32.AND P1, PT, R27, c[0x0][0x1c8], PT ;  /* 0x000072001b007a0c */ /* 0x000fc80003f26070 */
[----:B------:R-:W-:-:S04]  /*1a50*/  ISETP.GE.AND.EX P1, PT, R0, c[0x0][0x1cc], PT, P1 ;  /* 0x0000730000007a0c */ /* 0x000fc80003f26310 */
[----:B------:R-:W-:Y:S01]  /*1a60*/  ISETP.GT.U32.OR P1, PT, R20, 0x27f, P1 ;  /* 0x0000027f1400780c */ /* 0x000fe20000f24470 */
[-C--:B0-----:R-:W-:Y:S02]  /*1a70*/  FMUL.FTZ R15, R22, R3.reuse ;  /* 0x00000003160f7220 */ /* 0x081fe40000410000 */
[-C--:B------:R-:W-:Y:S02]  /*1a80*/  FMUL.FTZ R13, R38, R3.reuse ;  /* 0x00000003260d7220 */ /* 0x080fe40000410000 */
[-C--:B------:R-:W-:Y:S02]  /*1a90*/  FMUL.FTZ R17, R14, R3.reuse ;  /* 0x000000030e117220 */ /* 0x080fe40000410000 */
[-C--:B------:R-:W-:Y:S02]  /*1aa0*/  FMUL.FTZ R18, R16, R3.reuse ;  /* 0x0000000310127220 */ /* 0x080fe40000410000 */
[-C--:B------:R-:W-:Y:S02]  /*1ab0*/  FMUL.FTZ R24, R24, R3.reuse ;  /* 0x0000000318187220 */ /* 0x080fe40000410000 */
[----:B------:R-:W-:-:S02]  /*1ac0*/  FMUL.FTZ R40, R40, R3 ;  /* 0x0000000328287220 */ /* 0x000fc40000410000 */
[-C--:B------:R-:W-:Y:S02]  /*1ad0*/  FMUL.FTZ R19, R42, R3.reuse ;  /* 0x000000032a137220 */ /* 0x080fe40000410000 */
[----:B------:R-:W-:Y:S02]  /*1ae0*/  FMUL.FTZ R22, R12, R3 ;  /* 0x000000030c167220 */ /* 0x000fe40000410000 */
[C-C-:B--2---:R-:W-:Y:S02]  /*1af0*/  FFMA.FTZ R3, R8.reuse, R13, R10.reuse ;  /* 0x0000000d08037223 */ /* 0x144fe4000001000a */
[C-C-:B------:R-:W-:Y:S02]  /*1b00*/  FFMA.FTZ R17, R8.reuse, R17, R10.reuse ;  /* 0x0000001108117223 */ /* 0x140fe4000001000a */
[C-C-:B------:R-:W-:Y:S02]  /*1b10*/  FFMA.FTZ R15, R8.reuse, R15, R10.reuse ;  /* 0x0000000f080f7223 */ /* 0x140fe4000001000a */
[----:B------:R-:W-:-:S02]  /*1b20*/  FFMA.FTZ R12, R8, R19, R10 ;  /* 0x00000013080c7223 */ /* 0x000fc4000001000a */
        /* <DEDUP_REMOVED lines=15> */
.L_x_3790:
[----:B------:R-:W-:Y:S01]  /*1c20*/  BSSY B0, `(.L_x_3791) ;  /* 0x000000c000007945 */ /* 0x000fe20003800000 */
[----:B------:R-:W-:Y:S05]  /*1c30*/  @!P0 BRA `(.L_x_3792) ;  /* 0x000000a000008947 */ /* 0x000fea0003800000 */
[----:B------:R-:W-:Y:S01]  /*1c40*/  MOV R8, R36 ;  /* 0x0000002400087202 */ /* 0x000fe20000000f00 */
[----:B------:R-:W-:Y:S01]  /*1c50*/  IMAD R11, R5, c[0x0][0x1c0], RZ ;  /* 0x00007000050b7a24 */ /* 0x000fe200078e02ff */
[----:B------:R-:W-:Y:S02]  /*1c60*/  MOV R9, R35 ;  /* 0x0000002300097202 */ /* 0x000fe40000000f00 */
[----:B------:R-:W-:Y:S01]  /*1c70*/  F2FP.PACK_AB R17, R18, R17 ;  /* 0x000000111211723e */ /* 0x000fe200000000ff */
[C---:B------:R-:W-:Y:S02]  /*1c80*/  IMAD R11, R30.reuse, c[0x0][0x1c4], R11 ;  /* 0x000071001e0b7a24 */ /* 0x040fe400078e020b */
[----:B------:R-:W-:-:S05]  /*1c90*/  IMAD.WIDE.U32 R8, R30, c[0x0][0x1c0], R8 ;  /* 0x000070001e087a25 */ /* 0x000fca00078e0008 */
[----:B------:R-:W-:Y:S02]  /*1ca0*/  IADD3 R11, R9, R11, RZ ;  /* 0x0000000b090b7210 */ /* 0x000fe40007ffe0ff */
[----:B------:R-:W-:-:S04]  /*1cb0*/  LEA R10, P5, R8, c[0x0][0x160], 0x1 ;  /* 0x00005800080a7a11 */ /* 0x000fc800078a08ff */
[----:B------:R-:W-:-:S05]  /*1cc0*/  LEA.HI.X R11, R8, c[0x0][0x164], R11, 0x1, P5 ;  /* 0x00005900080b7a11 */ /* 0x000fca00028f0c0b */
[----:B------:R0:W-:Y:S04]  /*1cd0*/  STG.E [R10.64], R17 ;  /* 0x000000110a007986 */ /* 0x0001e8000c101906 */
.L_x_3792:
[----:B------:R-:W-:Y:S05]  /*1ce0*/  BSYNC B0 ;  /* 0x0000000000007941 */ /* 0x000fea0003800000 */
.L_x_3791:
        /* <DEDUP_REMOVED lines=11> */
.L_x_3793:
[----:B------:R-:W-:Y:S01]  /*1da0*/  BSSY B0, `(.L_x_3794) ;  /* 0x000000c000007945 */ /* 0x000fe20003800000 */
[----:B------:R-:W-:Y:S05]  /*1db0*/  @P2 BRA `(.L_x_3795) ;  /* 0x000000a000002947 */ /* 0x000fea0003800000 */
[----:B------:R-:W-:Y:S01]  /*1dc0*/  MOV R8, R36 ;  /* 0x0000002400087202 */ /* 0x000fe20000000f00 */
[----:B------:R-:W-:Y:S01]  /*1dd0*/  IMAD R4, R4, c[0x0][0x1c0], RZ ;  /* 0x0000700004047a24 */ /* 0x000fe200078e02ff */
[----:B------:R-:W-:Y:S02]  /*1de0*/  MOV R9, R35 ;  /* 0x0000002300097202 */ /* 0x000fe40000000f00 */
[----:B------:R-:W-:Y:S01]  /*1df0*/  F2FP.PACK_AB R15, R16, R15 ;  /* 0x0000000f100f723e */ /* 0x000fe200000000ff */
[C---:B0-----:R-:W-:Y:S02]  /*1e00*/  IMAD R11, R29.reuse, c[0x0][0x1c4], R4 ;  /* 0x000071001d0b7a24 */ /* 0x041fe400078e0204 */
[----:B------:R-:W-:-:S05]  /*1e10*/  IMAD.WIDE.U32 R8, R29, c[0x0][0x1c0], R8 ;  /* 0x000070001d087a25 */ /* 0x000fca00078e0008 */
[----:B------:R-:W-:Y:S02]  /*1e20*/  IADD3 R11, R9, R11, RZ ;  /* 0x0000000b090b7210 */ /* 0x000fe40007ffe0ff */
[----:B------:R-:W-:-:S04]  /*1e30*/  LEA R10, P2, R8, c[0x0][0x160], 0x1 ;  /* 0x00005800080a7a11 */ /* 0x000fc800078408ff */
[----:B------:R-:W-:-:S05]  /*1e40*/  LEA.HI.X R11, R8, c[0x0][0x164], R11, 0x1, P2 ;  /* 0x00005900080b7a11 */ /* 0x000fca00010f0c0b */
[----:B------:R0:W-:Y:S04]  /*1e50*/  STG.E [R10.64], R15 ;  /* 0x0000000f0a007986 */ /* 0x0001e8000c101906 */
.L_x_3795:
[----:B------:R-:W-:Y:S05]  /*1e60*/  BSYNC B0 ;  /* 0x0000000000007941 */ /* 0x000fea0003800000 */
.L_x_3794:
        /* <DEDUP_REMOVED lines=11> */
.L_x_3796:
[----:B------:R-:W-:Y:S01]  /*1f20*/  BSSY B0, `(.L_x_3797) ;  /* 0x000000c000007945 */ /* 0x000fe20003800000 */
[----:B------:R-:W-:Y:S05]  /*1f30*/  @P3 BRA `(.L_x_3798) ;  /* 0x000000a000003947 */ /* 0x000fea0003800000 */
[----:B------:R-:W-:Y:S01]  /*1f40*/  MOV R8, R36 ;  /* 0x0000002400087202 */ /* 0x000fe20000000f00 */
[----:B0-----:R-:W-:Y:S01]  /*1f50*/  IMAD R11, R2, c[0x0][0x1c0], RZ ;  /* 0x00007000020b7a24 */ /* 0x001fe200078e02ff */
        /* <DEDUP_REMOVED lines=8> */
.L_x_3798:
[----:B------:R-:W-:Y:S05]  /*1fe0*/  BSYNC B0 ;  /* 0x0000000000007941 */ /* 0x000fea0003800000 */
.L_x_3797:
        /* <DEDUP_REMOVED lines=11> */
.L_x_3799:
[----:B------:R-:W-:Y:S01]  /*20a0*/  BSSY B0, `(.L_x_3800) ;  /* 0x000000b000007945 */ /* 0x000fe20003800000 */
[----:B------:R-:W-:Y:S05]  /*20b0*/  @P1 BRA `(.L_x_3801) ;  /* 0x0000009000001947 */ /* 0x000fea0003800000 */
[----:B------:R-:W-:Y:S01]  /*20c0*/  MOV R34, R36 ;  /* 0x0000002400227202 */ /* 0x000fe20000000f00 */
[----:B------:R-:W-:Y:S01]  /*20d0*/  IMAD R0, R0, c[0x0][0x1c0], RZ ;  /* 0x0000700000007a24 */ /* 0x000fe200078e02ff */
[----:B------:R-:W-:-:S03]  /*20e0*/  F2FP.PACK_AB R13, R13, R12 ;  /* 0x0000000c0d0d723e */ /* 0x000fc600000000ff */
[----:B------:R-:W-:-:S04]  /*20f0*/  IMAD.WIDE.U32 R34, R27, c[0x0][0x1c0], R34 ;  /* 0x000070001b227a25 */ /* 0x000fc800078e0022 */
[----:B0-----:R-:W-:Y:S01]  /*2100*/  IMAD R3, R27, c[0x0][0x1c4], R0 ;  /* 0x000071001b037a24 */ /* 0x001fe200078e0200 */
[----:B------:R-:W-:-:S04]  /*2110*/  LEA R2, P1, R34, c[0x0][0x160], 0x1 ;  /* 0x0000580022027a11 */ /* 0x000fc800078208ff */
[----:B------:R-:W-:-:S04]  /*2120*/  IADD3 R3, R35, R3, RZ ;  /* 0x0000000323037210 */ /* 0x000fc80007ffe0ff */
[----:B------:R-:W-:-:S05]  /*2130*/  LEA.HI.X R3, R34, c[0x0][0x164], R3, 0x1, P1 ;  /* 0x0000590022037a11 */ /* 0x000fca00008f0c03 */
[----:B------:R0:W-:Y:S02]  /*2140*/  STG.E [R2.64], R13 ;  /* 0x0000000d02007986 */ /* 0x0001e4000c101906 */
.L_x_3801:
[----:B------:R-:W-:Y:S05]  /*2150*/  BSYNC B0 ;  /* 0x0000000000007941 */ /* 0x000fea0003800000 */
.L_x_3800:
[----:B------:R-:W-:Y:S02]  /*2160*/  IADD3 R31, R31, c[0x0][0x10], RZ ;  /* 0x000004001f1f7a10 */ /* 0x000fe40007ffe0ff */
[----:B------:R-:W-:Y:S02]  /*2170*/  IADD3 R25, R25, 0x1, RZ ;  /* 0x0000000119197810 */ /* 0x000fe40007ffe0ff */
[----:B------:R-:W-:-:S13]  /*2180*/  ISETP.GE.AND P1, PT, R31, UR4, PT ;  /* 0x000000041f007c0c */ /* 0x000fda000bf26270 */
[----:B------:R-:W-:Y:S01]  /*2190*/  @P1 CALL.REL.NOINC `(.L_x_3802) ;  /* 0x0000001000001944 */ /* 0x000fe20003c00000 */
[----:B------:R-:W-:Y:S05]  /*21a0*/  BRA `(.L_x_3803) ;  /* 0xffffe01000007947 */ /* 0x000fea000383ffff */
.L_x_3802:
[----:B------:R-:W-:Y:S05]  /*21b0*/  EXIT ;  /* 0x000000000000794d */ /* 0x000fea0003800000 */
.L_x_3804:
        /* <DEDUP_REMOVED lines=12> */
.L_x_5198:


//--------------------- .text._Z35group_norm_nhwc_fwd_one_pass_kernelI11Fp16IOFp32WLi128ELi80ELi640EEv26Group_norm_nhwc_fwd_params --------------------------
	.section	.text._Z35group_norm_nhwc_fwd_one_pass_kernelI11Fp16IOFp32WLi128ELi80ELi640EEv26Group_norm_nhwc_fwd_params,"ax",@progbits
	.sectioninfo	@"SHI_REGISTERS=48"
	.align	128
        .global         _Z35group_norm_nhwc_fwd_one_pass_kernelI11Fp16IOFp32WLi128ELi80ELi640EEv26Group_norm_nhwc_fwd_params
        .type           _Z35group_norm_nhwc_fwd_one_pass_kernelI11Fp16IOFp32WLi128ELi80ELi640EEv26Group_norm_nhwc_fwd_params,@function
        .size           _Z35group_norm_nhwc_fwd_one_pass_kernelI11Fp16IOFp32WLi128ELi80ELi640EEv26Group_norm_nhwc_fwd_params,(.L_x_5199 - _Z35group_norm_nhwc_fwd_one_pass_kernelI11Fp16IOFp32WLi128ELi80ELi640EEv26Group_norm_nhwc_fwd_params)
        .other          _Z35group_norm_nhwc_fwd_one_pass_kernelI11Fp16IOFp32WLi128ELi80ELi640EEv26Group_norm_nhwc_fwd_params,@"STO_CUDA_ENTRY STV_DEFAULT"
_Z35group_norm_nhwc_fwd_one_pass_kernelI11Fp16IOFp32WLi128ELi80ELi640EEv26Group_norm_nhwc_fwd_params:
.text._Z35group_norm_nhwc_fwd_one_pass_kernelI11Fp16IOFp32WLi128ELi80ELi640EEv26Group_norm_nhwc_fwd_params:
        /* <DEDUP_REMOVED lines=32> */
.L_x_3839:
[----:B0-----:R-:W-:Y:S01]  /*0200*/  IABS R7, c[0x0][0x1d8] ;  /* 0x0000760000077a13 */ /* 0x001fe20000000000 */
[----:B------:R-:W-:Y:S01]  /*0210*/  CS2R R20, SRZ ;  /* 0x0000000000147805 */ /* 0x000fe2000001ff00 */
[----:B------:R-:W-:Y:S01]  /*0220*/  SHF.R.S32.HI R34, RZ, 0x1f, R32 ;  /* 0x0000001fff227819 */ /* 0x000fe20000011420 */
[----:B------:R-:W-:Y:S01]  /*0230*/  CS2R R22, SRZ ;  /* 0x0000000000167805 */ /* 0x000fe2000001ff00 */
[----:B------:R-:W0:Y:S01]  /*0240*/  I2F.RP R6, R7 ;  /* 0x0000000700067306 */ /* 0x000e220000209400 */
[----:B------:R-:W-:Y:S02]  /*0250*/  SHF.R.S32.HI R36, RZ, 0x1f, R31 ;  /* 0x0000001fff247819 */ /* 0x000fe4000001141f */
[----:B------:R-:W-:Y:S02]  /*0260*/  SHF.R.S32.HI R39, RZ, 0x1f, R29 ;  /* 0x0000001fff277819 */ /* 0x000fe4000001141d */
[----:B------:R-:W-:-:S03]  /*0270*/  SHF.R.S32.HI R40, RZ, 0x1f, R30 ;  /* 0x0000001fff287819 */ /* 0x000fc6000001141e */
        /* <DEDUP_REMOVED lines=29> */
[----:B------:R-:W-:Y:S01]  /*0450*/  ISETP.GE.U32.AND P2, PT, R31, c[0x0][0x1c8], PT ;  /* 0x000072001f007a0c */ /* 0x000fe20003f46070 */
[----:B------:R-:W-:-:S03]  /*0460*/  IMAD R4, R4, c[0x0][0x1d0], RZ ;  /* 0x0000740004047a24 */ /* 0x000fc600078e02ff */
[----:B------:R-:W-:Y:S01]  /*0470*/  IADD3 R8, P1, R25, R24, RZ ;  /* 0x0000001819087210 */ /* 0x000fe20007f3e0ff */
[----:B------:R-:W-:Y:S01]  /*0480*/  IMAD R11, R5, c[0x0][0x1d4], R4 ;  /* 0x00007500050b7a24 */ /* 0x000fe200078e0204 */
[----:B------:R-:W-:Y:S02]  /*0490*/  ISETP.GE.AND.EX P2, PT, R36, c[0x0][0x1cc], PT, P2 ;  /* 0x0000730024007a0c */ /* 0x000fe40003f46320 */
[----:B------:R-:W-:Y:S02]  /*04a0*/  LEA.HI.X.SX32 R9, R24, R7, 0x1, P1 ;  /* 0x0000000718097211 */ /* 0x000fe400008f0eff */
[----:B------:R-:W-:Y:S02]  /*04b0*/  ISETP.GT.U32.OR P2, PT, R43, 0x27f, P2 ;  /* 0x0000027f2b00780c */ /* 0x000fe40001744470 */
[----:B------:R-:W-:Y:S01]  /*04c0*/  ISETP.GE.U32.AND P1, PT, R30, c[0x0][0x1c8], PT ;  /* 0x000072001e007a0c */ /* 0x000fe20003f26070 */
[----:B------:R-:W-:-:S03]  /*04d0*/  IMAD.WIDE.U32 R8, R5, c[0x0][0x1d0], R8 ;  /* 0x0000740005087a25 */ /* 0x000fc600078e0008 */
[----:B------:R-:W-:Y:S01]  /*04e0*/  ISETP.GE.AND.EX P1, PT, R40, c[0x0][0x1cc], PT, P1 ;  /* 0x0000730028007a0c */ /* 0x000fe20003f26310 */
[----:B------:R-:W-:Y:S01]  /*04f0*/  @!P3 IMAD R5, R34, c[0x0][0x1c0], RZ ;  /* 0x000070002205ba24 */ /* 0x000fe200078e02ff */
[----:B------:R-:W-:Y:S02]  /*0500*/  IADD3 R11, R9, R11, RZ ;  /* 0x0000000b090b7210 */ /* 0x000fe40007ffe0ff */
[-C--:B------:R-:W-:Y:S01]  /*0510*/  @!P3 MOV R10, R8.reuse ;  /* 0x00000008000ab202 */ /* 0x080fe20000000f00 */
[C---:B------:R-:W-:Y:S01]  /*0520*/  @!P3 IMAD R7, R32.reuse, c[0x0][0x1c4], R5 ;  /* 0x000071002007ba24 */ /* 0x040fe200078e0205 */
[-C--:B------:R-:W-:Y:S02]  /*0530*/  @P0 MOV R14, R8.reuse ;  /* 0x00000008000e0202 */ /* 0x080fe40000000f00 */
[----:B------:R-:W-:Y:S01]  /*0540*/  @P0 MOV R15, R11 ;  /* 0x0000000b000f0202 */ /* 0x000fe20000000f00 */
[----:B------:R-:W-:Y:S01]  /*0550*/  @!P3 IMAD.WIDE.U32 R4, R32, c[0x0][0x1c0], R10 ;  /* 0x000070002004ba25 */ /* 0x000fe200078e000a */
[----:B------:R-:W-:-:S02]  /*0560*/  @!P2 MOV R16, R8 ;  /* 0x000000080010a202 */ /* 0x000fc40000000f00 */
[----:B------:R-:W-:Y:S01]  /*0570*/  @!P2 MOV R17, R11 ;  /* 0x0000000b0011a202 */ /* 0x000fe20000000f00 */
[----:B------:R-:W-:Y:S01]  /*0580*/  @P0 IMAD.WIDE.U32 R14, R0, c[0x0][0x1c0], R14 ;  /* 0x00007000000e0a25 */ /* 0x000fe200078e000e */
[----:B------:R-:W-:Y:S02]  /*0590*/  @!P3 IADD3 R5, R5, R7, RZ ;  /* 0x000000070505b210 */ /* 0x000fe40007ffe0ff */
[C---:B------:R-:W-:Y:S01]  /*05a0*/  @!P3 LEA R12, P4, R4.reuse, c[0x0][0x170], 0x1 ;  /* 0x00005c00040cba11 */ /* 0x040fe200078808ff */
[----:B------:R-:W-:Y:S01]  /*05b0*/  @!P2 IMAD.WIDE.U32 R16, R31, c[0x0][0x1c0], R16 ;  /* 0x000070001f10aa25 */ /* 0x000fe200078e0010 */
[----:B------:R-:W-:Y:S02]  /*05c0*/  ISETP.GT.U32.OR P1, PT, R43, 0x27f, P1 ;  /* 0x0000027f2b00780c */ /* 0x000fe40000f24470 */
[----:B------:R-:W-:Y:S01]  /*05d0*/  @!P3 LEA.HI.X R13, R4, c[0x0][0x174], R5, 0x1, P4 ;  /* 0x00005d00040dba11 */ /* 0x000fe200020f0c05 */
[----:B------:R-:W-:Y:S01]  /*05e0*/  @P0 IMAD R5, R44, c[0x0][0x1c0], RZ ;  /* 0x000070002c050a24 */ /* 0x000fe200078e02ff */
[----:B------:R-:W-:Y:S01]  /*05f0*/  ISETP.GE.U32.AND P4, PT, R29, c[0x0][0x1c8], PT ;  /* 0x000072001d007a0c */ /* 0x000fe20003f86070 */
[----:B------:R-:W-:Y:S01]  /*0600*/  @!P2 IMAD R4, R36, c[0x0][0x1c0], RZ ;  /* 0x000070002404aa24 */ /* 0x000fe200078e02ff */
[----:B------:R-:W-:Y:S01]  /*0610*/  @P0 LEA R6, P6, R14, c[0x0][0x170], 0x1 ;  /* 0x00005c000e060a11 */ /* 0x000fe200078c08ff */
[----:B------:R-:W-:Y:S01]  /*0620*/  @P0 IMAD R5, R0, c[0x0][0x1c4], R5 ;  /* 0x0000710000050a24 */ /* 0x000fe200078e0205 */
[----:B------:R-:W-:Y:S01]  /*0630*/  ISETP.GE.AND.EX P4, PT, R39, c[0x0][0x1cc], PT, P4 ;  /* 0x0000730027007a0c */ /* 0x000fe20003f86340 */
[----:B------:R-:W-:Y:S01]  /*0640*/  @!P2 IMAD R19, R31, c[0x0][0x1c4], R4 ;  /* 0x000071001f13aa24 */ /* 0x000fe200078e0204 */
[----:B------:R-:W-:Y:S01]  /*0650*/  @!P2 LEA R4, P5, R16, c[0x0][0x170], 0x1 ;  /* 0x00005c001004aa11 */ /* 0x000fe200078a08ff */
[----:B------:R0:W2:Y:S01]  /*0660*/  @!P3 LDG.E R21, [R12.64] ;  /* 0x000000060c15b981 */ /* 0x0000a2000c1e1900 */
[----:B------:R-:W-:-:S02]  /*0670*/  ISETP.GT.U32.OR P4, PT, R43, 0x27f, P4 ;  /* 0x0000027f2b00780c */ /* 0x000fc40002784470 */
[----:B------:R-:W-:Y:S02]  /*0680*/  @P0 IADD3 R7, R15, R5, RZ ;  /* 0x000000050f070210 */ /* 0x000fe40007ffe0ff */
[----:B------:R-:W-:Y:S02]  /*0690*/  @!P2 IADD3 R5, R17, R19, RZ ;  /* 0x000000131105a210 */ /* 0x000fe40007ffe0ff */
[----:B------:R-:W-:Y:S02]  /*06a0*/  ISETP.GE.U32.AND P3, PT, R28, c[0x0][0x1c8], PT ;  /* 0x000072001c007a0c */ /* 0x000fe40003f66070 */
[----:B------:R-:W-:Y:S02]  /*06b0*/  @!P2 LEA.HI.X R5, R16, c[0x0][0x174], R5, 0x1, P5 ;  /* 0x00005d001005aa11 */ /* 0x000fe400028f0c05 */
[----:B------:R-:W-:Y:S02]  /*06c0*/  SHF.R.S32.HI R38, RZ, 0x1f, R28 ;  /* 0x0000001fff267819 */ /* 0x000fe4000001141c */
[----:B------:R-:W-:Y:S01]  /*06d0*/  @P0 LEA.HI.X R7, R14, c[0x0][0x174], R7, 0x1, P6 ;  /* 0x00005d000e070a11 */ /* 0x000fe200030f0c07 */
[----:B------:R1:W3:Y:S01]  /*06e0*/  @!P2 LDG.E R22, [R4.64] ;  /* 0x000000060416a981 */ /* 0x0002e2000c1e1900 */
[----:B------:R-:W-:Y:S01]  /*06f0*/  ISETP.GE.AND.EX P3, PT, R38, c[0x0][0x1cc], PT, P3 ;  /* 0x0000730026007a0c */ /* 0x000fe20003f66330 */
[----:B------:R-:W-:-:S02]  /*0700*/  @!P4 IMAD R14, R39, c[0x0][0x1c0], RZ ;  /* 0x00007000270eca24 */ /* 0x000fc400078e02ff */
[----:B------:R4:W5:Y:S01]  /*0710*/  @P0 LDG.E R23, [R6.64] ;  /* 0x0000000606170981 */ /* 0x000962000c1e1900 */
[----:B------:R-:W-:Y:S01]  /*0720*/  @!P1 IMAD R15, R40, c[0x0][0x1c0], RZ ;  /* 0x00007000280f9a24 */ /* 0x000fe200078e02ff */
[----:B------:R-:W-:Y:S02]  /*0730*/  ISETP.GT.U32.OR P2, PT, R43, 0x27f, P3 ;  /* 0x0000027f2b00780c */ /* 0x000fe40001f44470 */
[-C--:B-1----:R-:W-:Y:S02]  /*0740*/  @!P4 MOV R4, R8.reuse ;  /* 0x000000080004c202 */ /* 0x082fe40000000f00 */
[-C--:B------:R-:W-:Y:S02]  /*0750*/  @!P4 MOV R5, R11.reuse ;  /* 0x0000000b0005c202 */ /* 0x080fe40000000f00 */
[----:B----4-:R-:W-:Y:S02]  /*0760*/  @!P1 MOV R6, R8 ;  /* 0x0000000800069202 */ /* 0x010fe40000000f00 */
[----:B------:R-:W-:Y:S01]  /*0770*/  @!P1 MOV R7, R11 ;  /* 0x0000000b00079202 */ /* 0x000fe20000000f00 */
[----:B0-----:R-:W-:-:S02]  /*0780*/  @!P4 IMAD R13, R29, c[0x0][0x1c4], R14 ;  /* 0x000071001d0dca24 */ /* 0x001fc400078e020e */
[----:B------:R-:W-:-:S04]  /*0790*/  @!P4 IMAD.WIDE.U32 R4, R29, c[0x0][0x1c0], R4 ;  /* 0x000070001d04ca25 */ /* 0x000fc800078e0004 */
[C---:B------:R-:W-:Y:S02]  /*07a0*/  @!P1 IMAD R15, R30.reuse, c[0x0][0x1c4], R15 ;  /* 0x000071001e0f9a24 */ /* 0x040fe400078e020f */
[----:B------:R-:W-:Y:S01]  /*07b0*/  @!P1 IMAD.WIDE.U32 R6, R30, c[0x0][0x1c0], R6 ;  /* 0x000070001e069a25 */ /* 0x000fe200078e0006 */
[----:B------:R-:W-:Y:S02]  /*07c0*/  @!P4 IADD3 R5, R5, R13, RZ ;  /* 0x0000000d0505c210 */ /* 0x000fe40007ffe0ff */
[----:B------:R-:W-:Y:S02]  /*07d0*/  @!P4 LEA R12, P6, R4, c[0x0][0x170], 0x1 ;  /* 0x00005c00040cca11 */ /* 0x000fe400078c08ff */
[----:B------:R-:W-:Y:S02]  /*07e0*/  @!P1 IADD3 R7, R7, R15, RZ ;  /* 0x0000000f07079210 */ /* 0x000fe40007ffe0ff */
[----:B------:R-:W-:Y:S02]  /*07f0*/  @!P1 LEA R14, P5, R6, c[0x0][0x170], 0x1 ;  /* 0x00005c00060e9a11 */ /* 0x000fe400078a08ff */
[----:B------:R-:W-:Y:S01]  /*0800*/  @!P4 LEA.HI.X R13, R4, c[0x0][0x174], R5, 0x1, P6 ;  /* 0x00005d00040dca11 */ /* 0x000fe200030f0c05 */
[----:B------:R-:W-:Y:S01]  /*0810*/  @!P2 IMAD R5, R38, c[0x0][0x1c0], RZ ;  /* 0x000070002605aa24 */ /* 0x000fe200078e02ff */
[----:B------:R-:W-:-:S02]  /*0820*/  @!P1 LEA.HI.X R15, R6, c[0x0][0x174], R7, 0x1, P5 ;  /* 0x00005d00060f9a11 */ /* 0x000fc400028f0c07 */
[----:B------:R-:W-:Y:S01]  /*0830*/  MOV R7, RZ ;  /* 0x000000ff00077202 */ /* 0x000fe20000000f00 */
[----:B------:R-:W-:Y:S01]  /*0840*/  @!P2 IMAD R17, R28, c[0x0][0x1c4], R5 ;  /* 0x000071001c11aa24 */ /* 0x000fe200078e0205 */
[----:B------:R-:W-:Y:S01]  /*0850*/  @!P2 MOV R4, R8 ;  /* 0x000000080004a202 */ /* 0x000fe20000000f00 */
[----:B------:R0:W4:Y:S01]  /*0860*/  @!P4 LDG.E R20, [R12.64] ;  /* 0x000000060c14c981 */ /* 0x000122000c1e1900 */
[----:B------:R-:W-:-:S03]  /*0870*/  @!P2 MOV R5, R11 ;  /* 0x0000000b0005a202 */ /* 0x000fc60000000f00 */
[----:B------:R1:W4:Y:S02]  /*0880*/  @!P1 LDG.E R7, [R14.64] ;  /* 0x000000060e079981 */ /* 0x000324000c1e1900 */
[----:B------:R-:W-:-:S05]  /*0890*/  @!P2 IMAD.WIDE.U32 R4, R28, c[0x0][0x1c0], R4 ;  /* 0x000070001c04aa25 */ /* 0x000fca00078e0004 */
[----:B------:R-:W-:Y:S02]  /*08a0*/  @!P2 IADD3 R5, R5, R17, RZ ;  /* 0x000000110505a210 */ /* 0x000fe40007ffe0ff */
[----:B0-----:R-:W-:-:S04]  /*08b0*/  @!P2 LEA R12, P1, R4, c[0x0][0x170], 0x1 ;  /* 0x00005c00040caa11 */ /* 0x001fc800078208ff */
[----:B------:R-:W-:Y:S02]  /*08c0*/  @!P2 LEA.HI.X R13, R4, c[0x0][0x174], R5, 0x1, P1 ;  /* 0x00005d00040daa11 */ /* 0x000fe400008f0c05 */
[----:B------:R-:W-:-:S06]  /*08d0*/  MOV R4, RZ ;  /* 0x000000ff00047202 */ /* 0x000fcc0000000f00 */
[----:B------:R0:W4:Y:S01]  /*08e0*/  @!P2 LDG.E R4, [R12.64] ;  /* 0x000000060c04a981 */ /* 0x000122000c1e1900 */
[----:B------:R-:W-:Y:S02]  /*08f0*/  ISETP.GE.U32.AND P3, PT, R27, c[0x0][0x1c8], PT ;  /* 0x000072001b007a0c */ /* 0x000fe40003f66070 */
[----:B------:R-:W-:-:S04]  /*0900*/  SHF.R.S32.HI R37, RZ, 0x1f, R27 ;  /* 0x0000001fff257819 */ /* 0x000fc8000001141b */
[----:B------:R-:W-:-:S04]  /*0910*/  ISETP.GE.AND.EX P3, PT, R37, c[0x0][0x1cc], PT, P3 ;  /* 0x0000730025007a0c */ /* 0x000fc80003f66330 */
[----:B------:R-:W-:-:S13]  /*0920*/  ISETP.GT.U32.OR P3, PT, R43, 0x27f, P3 ;  /* 0x0000027f2b00780c */ /* 0x000fda0001f64470 */
[----:B-1----:R-:W-:Y:S01]  /*0930*/  @!P3 MOV R14, R8 ;  /* 0x00000008000eb202 */ /* 0x002fe20000000f00 */
[----:B------:R-:W-:Y:S01]  /*0940*/  @!P3 IMAD R6, R37, c[0x0][0x1c0], RZ ;  /* 0x000070002506ba24 */ /* 0x000fe200078e02ff */
[----:B------:R-:W-:-:S03]  /*0950*/  @!P3 MOV R15, R11 ;  /* 0x0000000b000fb202 */ /* 0x000fc60000000f00 */
[C---:B------:R-:W-:Y:S02]  /*0960*/  @!P3 IMAD R5, R27.reuse, c[0x0][0x1c4], R6 ;  /* 0x000071001b05ba24 */ /* 0x040fe400078e0206 */
        /* <DEDUP_REMOVED lines=9> */
[----:B------:R-:W-:Y:S01]  /*0a00*/  ISETP.GT.U32.OR P1, PT, R43, 0x27f, P1 ;  /* 0x0000027f2b00780c */ /* 0x000fe20000f24470 */
[--C-:B--2---:R-:W-:Y:S02]  /*0a10*/  HADD2.F32 R19, -RZ, R21.reuse.H1_H1 ;  /* 0x30000015ff137230 */ /* 0x104fe40000004100 */
[----:B------:R-:W-:-:S03]  /*0a20*/  HADD2.F32 R14, -RZ, R21.H0_H0 ;  /* 0x20000015ff0e7230 */ /* 0x000fc60000004100 */
[----:B------:R-:W-:Y:S01]  /*0a30*/  FMUL.FTZ R33, R19, R19 ;  /* 0x0000001313217220 */ /* 0x000fe20000410000 */
[--C-:B-----5:R-:W-:Y:S02]  /*0a40*/  HADD2.F32 R15, -RZ, R23.reuse.H1_H1 ;  /* 0x30000017ff0f7230 */ /* 0x120fe40000004100 */
[----:B------:R-:W-:-:S03]  /*0a50*/  HADD2.F32 R6, -RZ, R23.H0_H0 ;  /* 0x20000017ff067230 */ /* 0x000fc60000004100 */
[----:B------:R-:W-:Y:S02]  /*0a60*/  FMUL.FTZ R17, R15, R15 ;  /* 0x0000000f0f117220 */ /* 0x000fe40000410000 */
[C---:B------:R-:W-:Y:S02]  /*0a70*/  FADD.FTZ R15, R6.reuse, R15 ;  /* 0x0000000f060f7221 */ /* 0x040fe40000010000 */
[----:B------:R-:W-:Y:S01]  /*0a80*/  FFMA.FTZ R17, R6, R6, R17 ;  /* 0x0000000606117223 */ /* 0x000fe20000010011 */
[--C-:B---3--:R-:W-:Y:S01]  /*0a90*/  HADD2.F32 R6, -RZ, R22.reuse.H1_H1 ;  /* 0x30000016ff067230 */ /* 0x108fe20000004100 */
[C---:B------:R-:W-:Y:S01]  /*0aa0*/  FADD.FTZ R16, R14.reuse, R19 ;  /* 0x000000130e107221 */ /* 0x040fe20000010000 */
[----:B0-----:R-:W-:Y:S01]  /*0ab0*/  HADD2.F32 R13, -RZ, R22.H0_H0 ;  /* 0x20000016ff0d7230 */ /* 0x001fe20000004100 */
[----:B------:R-:W-:Y:S02]  /*0ac0*/  FFMA.FTZ R14, R14, R14, R33 ;  /* 0x0000000e0e0e7223 */ /* 0x000fe40000010021 */
[----:B------:R-:W-:-:S02]  /*0ad0*/  FADD.FTZ R17, RZ, R17 ;  /* 0x00000011ff117221 */ /* 0x000fc40000010000 */
[----:B------:R-:W-:Y:S02]  /*0ae0*/  FADD.FTZ R15, RZ, R15 ;  /* 0x0000000fff0f7221 */ /* 0x000fe40000010000 */
[----:B------:R-:W-:Y:S02]  /*0af0*/  FMUL.FTZ R12, R6, R6 ;  /* 0x00000006060c7220 */ /* 0x000fe40000410000 */
[----:B------:R-:W-:Y:S02]  /*0b00*/  FADD.FTZ R14, R17, R14 ;  /* 0x0000000e110e7221 */ /* 0x000fe40000010000 */
[----:B------:R-:W-:Y:S02]  /*0b10*/  FADD.FTZ R15, R15, R16 ;  /* 0x000000100f0f7221 */ /* 0x000fe40000010000 */
[C---:B------:R-:W-:Y:S02]  /*0b20*/  FADD.FTZ R6, R13.reuse, R6 ;  /* 0x000000060d067221 */ /* 0x040fe40000010000 */
[----:B------:R-:W-:-:S02]  /*0b30*/  FFMA.FTZ R13, R13, R13, R12 ;  /* 0x0000000d0d0d7223 */ /* 0x000fc4000001000c */
[----:B------:R-:W-:Y:S02]  /*0b40*/  FADD.FTZ R6, R15, R6 ;  /* 0x000000060f067221 */ /* 0x000fe40000010000 */
[----:B------:R-:W-:Y:S01]  /*0b50*/  FADD.FTZ R13, R14, R13 ;  /* 0x0000000d0e0d7221 */ /* 0x000fe20000010000 */
[--C-:B----4-:R-:W-:Y:S02]  /*0b60*/  HADD2.F32 R17, -RZ, R7.reuse.H1_H1 ;  /* 0x30000007ff117230 */ /* 0x110fe40000004100 */
[----:B------:R-:W-:-:S03]  /*0b70*/  HADD2.F32 R12, -RZ, R7.H0_H0 ;  /* 0x20000007ff0c7230 */ /* 0x000fc60000004100 */
[----:B------:R-:W-:Y:S02]  /*0b80*/  FMUL.FTZ R15, R17, R17 ;  /* 0x00000011110f7220 */ /* 0x000fe40000410000 */
[C---:B------:R-:W-:Y:S02]  /*0b90*/  FADD.FTZ R17, R12.reuse, R17 ;  /* 0x000000110c117221 */ /* 0x040fe40000010000 */
[----:B------:R-:W-:Y:S01]  /*0ba0*/  FFMA.FTZ R12, R12, R12, R15 ;  /* 0x0000000c0c0c7223 */ /* 0x000fe2000001000f */
[--C-:B------:R-:W-:Y:S01]  /*0bb0*/  HADD2.F32 R15, -RZ, R20.reuse.H1_H1 ;  /* 0x30000014ff0f7230 */ /* 0x100fe20000004100 */
[----:B------:R-:W-:Y:S01]  /*0bc0*/  FADD.FTZ R17, R6, R17 ;  /* 0x0000001106117221 */ /* 0x000fe20000010000 */
[----:B------:R-:W-:Y:S01]  /*0bd0*/  HADD2.F32 R14, -RZ, R20.H0_H0 ;  /* 0x20000014ff0e7230 */ /* 0x000fe20000004100 */
[----:B------:R-:W-:Y:S02]  /*0be0*/  FADD.FTZ R6, R13, R12 ;  /* 0x0000000c0d067221 */ /* 0x000fe40000010000 */
[----:B------:R-:W-:-:S02]  /*0bf0*/  FMUL.FTZ R13, R15, R15 ;  /* 0x0000000f0f0d7220 */ /* 0x000fc40000410000 */
[C---:B------:R-:W-:Y:S02]  /*0c00*/  FADD.FTZ R12, R14.reuse, R15 ;  /* 0x0000000f0e0c7221 */ /* 0x040fe40000010000 */
[----:B------:R-:W-:Y:S01]  /*0c10*/  FFMA.FTZ R13, R14, R14, R13 ;  /* 0x0000000e0e0d7223 */ /* 0x000fe2000001000d */
[--C-:B------:R-:W-:Y:S02]  /*0c20*/  HADD2.F32 R15, -RZ, R4.reuse.H1_H1 ;  /* 0x30000004ff0f7230 */ /* 0x100fe40000004100 */
[----:B------:R-:W-:Y:S01]  /*0c30*/  HADD2.F32 R14, -RZ, R4.H0_H0 ;  /* 0x20000004ff0e7230 */ /* 0x000fe20000004100 */
[----:B------:R-:W-:Y:S02]  /*0c40*/  FADD.FTZ R12, R17, R12 ;  /* 0x0000000c110c7221 */ /* 0x000fe40000010000 */
[----:B------:R-:W-:Y:S02]  /*0c50*/  FMUL.FTZ R17, R15, R15 ;  /* 0x0000000f0f117220 */ /* 0x000fe40000410000 */
[----:B------:R-:W-:-:S02]  /*0c60*/  FADD.FTZ R15, R14, R15 ;  /* 0x0000000f0e0f7221 */ /* 0x000fc40000010000 */
[----:B------:R-:W-:Y:S01]  /*0c70*/  FFMA.FTZ R17, R14, R14, R17 ;  /* 0x0000000e0e117223 */ /* 0x000fe20000010011 */
[----:B------:R-:W-:Y:S01]  /*0c80*/  @!P1 MOV R14, R8 ;  /* 0x00000008000e9202 */ /* 0x000fe20000000f00 */
[----:B------:R-:W-:Y:S01]  /*0c90*/  FADD.FTZ R16, R12, R15 ;  /* 0x0000000f0c107221 */ /* 0x000fe20000010000 */
[----:B------:R-:W-:Y:S01]  /*0ca0*/  @!P1 MOV R15, R11 ;  /* 0x0000000b000f9202 */ /* 0x000fe20000000f00 */
[----:B------:R-:W-:Y:S02]  /*0cb0*/  FADD.FTZ R6, R6, R13 ;  /* 0x0000000d06067221 */ /* 0x000fe40000010000 */
        /* <DEDUP_REMOVED lines=8> */
[----:B------:R-:W2:Y:S04]  /*0d40*/  @!P1 LDG.E R6, [R12.64] ;  /* 0x000000060c069981 */ /* 0x000ea8000c1e1900 */
[----:B------:R-:W0:Y:S01]  /*0d50*/  S2R R45, SR_LANEID ;  /* 0x00000000002d7919 */ /* 0x000e220000000000 */
[--C-:B------:R-:W-:Y:S02]  /*0d60*/  HADD2.F32 R19, -RZ, R5.reuse.H1_H1 ;  /* 0x30000005ff137230 */ /* 0x100fe40000004100 */
[----:B------:R-:W-:-:S03]  /*0d70*/  HADD2.F32 R18, -RZ, R5.H0_H0 ;  /* 0x20000005ff127230 */ /* 0x000fc60000004100 */
[----:B------:R-:W-:Y:S02]  /*0d80*/  FMUL.FTZ R33, R19, R19 ;  /* 0x0000001313217220 */ /* 0x000fe40000410000 */
[C---:B------:R-:W-:Y:S02]  /*0d90*/  FADD.FTZ R19, R18.reuse, R19 ;  /* 0x0000001312137221 */ /* 0x040fe40000010000 */
[----:B------:R-:W-:Y:S02]  /*0da0*/  FFMA.FTZ R18, R18, R18, R33 ;  /* 0x0000001212127223 */ /* 0x000fe40000010021 */
[----:B------:R-:W-:Y:S02]  /*0db0*/  FADD.FTZ R16, R16, R19 ;  /* 0x0000001310107221 */ /* 0x000fe40000010000 */
[----:B------:R-:W-:Y:S01]  /*0dc0*/  FADD.FTZ R17, R17, R18 ;  /* 0x0000001211117221 */ /* 0x000fe20000010000 */
[C---:B0-----:R-:W-:Y:S02]  /*0dd0*/  ISETP.GT.AND P1, PT, R45.reuse, 0x1e, PT ;  /* 0x0000001e2d00780c */ /* 0x041fe40003f24270 */
[----:B------:R-:W-:-:S02]  /*0de0*/  ISETP.NE.AND P2, PT, R45, RZ, PT ;  /* 0x000000ff2d00720c */ /* 0x000fc40003f45270 */
[----:B------:R-:W-:Y:S01]  /*0df0*/  ISETP.NE.AND P3, PT, R43, RZ, PT ;  /* 0x000000ff2b00720c */ /* 0x000fe20003f65270 */
[----:B------:R-:W-:Y:S01]  /*0e00*/  BSSY B0, `(.L_x_3805) ;  /* 0x0000053000007945 */ /* 0x000fe20003800000 */
[--C-:B--2---:R-:W-:Y:S02]  /*0e10*/  HADD2.F32 R15, -RZ, R6.reuse.H1_H1 ;  /* 0x30000006ff0f7230 */ /* 0x104fe40000004100 */
[----:B------:R-:W-:-:S03]  /*0e20*/  HADD2.F32 R14, -RZ, R6.H0_H0 ;  /* 0x20000006ff0e7230 */ /* 0x000fc60000004100 */
        /* <DEDUP_REMOVED lines=80> */
.L_x_3806:
[----:B------:R-:W-:Y:S05]  /*1330*/  BSYNC B0 ;  /* 0x0000000000007941 */ /* 0x000fea0003800000 */
.L_x_3805:
        /* <DEDUP_REMOVED lines=27> */
.L_x_3809:
[----:B------:R-:W2:Y:S01]  /*14f0*/  LDG.E.STRONG.GPU R14, [R12.64] ;  /* 0x000000060c0e7981 */ /* 0x000ea2000c1ef900 */
[----:B------:R-:W-:Y:S01]  /*1500*/  YIELD ;  /* 0x0000000000007946 */ /* 0x000fe20003800000 */
[----:B--2---:R-:W-:Y:S01]  /*1510*/  ISETP.NE.AND P1, PT, R14, R45, PT ;  /* 0x0000002d0e00720c */ /* 0x004fe20003f25270 */
[----:B------:R-:W-:-:S12]  /*1520*/  CCTL.IVALL ;  /* 0x00000000ff00798f */ /* 0x000fd80002000000 */
[----:B------:R-:W-:Y:S05]  /*1530*/  @P1 BRA `(.L_x_3809) ;  /* 0xffffffb000001947 */ /* 0x000fea000383ffff */
.L_x_3808:
        /* <DEDUP_REMOVED lines=11> */
.L_x_3811:
        /* <DEDUP_REMOVED lines=59> */
.L_x_3810:
        /* <DEDUP_REMOVED lines=19> */
.L_x_3813:
[----:B------:R-:W-:Y:S05]  /*1ad0*/  BSYNC B0 ;  /* 0x0000000000007941 */ /* 0x000fea0003800000 */
.L_x_3812:
        /* <DEDUP_REMOVED lines=30> */
.L_x_3807:
        /* <DEDUP_REMOVED lines=22> */
[--C-:B------:R-:W-:Y:S02]  /*1e20*/  HADD2.F32 R17, -RZ, R23.reuse.H0_H0 ;  /* 0x20000017ff117230 */ /* 0x100fe40000004100 */
[----:B------:R-:W-:Y:S02]  /*1e30*/  HADD2.F32 R23, -RZ, R23.H1_H1 ;  /* 0x30000017ff177230 */ /* 0x000fe40000004100 */
        /* <DEDUP_REMOVED lines=20> */
.L_x_3814:
[----:B------:R-:W-:Y:S01]  /*1f80*/  BSSY B0, `(.L_x_3815) ;  /* 0x000000c000007945 */ /* 0x000fe20003800000 */
[----:B------:R-:W-:Y:S05]  /*1f90*/  @!P0 BRA `(.L_x_3816) ;  /* 0x000000a000008947 */ /* 0x000fea0003800000 */
[----:B------:R-:W-:Y:S01]  /*1fa0*/  F2FP.PACK_AB R23, R16, R23 ;  /* 0x000000171017723e */ /* 0x000fe200000000ff */
        /* <DEDUP_REMOVED lines=9> */
.L_x_3816:
[----:B------:R-:W-:Y:S05]  /*2040*/  BSYNC B0 ;  /* 0x0000000000007941 */ /* 0x000fea0003800000 */
.L_x_3815:
[--C-:B------:R-:W-:Y:S01]  /*2050*/  HADD2.F32 R17, -RZ, R21.reuse.H0_H0 ;  /* 0x20000015ff117230 */ /* 0x100fe20000004100 */
[----:B------:R-:W-:Y:S01]  /*2060*/  ISETP.GE.U32.AND P1, PT, R32, c[0x0][0x1c8], PT ;  /* 0x0000720020007a0c */ /* 0x000fe20003f26070 */
[----:B------:R-:W-:-:S03]  /*2070*/  HADD2.F32 R21, -RZ, R21.H1_H1 ;  /* 0x30000015ff157230 */ /* 0x000fc60000004100 */
[--C-:B------:R-:W-:Y:S01]  /*2080*/  FADD.FTZ R16, R17, -R24.reuse ;  /* 0x8000001811107221 */ /* 0x100fe20000010000 */
[----:B------:R-:W-:Y:S01]  /*2090*/  ISETP.GE.AND.EX P1, PT, R34, c[0x0][0x1cc], PT, P1 ;  /* 0x0000730022007a0c */ /* 0x000fe20003f26310 */
[----:B0-----:R-:W-:Y:S02]  /*20a0*/  FADD.FTZ R18, R21, -R24 ;  /* 0x8000001815127221 */ /* 0x001fe40000010000 */
[-C--:B------:R-:W-:Y:S01]  /*20b0*/  FMUL.FTZ R21, R16, R33.reuse ;  /* 0x0000002110157220 */ /* 0x080fe20000410000 */
[----:B------:R-:W-:Y:S01]  /*20c0*/  ISETP.GT.U32.OR P1, PT, R43, 0x27f, P1 ;  /* 0x0000027f2b00780c */ /* 0x000fe20000f24470 */
[----:B------:R-:W-:Y:S02]  /*20d0*/  FMUL.FTZ R18, R18, R33 ;  /* 0x0000002112127220 */ /* 0x000fe40000410000 */
[----:B------:R-:W-:Y:S02]  /*20e0*/  FFMA.FTZ R21, R14, R21, R12 ;  /* 0x000000150e157223 */ /* 0x000fe4000001000c */
[----:B------:R-:W-:Y:S01]  /*20f0*/  FFMA.FTZ R23, R15, R18, R13 ;  /* 0x000000120f177223 */ /* 0x000fe2000001000d */
        /* <DEDUP_REMOVED lines=11> */
.L_x_3817:
[----:B------:R-:W-:Y:S01]  /*21b0*/  BSSY B0, `(.L_x_3818) ;  /* 0x000000c000007945 */ /* 0x000fe20003800000 */
[----:B------:R-:W-:Y:S05]  /*21c0*/  @P1 BRA `(.L_x_3819) ;  /* 0x000000a000001947 */ /* 0x000fea0003800000 */
[----:B------:R-:W-:Y:S01]  /*21d0*/  IMAD R17, R34, c[0x0][0x1c0], RZ ;  /* 0x0000700022117a24 */ /* 0x000fe200078e02ff */
[----:B------:R-:W-:Y:S02]  /*21e0*/  MOV R16, R8 ;  /* 0x0000000800107202 */ /* 0x000fe40000000f00 */
        /* <DEDUP_REMOVED lines=8> */
.L_x_3819:
[----:B------:R-:W-:Y:S05]  /*2270*/  BSYNC B0 ;  /* 0x0000000000007941 */ /* 0x000fea0003800000 */
.L_x_3818:
[--C-:B------:R-:W-:Y:S01]  /*2280*/  HADD2.F32 R17, -RZ, R22.reuse.H0_H0 ;  /* 0x20000016ff117230 */ /* 0x100fe20000004100 */
[----:B------:R-:W-:Y:S01]  /*2290*/  ISETP.GE.U32.AND P1, PT, R31, c[0x0][0x1c8], PT ;  /* 0x000072001f007a0c */ /* 0x000fe20003f26070 */
[----:B0-----:R-:W-:Y:S02]  /*22a0*/  HADD2.F32 R19, -RZ, R22.H1_H1 ;  /* 0x30000016ff137230 */ /* 0x001fe40000004100 */
[--C-:B------:R-:W-:Y:S01]  /*22b0*/  HADD2.F32 R22, -RZ, R7.reuse.H0_H0 ;  /* 0x20000007ff167230 */ /* 0x100fe20000004100 */
[--C-:B------:R-:W-:Y:S01]  /*22c0*/  FADD.FTZ R16, R17, -R24.reuse ;  /* 0x8000001811107221 */ /* 0x100fe20000010000 */
[----:B------:R-:W-:Y:S01]  /*22d0*/  ISETP.GE.AND.EX P1, PT, R36, c[0x0][0x1cc], PT, P1 ;  /* 0x0000730024007a0c */ /* 0x000fe20003f26310 */
[----:B------:R-:W-:Y:S01]  /*22e0*/  FADD.FTZ R18, R19, -R24 ;  /* 0x8000001813127221 */ /* 0x000fe20000010000 */
[----:B------:R-:W-:Y:S01]  /*22f0*/  HADD2.F32 R7, -RZ, R7.H1_H1 ;  /* 0x30000007ff077230 */ /* 0x000fe20000004100 */
[-C--:B------:R-:W-:Y:S01]  /*2300*/  FMUL.FTZ R21, R16, R33.reuse ;  /* 0x0000002110157220 */ /* 0x080fe20000410000 */
[----:B------:R-:W-:Y:S01]  /*2310*/  ISETP.GT.U32.OR P1, PT, R43, 0x27f, P1 ;  /* 0x0000027f2b00780c */ /* 0x000fe20000f24470 */
[----:B------:R-:W-:-:S02]  /*2320*/  FMUL.FTZ R18, R18, R33 ;  /* 0x0000002112127220 */ /* 0x000fc40000410000 */
        /* <DEDUP_REMOVED lines=13> */
.L_x_3820:
[----:B------:R-:W-:Y:S01]  /*2400*/  BSSY B0, `(.L_x_3821) ;  /* 0x000000c000007945 */ /* 0x000fe20003800000 */
[----:B------:R-:W-:Y:S05]  /*2410*/  @P1 BRA `(.L_x_3822) ;  /* 0x000000a000001947 */ /* 0x000fea0003800000 */
        /* <DEDUP_REMOVED lines=10> */
.L_x_3822:
[----:B------:R-:W-:Y:S05]  /*24c0*/  BSYNC B0 ;  /* 0x0000000000007941 */ /* 0x000fea0003800000 */
.L_x_3821:
[--C-:B0-----:R-:W-:Y:S01]  /*24d0*/  HADD2.F32 R19, -RZ, R4.reuse.H0_H0 ;  /* 0x20000004ff137230 */ /* 0x101fe20000004100 */
[--C-:B------:R-:W-:Y:S01]  /*24e0*/  FADD.FTZ R22, R22, -R24.reuse ;  /* 0x8000001816167221 */ /* 0x100fe20000010000 */
[----:B------:R-:W-:Y:S01]  /*24f0*/  HADD2.F32 R45, -RZ, R4.H1_H1 ;  /* 0x30000004ff2d7230 */ /* 0x000fe20000004100 */
[--C-:B------:R-:W-:Y:S01]  /*2500*/  FADD.FTZ R16, R7, -R24.reuse ;  /* 0x8000001807107221 */ /* 0x100fe20000010000 */
[--C-:B------:R-:W-:Y:S01]  /*2510*/  HADD2.F32 R17, -RZ, R20.reuse.H0_H0 ;  /* 0x20000014ff117230 */ /* 0x100fe20000004100 */
[--C-:B------:R-:W-:Y:S01]  /*2520*/  FADD.FTZ R34, R19, -R24.reuse ;  /* 0x8000001813227221 */ /* 0x100fe20000010000 */
[--C-:B------:R-:W-:Y:S01]  /*2530*/  HADD2.F32 R23, -RZ, R5.reuse.H0_H0 ;  /* 0x20000005ff177230 */ /* 0x100fe20000004100 */
[--C-:B------:R-:W-:Y:S01]  /*2540*/  FADD.FTZ R36, R45, -R24.reuse ;  /* 0x800000182d247221 */ /* 0x100fe20000010000 */
[----:B------:R-:W-:Y:S01]  /*2550*/  HADD2.F32 R4, -RZ, R5.H1_H1 ;  /* 0x30000005ff047230 */ /* 0x000fe20000004100 */
[--C-:B------:R-:W-:Y:S01]  /*2560*/  FADD.FTZ R18, R17, -R24.reuse ;  /* 0x8000001811127221 */ /* 0x100fe20000010000 */
[----:B------:R-:W-:Y:S01]  /*2570*/  HADD2.F32 R21, -RZ, R20.H1_H1 ;  /* 0x30000014ff157230 */ /* 0x000fe20000004100 */
[--C-:B------:R-:W-:Y:S01]  /*2580*/  FADD.FTZ R23, R23, -R24.reuse ;  /* 0x8000001817177221 */ /* 0x100fe20000010000 */
[--C-:B------:R-:W-:Y:S01]  /*2590*/  HADD2.F32 R5, -RZ, R6.reuse.H0_H0 ;  /* 0x20000006ff057230 */ /* 0x100fe20000004100 */
[--C-:B------:R-:W-:Y:S01]  /*25a0*/  FADD.FTZ R4, R4, -R24.reuse ;  /* 0x8000001804047221 */ /* 0x100fe20000010000 */
[----:B------:R-:W-:Y:S01]  /*25b0*/  HADD2.F32 R6, -RZ, R6.H1_H1 ;  /* 0x30000006ff067230 */ /* 0x000fe20000004100 */
        /* <DEDUP_REMOVED lines=24> */
[----:B------:R-:W-:Y:S01]  /*2740*/  FMUL.FTZ R24, R24, R33 ;  /* 0x0000002118187220 */ /* 0x000fe20000410000 */
[C---:B------:R-:W-:Y:S01]  /*2750*/  ISETP.GT.U32.OR P2, PT, R43.reuse, 0x27f, P2 ;  /* 0x0000027f2b00780c */ /* 0x040fe20001744470 */
[C-C-:B------:R-:W-:Y:S01]  /*2760*/  FFMA.FTZ R21, R14.reuse, R21, R12.reuse ;  /* 0x000000150e157223 */ /* 0x140fe2000001000c */
[C---:B------:R-:W-:Y:S01]  /*2770*/  ISETP.GT.U32.OR P3, PT, R43.reuse, 0x27f, P3 ;  /* 0x0000027f2b00780c */ /* 0x040fe20001f64470 */
[C-C-:B------:R-:W-:Y:S01]  /*2780*/  FFMA.FTZ R19, R14.reuse, R19, R12.reuse ;  /* 0x000000130e137223 */ /* 0x140fe2000001000c */
[----:B------:R-:W-:Y:S01]  /*2790*/  ISETP.GT.U32.OR P4, PT, R43, 0x27f, P4 ;  /* 0x0000027f2b00780c */ /* 0x000fe20002784470 */
[----:B------:R-:W-:-:S02]  /*27a0*/  FFMA.FTZ R5, R14, R7, R12 ;  /* 0x000000070e057223 */ /* 0x000fc4000001000c */
[C-C-:B------:R-:W-:Y:S02]  /*27b0*/  FFMA.FTZ R4, R14.reuse, R23, R12.reuse ;  /* 0x000000170e047223 */ /* 0x140fe4000001000c */
[----:B------:R-:W-:Y:S02]  /*27c0*/  FFMA.FTZ R12, R14, R17, R12 ;  /* 0x000000110e0c7223 */ /* 0x000fe4000001000c */
[C-C-:B------:R-:W-:Y:S02]  /*27d0*/  FFMA.FTZ R20, R15.reuse, R20, R13.reuse ;  /* 0x000000140f147223 */ /* 0x140fe4000001000d */
[C-C-:B------:R-:W-:Y:S02]  /*27e0*/  FFMA.FTZ R18, R15.reuse, R36, R13.reuse ;  /* 0x000000240f127223 */ /* 0x140fe4000001000d */
[C-C-:B------:R-:W-:Y:S02]  /*27f0*/  FFMA.FTZ R16, R15.reuse, R16, R13.reuse ;  /* 0x000000100f107223 */ /* 0x140fe4000001000d */
        /* <DEDUP_REMOVED lines=13> */
.L_x_3823:
        /* <DEDUP_REMOVED lines=12> */
.L_x_3825:
[----:B------:R-:W-:Y:S05]  /*2990*/  BSYNC B0 ;  /* 0x0000000000007941 */ /* 0x000fea0003800000 */
.L_x_3824:
        /* <DEDUP_REMOVED lines=11> */
.L_x_3826:
        /* <DEDUP_REMOVED lines=12> */
.L_x_3828:
[----:B------:R-:W-:Y:S05]  /*2b10*/  BSYNC B0 ;  /* 0x0000000000007941 */ /* 0x000fea0003800000 */
.L_x_3827:
        /* <DEDUP_REMOVED lines=11> */
.L_x_3829:
        /* <DEDUP_REMOVED lines=9> */
[----:B0-----:R-:W-:-:S04]  /*2c60*/  LEA R14, P1, R6, c[0x0][0x160], 0x1 ;  /* 0x00005800060e7a11 */ /* 0x001fc800078208ff */
[----:B------:R-:W-:-:S05]  /*2c70*/  LEA.HI.X R15, R6, c[0x0][0x164], R13, 0x1, P1 ;  /* 0x00005900060f7a11 */ /* 0x000fca00008f0c0d */
[----:B------:R0:W-:Y:S04]  /*2c80*/  STG.E [R14.64], R5 ;  /* 0x000000050e007986 */ /* 0x0001e8000c101906 */
.L_x_3831:
[----:B------:R-:W-:Y:S05]  /*2c90*/  BSYNC B0 ;  /* 0x0000000000007941 */ /* 0x000fea0003800000 */
.L_x_3830:
        /* <DEDUP_REMOVED lines=11> */
.L_x_3832:
        /* <DEDUP_REMOVED lines=10> */
[----:B------:R-:W-:-:S05]  /*2df0*/  F2FP.PACK_AB R5, R16, R4 ;  /* 0x000000041005723e */ /* 0x000fca00000000ff */
[----:B------:R0:W-:Y:S02]  /*2e00*/  STG.E [R14.64], R5 ;  /* 0x000000050e007986 */ /* 0x0001e4000c101906 */
.L_x_3834:
[----:B------:R-:W-:Y:S05]  /*2e10*/  BSYNC B0 ;  /* 0x0000000000007941 */ /* 0x000fea0003800000 */
.L_x_3833:
        /* <DEDUP_REMOVED lines=11> */
.L_x_3835:
[----:B------:R-:W-:Y:S01]  /*2ed0*/  BSSY B0, `(.L_x_3836) ;  /* 0x000000c000007945 */ /* 0x000fe20003800000 */
[----:B------:R-:W-:Y:S05]  /*2ee0*/  @P4 BRA `(.L_x_3837) ;  /* 0x000000a000004947 */ /* 0x000fea0003800000 */
[----:B------:R-:W-:Y:S01]  /*2ef0*/  MOV R4, R8 ;  /* 0x0000000800047202 */ /* 0x000fe20000000f00 */
[----:B------:R-:W-:Y:S01]  /*2f00*/  IMAD R35, R35, c[0x0][0x1c0], RZ ;  /* 0x0000700023237a24 */ /* 0x000fe200078e02ff */
[----:B0-----:R-:W-:Y:S02]  /*2f10*/  MOV R5, R11 ;  /* 0x0000000b00057202 */ /* 0x001fe40000000f00 */
[----:B------:R-:W-:Y:S01]  /*2f20*/  F2FP.PACK_AB R17, R17, R12 ;  /* 0x0000000c1111723e */ /* 0x000fe200000000ff */
[C---:B------:R-:W-:Y:S02]  /*2f30*/  IMAD R35, R26.reuse, c[0x0][0x1c4], R35 ;  /* 0x000071001a237a24 */ /* 0x040fe400078e0223 */
[----:B------:R-:W-:-:S05]  /*2f40*/  IMAD.WIDE.U32 R4, R26, c[0x0][0x1c0], R4 ;  /* 0x000070001a047a25 */ /* 0x000fca00078e0004 */
[----:B------:R-:W-:Y:S02]  /*2f50*/  IADD3 R35, R5, R35, RZ ;  /* 0x0000002305237210 */ /* 0x000fe40007ffe0ff */
[----:B------:R-:W-:-:S04]  /*2f60*/  LEA R6, P1, R4, c[0x0][0x160], 0x1 ;  /* 0x0000580004067a11 */ /* 0x000fc800078208ff */
[----:B------:R-:W-:-:S05]  /*2f70*/  LEA.HI.X R7, R4, c[0x0][0x164], R35, 0x1, P1 ;  /* 0x0000590004077a11 */ /* 0x000fca00008f0c23 */
[----:B------:R0:W-:Y:S04]  /*2f80*/  STG.E [R6.64], R17 ;  /* 0x0000001106007986 */ /* 0x0001e8000c101906 */
.L_x_3837:
[----:B------:R-:W-:Y:S05]  /*2f90*/  BSYNC B0 ;  /* 0x0000000000007941 */ /* 0x000fea0003800000 */
.L_x_3836:
[----:B------:R-:W-:Y:S02]  /*2fa0*/  IADD3 R2, R2, c[0x0][0x10], RZ ;  /* 0x0000040002027a10 */ /* 0x000fe40007ffe0ff */
[----:B------:R-:W-:Y:S02]  /*2fb0*/  IADD3 R3, R3, 0x1, RZ ;  /* 0x0000000103037810 */ /* 0x000fe40007ffe0ff */
[----:B------:R-:W-:-:S13]  /*2fc0*/  ISETP.GE.AND P1, PT, R2, UR4, PT ;  /* 0x0000000402007c0c */ /* 0x000fda000bf26270 */
[----:B------:R-:W-:Y:S01]  /*2fd0*/  @P1 CALL.REL.NOINC `(.L_x_3838) ;  /* 0x0000001000001944 */ /* 0x000fe20003c00000 */
[----:B------:R-:W-:Y:S05]  /*2fe0*/  BRA `(.L_x_3839) ;  /* 0xffffd21000007947 */ /* 0x000fea000383ffff */
.L_x_3838:
[----:B------:R-:W-:Y:S05]  /*2ff0*/  EXIT ;  /* 0x000000000000794d */ /* 0x000fea0003800000 */
.L_x_3840:
        /* <DEDUP_REMOVED lines=16> */
.L_x_5199:


//--------------------- .text._Z35group_norm_nhwc_fwd_one_pass_kernelI11Fp16IOFp32WLi256ELi80ELi640EEv26Group_norm_nhwc_fwd_params --------------------------
	.section	.text._Z35group_norm_nhwc_fwd_one_pass_kernelI11Fp16IOFp32WLi256ELi80ELi640EEv26Group_norm_nhwc_fwd_params,"ax",@progbits
	.sectioninfo	@"SHI_REGISTERS=90"
	.align	128
        .global         _Z35group_norm_nhwc_fwd_one_pass_kernelI11Fp16IOFp32WLi256ELi80ELi640EEv26Group_norm_nhwc_fwd_params
        .type           _Z35group_norm_nhwc_fwd_one_pass_kernelI11Fp16IOFp32WLi256ELi80ELi640EEv26Group_norm_nhwc_fwd_params,@function
        .size           _Z35group_norm_nhwc_fwd_one_pass_kernelI11Fp16IOFp32WLi256ELi80ELi640EEv26Group_norm_nhwc_fwd_params,(.L_x_5200 - _Z35group_norm_nhwc_fwd_one_pass_kernelI11Fp16IOFp32WLi256ELi80ELi640EEv26Group_norm_nhwc_fwd_params)
        .other          _Z35group_norm_nhwc_fwd_one_pass_kernelI11Fp16IOFp32WLi256ELi80ELi640EEv26Group_norm_nhwc_fwd_params,@"STO_CUDA_ENTRY STV_DEFAULT"
_Z35group_norm_nhwc_fwd_one_pass_kernelI11Fp16IOFp32WLi256ELi80ELi640EEv26Group_norm_nhwc_fwd_params:
.text._Z35group_norm_nhwc_fwd_one_pass_kernelI11Fp16IOFp32WLi256ELi80ELi640EEv26Group_norm_nhwc_fwd_params:
        /* <DEDUP_REMOVED lines=40> */
.L_x_3899:
        /* <DEDUP_REMOVED lines=17> */
[----:B------:R-:W-:Y:S02]  /*0390*/  IMAD R16, R17, R16, R18 ;  /* 0x0000001011107224 */ /* 0x000fe400078e0212 */
[----:B------:R-:W-:-:S03]  /*03a0*/  @P0 IMAD R18, R6, c[0x0][0x1c0], RZ ;  /* 0x0000700006120a24 */ /* 0x000fc600078e02ff */
[----:B------:R-:W-:Y:S01]  /*03b0*/  ISETP.GT.U32.AND P2, PT, R17, R16, PT ;  /* 0x000000101100720c */ /* 0x000fe20003f44070 */
[----:B------:R-:W-:-:S12]  /*03c0*/  @P0 IMAD R23, R63, c[0x0][0x1c4], R18 ;  /* 0x000071003f170a24 */ /* 0x000fd800078e0212 */
        /* <DEDUP_REMOVED lines=18> */
[----:B------:R-:W-:-:S03]  /*04f0*/  IADD3 R66, P2, R65, R50, RZ ;  /* 0x0000003241427210 */ /* 0x000fc60007f5e0ff */
[----:B------:R-:W-:Y:S01]  /*0500*/  @!P1 IMAD R19, R14, c[0x0][0x1c0], RZ ;  /* 0x000070000e139a24 */ /* 0x000fe200078e02ff */
[----:B------:R-:W-:Y:S02]  /*0510*/  LEA.HI.X.SX32 R67, R50, R17, 0x1, P2 ;  /* 0x0000001132437211 */ /* 0x000fe400010f0eff */
[----:B------:R-:W-:Y:S01]  /*0520*/  ISETP.GE.U32.AND P2, PT, R60, c[0x0][0x1c8], PT ;  /* 0x000072003c007a0c */ /* 0x000fe20003f46070 */
[----:B------:R-:W-:Y:S01]  /*0530*/  @!P1 IMAD R25, R62, c[0x0][0x1c4], R19 ;  /* 0x000071003e199a24 */ /* 0x000fe200078e0213 */
[----:B------:R-:W-:Y:S01]  /*0540*/  SHF.R.S32.HI R17, RZ, 0x1f, R59 ;  /* 0x0000001fff117819 */ /* 0x000fe2000001143b */
[----:B------:R-:W-:Y:S01]  /*0550*/  IMAD.WIDE.U32 R66, R15, c[0x0][0x1d0], R66 ;  /* 0x000074000f427a25 */ /* 0x000fe200078e0042 */
[----:B------:R-:W-:Y:S02]  /*0560*/  SHF.R.S32.HI R15, RZ, 0x1f, R61 ;  /* 0x0000001fff0f7819 */ /* 0x000fe4000001143d */
[----:B------:R-:W-:Y:S02]  /*0570*/  ISETP.GE.AND.EX P2, PT, R16, c[0x0][0x1cc], PT, P2 ;  /* 0x0000730010007a0c */ /* 0x000fe40003f46320 */
[----:B------:R-:W-:-:S02]  /*0580*/  ISETP.GE.AND.EX P5, PT, R15, c[0x0][0x1cc], PT, P5 ;  /* 0x000073000f007a0c */ /* 0x000fc40003fa6350 */
[----:B------:R-:W-:Y:S02]  /*0590*/  IADD3 R69, R67, R69, RZ ;  /* 0x0000004543457210 */ /* 0x000fe40007ffe0ff */
[----:B------:R-:W-:Y:S02]  /*05a0*/  ISETP.GT.U32.OR P5, PT, R0, 0x27f, P5 ;  /* 0x0000027f0000780c */ /* 0x000fe40002fa4470 */
[-C--:B------:R-:W-:Y:S02]  /*05b0*/  @P0 MOV R68, R66.reuse ;  /* 0x0000004200440202 */ /* 0x080fe40000000f00 */
[----:B------:R-:W-:Y:S02]  /*05c0*/  @!P1 MOV R20, R66 ;  /* 0x0000004200149202 */ /* 0x000fe40000000f00 */
[----:B------:R-:W-:Y:S01]  /*05d0*/  @!P1 MOV R21, R69 ;  /* 0x0000004500159202 */ /* 0x000fe20000000f00 */
[----:B------:R-:W-:Y:S01]  /*05e0*/  @P0 IMAD.WIDE.U32 R18, R63, c[0x0][0x1c0], R68 ;  /* 0x000070003f120a25 */ /* 0x000fe200078e0044 */
[----:B------:R-:W-:-:S02]  /*05f0*/  ISETP.GE.AND.EX P4, PT, R17, c[0x0][0x1cc], PT, P4 ;  /* 0x0000730011007a0c */ /* 0x000fc40003f86340 */
[----:B------:R-:W-:Y:S01]  /*0600*/  ISETP.GT.U32.OR P2, PT, R0, 0x27f, P2 ;  /* 0x0000027f0000780c */ /* 0x000fe20001744470 */
[----:B------:R-:W-:Y:S01]  /*0610*/  @!P1 IMAD.WIDE.U32 R20, R62, c[0x0][0x1c0], R20 ;  /* 0x000070003e149a25 */ /* 0x000fe200078e0014 */
[----:B------:R-:W-:Y:S02]  /*0620*/  ISETP.GT.U32.OR P4, PT, R0, 0x27f, P4 ;  /* 0x0000027f0000780c */ /* 0x000fe40002784470 */
[----:B------:R-:W-:Y:S02]  /*0630*/  @P0 IADD3 R23, R19, R23, RZ ;  /* 0x0000001713170210 */ /* 0x000fe40007ffe0ff */
[----:B------:R-:W-:Y:S02]  /*0640*/  @P0 LEA R24, P3, R18, c[0x0][0x170], 0x1 ;  /* 0x00005c0012180a11 */ /* 0x000fe400078608ff */
[----:B------:R-:W-:Y:S02]  /*0650*/  @!P1 IADD3 R19, R21, R25, RZ ;  /* 0x0000001915139210 */ /* 0x000fe40007ffe0ff */
[----:B------:R-:W-:Y:S01]  /*0660*/  @!P1 LEA R28, P6, R20, c[0x0][0x170], 0x1 ;  /* 0x00005c00141c9a11 */ /* 0x000fe200078c08ff */
[----:B------:R-:W-:Y:S01]  /*0670*/  @!P5 IMAD R22, R15, c[0x0][0x1c0], RZ ;  /* 0x000070000f16da24 */ /* 0x000fe200078e02ff */
[----:B------:R-:W-:-:S02]  /*0680*/  @P0 LEA.HI.X R25, R18, c[0x0][0x174], R23, 0x1, P3 ;  /* 0x00005d0012190a11 */ /* 0x000fc400018f0c17 */
[----:B------:R-:W-:Y:S01]  /*0690*/  @!P1 LEA.HI.X R29, R20, c[0x0][0x174], R19, 0x1, P6 ;  /* 0x00005d00141d9a11 */ /* 0x000fe200030f0c13 */
[----:B------:R-:W-:Y:S01]  /*06a0*/  @!P5 IMAD R21, R61, c[0x0][0x1c4], R22 ;  /* 0x000071003d15da24 */ /* 0x000fe200078e0216 */
[----:B------:R-:W-:Y:S02]  /*06b0*/  ISETP.GE.U32.AND P3, PT, R58, c[0x0][0x1c8], PT ;  /* 0x000072003a007a0c */ /* 0x000fe40003f66070 */
[----:B------:R-:W-:Y:S02]  /*06c0*/  SHF.R.S32.HI R19, RZ, 0x1f, R58 ;  /* 0x0000001fff137819 */ /* 0x000fe4000001143a */
[----:B------:R-:W-:Y:S02]  /*06d0*/  @!P5 MOV R22, R66 ;  /* 0x000000420016d202 */ /* 0x000fe40000000f00 */
[----:B------:R-:W-:Y:S02]  /*06e0*/  @!P5 MOV R23, R69 ;  /* 0x000000450017d202 */ /* 0x000fe40000000f00 */
[----:B------:R-:W-:-:S02]  /*06f0*/  MOV R18, RZ ;  /* 0x000000ff00127202 */ /* 0x000fc40000000f00 */
[----:B------:R-:W-:Y:S01]  /*0700*/  ISETP.GE.AND.EX P3, PT, R19, c[0x0][0x1cc], PT, P3 ;  /* 0x0000730013007a0c */ /* 0x000fe20003f66330 */
[----:B------:R-:W-:Y:S01]  /*0710*/  @!P2 IMAD R27, R16, c[0x0][0x1c0], RZ ;  /* 0x00007000101baa24 */ /* 0x000fe200078e02ff */
[-C--:B------:R-:W-:Y:S01]  /*0720*/  @!P2 MOV R30, R66.reuse ;  /* 0x00000042001ea202 */ /* 0x080fe20000000f00 */
[----:B------:R-:W-:Y:S01]  /*0730*/  @!P4 IMAD R26, R17, c[0x0][0x1c0], RZ ;  /* 0x00007000111aca24 */ /* 0x000fe200078e02ff */
[-C--:B------:R-:W-:Y:S01]  /*0740*/  @!P2 MOV R31, R69.reuse ;  /* 0x00000045001fa202 */ /* 0x080fe20000000f00 */
[----:B------:R-:W-:Y:S01]  /*0750*/  @!P5 IMAD.WIDE.U32 R22, R61, c[0x0][0x1c0], R22 ;  /* 0x000070003d16da25 */ /* 0x000fe200078e0016 */
[----:B------:R-:W-:Y:S01]  /*0760*/  @!P4 MOV R34, R66 ;  /* 0x000000420022c202 */ /* 0x000fe20000000f00 */
[----:B------:R0:W2:Y:S01]  /*0770*/  @P0 LDG.E R18, [R24.64] ;  /* 0x0000000618120981 */ /* 0x0000a2000c1e1900 */
[----:B------:R-:W-:Y:S01]  /*0780*/  @!P4 MOV R35, R69 ;  /* 0x000000450023c202 */ /* 0x000fe20000000f00 */
[----:B------:R-:W-:Y:S01]  /*0790*/  @!P2 IMAD R33, R60, c[0x0][0x1c4], R27 ;  /* 0x000071003c21aa24 */ /* 0x000fe200078e021b */
[----:B------:R-:W-:Y:S01]  /*07a0*/  ISETP.GT.U32.OR P3, PT, R0, 0x27f, P3 ;  /* 0x0000027f0000780c */ /* 0x000fe20001f64470 */
[----:B------:R-:W-:Y:S01]  /*07b0*/  @!P2 IMAD.WIDE.U32 R30, R60, c[0x0][0x1c0], R30 ;  /* 0x000070003c1eaa25 */ /* 0x000fe200078e001e */
[----:B------:R-:W-:-:S02]  /*07c0*/  MOV R20, RZ ;  /* 0x000000ff00147202 */ /* 0x000fc40000000f00 */
[----:B------:R-:W-:Y:S01]  /*07d0*/  @!P5 IADD3 R21, R23, R21, RZ ;  /* 0x000000151715d210 */ /* 0x000fe20007ffe0ff */
[----:B------:R-:W-:-:S04]  /*07e0*/  @!P4 IMAD.WIDE.U32 R34, R59, c[0x0][0x1c0], R34 ;  /* 0x000070003b22ca25 */ /* 0x000fc800078e0022 */
[----:B0-----:R-:W-:Y:S01]  /*07f0*/  @!P4 IMAD R25, R59, c[0x0][0x1c4], R26 ;  /* 0x000071003b19ca24 */ /* 0x001fe200078e021a */
[C---:B------:R-:W-:Y:S01]  /*0800*/  @!P5 LEA R26, P6, R22.reuse, c[0x0][0x170], 0x1 ;  /* 0x00005c00161ada11 */ /* 0x040fe200078c08ff */
[----:B------:R0:W3:Y:S01]  /*0810*/  @!P1 LDG.E R20, [R28.64] ;  /* 0x000000061c149981 */ /* 0x0000e2000c1e1900 */
[----:B------:R-:W-:Y:S02]  /*0820*/  @!P2 IADD3 R23, R31, R33, RZ ;  /* 0x000000211f17a210 */ /* 0x000fe40007ffe0ff */
[----:B------:R-:W-:Y:S02]  /*0830*/  @!P5 LEA.HI.X R27, R22, c[0x0][0x174], R21, 0x1, P6 ;  /* 0x00005d00161bda11 */ /* 0x000fe400030f0c15 */
[----:B------:R-:W-:Y:S02]  /*0840*/  @!P2 LEA R32, P1, R30, c[0x0][0x170], 0x1 ;  /* 0x00005c001e20aa11 */ /* 0x000fe400078208ff */
[----:B------:R-:W-:Y:S02]  /*0850*/  @!P4 IADD3 R21, R35, R25, RZ ;  /* 0x000000192315c210 */ /* 0x000fe40007ffe0ff */
[----:B------:R-:W-:-:S02]  /*0860*/  @!P4 LEA R24, P6, R34, c[0x0][0x170], 0x1 ;  /* 0x00005c002218ca11 */ /* 0x000fc400078c08ff */
[----:B------:R-:W-:Y:S01]  /*0870*/  @!P2 LEA.HI.X R33, R30, c[0x0][0x174], R23, 0x1, P1 ;  /* 0x00005d001e21aa11 */ /* 0x000fe200008f0c17 */
[----:B------:R-:W-:Y:S01]  /*0880*/  @!P3 IMAD R23, R19, c[0x0][0x1c0], RZ ;  /* 0x000070001317ba24 */ /* 0x000fe200078e02ff */
[----:B------:R-:W-:Y:S02]  /*0890*/  @!P4 LEA.HI.X R25, R34, c[0x0][0x174], R21, 0x1, P6 ;  /* 0x00005d002219ca11 */ /* 0x000fe400030f0c15 */
[----:B------:R-:W-:Y:S02]  /*08a0*/  @!P3 MOV R30, R66 ;  /* 0x00000042001eb202 */ /* 0x000fe40000000f00 */
[----:B------:R-:W-:Y:S02]  /*08b0*/  @!P3 MOV R31, R69 ;  /* 0x00000045001fb202 */ /* 0x000fe40000000f00 */
[----:B------:R-:W-:Y:S02]  /*08c0*/  MOV R21, RZ ;  /* 0x000000ff00157202 */ /* 0x000fe40000000f00 */
[----:B------:R-:W-:-:S02]  /*08d0*/  ISETP.GE.U32.AND P1, PT, R57, c[0x0][0x1c8], PT ;  /* 0x0000720039007a0c */ /* 0x000fc40003f26070 */
[----:B------:R-:W-:Y:S01]  /*08e0*/  SHF.R.S32.HI R22, RZ, 0x1f, R57 ;  /* 0x0000001fff167819 */ /* 0x000fe20000011439 */
[C---:B0-----:R-:W-:Y:S01]  /*08f0*/  @!P3 IMAD R29, R58.reuse, c[0x0][0x1c4], R23 ;  /* 0x000071003a1dba24 */ /* 0x041fe200078e0217 */
[----:B------:R0:W4:Y:S01]  /*0900*/  @!P5 LDG.E R21, [R26.64] ;  /* 0x000000061a15d981 */ /* 0x000122000c1e1900 */
[----:B------:R-:W-:Y:S01]  /*0910*/  @!P3 IMAD.WIDE.U32 R30, R58, c[0x0][0x1c0], R30 ;  /* 0x000070003a1eba25 */ /* 0x000fe200078e001e */
[----:B------:R-:W-:Y:S02]  /*0920*/  ISETP.GE.AND.EX P1, PT, R22, c[0x0][0x1cc], PT, P1 ;  /* 0x0000730016007a0c */ /* 0x000fe40003f26310 */
[----:B------:R-:W-:Y:S02]  /*0930*/  ISETP.GE.U32.AND P5, PT, R56, c[0x0][0x1c8], PT ;  /* 0x0000720038007a0c */ /* 0x000fe40003fa6070 */
[----:B------:R-:W-:Y:S02]  /*0940*/  SHF.R.S32.HI R23, RZ, 0x1f, R56 ;  /* 0x0000001fff177819 */ /* 0x000fe40000011438 */
[----:B------:R-:W-:-:S02]  /*0950*/  @!P3 IADD3 R29, R31, R29, RZ ;  /* 0x0000001d1f1db210 */ /* 0x000fc40007ffe0ff */
[----:B------:R-:W-:Y:S02]  /*0960*/  @!P3 LEA R36, P6, R30, c[0x0][0x170], 0x1 ;  /* 0x00005c001e24ba11 */ /* 0x000fe400078c08ff */
[----:B------:R-:W-:Y:S02]  /*0970*/  ISETP.GT.U32.OR P1, PT, R0, 0x27f, P1 ;  /* 0x0000027f0000780c */ /* 0x000fe40000f24470 */
[----:B------:R-:W-:Y:S02]  /*0980*/  ISETP.GE.AND.EX P5, PT, R23, c[0x0][0x1cc], PT, P5 ;  /* 0x0000730017007a0c */ /* 0x000fe40003fa6350 */
[----:B------:R-:W-:Y:S02]  /*0990*/  @!P3 LEA.HI.X R37, R30, c[0x0][0x174], R29, 0x1, P6 ;  /* 0x00005d001e25ba11 */ /* 0x000fe400030f0c1d */
[----:B------:R-:W-:Y:S02]  /*09a0*/  MOV R30, RZ ;  /* 0x000000ff001e7202 */ /* 0x000fe40000000f00 */
[----:B------:R-:W-:Y:S01]  /*09b0*/  ISETP.GT.U32.OR P5, PT, R0, 0x27f, P5 ;  /* 0x0000027f0000780c */ /* 0x000fe20002fa4470 */
[----:B------:R-:W-:Y:S01]  /*09c0*/  CS2R R28, SRZ ;  /* 0x00000000001c7805 */ /* 0x000fe2000001ff00 */
[----:B------:R-:W-:-:S02]  /*09d0*/  SHF.R.S32.HI R31, RZ, 0x1f, R53 ;  /* 0x0000001fff1f7819 */ /* 0x000fc40000011435 */
[----:B------:R1:W5:Y:S01]  /*09e0*/  @!P3 LDG.E R30, [R36.64] ;  /* 0x00000006241eb981 */ /* 0x000362000c1e1900 */
[----:B------:R-:W-:Y:S01]  /*09f0*/  ISETP.GE.U32.AND P3, PT, R53, c[0x0][0x1c8], PT ;  /* 0x0000720035007a0c */ /* 0x000fe20003f66070 */
[----:B0-----:R-:W-:Y:S01]  /*0a00*/  @!P1 IMAD R26, R22, c[0x0][0x1c0], RZ ;  /* 0x00007000161a9a24 */ /* 0x001fe200078e02ff */
[-C--:B------:R-:W-:Y:S01]  /*0a10*/  @!P1 MOV R34, R66.reuse ;  /* 0x0000004200229202 */ /* 0x080fe20000000f00 */
[----:B------:R0:W5:Y:S01]  /*0a20*/  @!P2 LDG.E R28, [R32.64] ;  /* 0x00000006201ca981 */ /* 0x000162000c1e1900 */
[-C--:B------:R-:W-:Y:S02]  /*0a30*/  @!P1 MOV R35, R69.reuse ;  /* 0x0000004500239202 */ /* 0x080fe40000000f00 */
[----:B------:R-:W-:Y:S01]  /*0a40*/  ISETP.GE.AND.EX P3, PT, R31, c[0x0][0x1cc], PT, P3 ;  /* 0x000073001f007a0c */ /* 0x000fe20003f66330 */
[----:B------:R-:W-:Y:S01]  /*0a50*/  @!P1 IMAD R27, R57, c[0x0][0x1c4], R26 ;  /* 0x00007100391b9a24 */ /* 0x000fe200078e021a */
[----:B------:R-:W-:Y:S01]  /*0a60*/  ISETP.GE.U32.AND P2, PT, R7, c[0x0][0x1c8], PT ;  /* 0x0000720007007a0c */ /* 0x000fe20003f46070 */
[----:B------:R-:W-:Y:S01]  /*0a70*/  @!P1 IMAD.WIDE.U32 R34, R57, c[0x0][0x1c0], R34 ;  /* 0x0000700039229a25 */ /* 0x000fe200078e0022 */
[----:B-1----:R-:W-:Y:S01]  /*0a80*/  @!P5 MOV R36, R66 ;  /* 0x000000420024d202 */ /* 0x002fe20000000f00 */
[----:B------:R1:W5:Y:S01]  /*0a90*/  @!P4 LDG.E R29, [R24.64] ;  /* 0x00000006181dc981 */ /* 0x000362000c1e1900 */
[----:B------:R-:W-:Y:S01]  /*0aa0*/  @!P5 MOV R37, R69 ;  /* 0x000000450025d202 */ /* 0x000fe20000000f00 */
[----:B------:R-:W-:Y:S01]  /*0ab0*/  @!P5 IMAD R39, R23, c[0x0][0x1c0], RZ ;  /* 0x000070001727da24 */ /* 0x000fe200078e02ff */
[----:B0-----:R-:W-:-:S02]  /*0ac0*/  SHF.R.S32.HI R32, RZ, 0x1f, R7 ;  /* 0x0000001fff207819 */ /* 0x001fc40000011407 */
[----:B------:R-:W-:Y:S01]  /*0ad0*/  ISETP.GT.U32.OR P3, PT, R0, 0x27f, P3 ;  /* 0x0000027f0000780c */ /* 0x000fe20001f64470 */
[----:B------:R-:W-:Y:S01]  /*0ae0*/  @!P5 IMAD R39, R56, c[0x0][0x1c4], R39 ;  /* 0x000071003827da24 */ /* 0x000fe200078e0227 */
[----:B------:R-:W-:Y:S01]  /*0af0*/  ISETP.GE.AND.EX P2, PT, R32, c[0x0][0x1cc], PT, P2 ;  /* 0x0000730020007a0c */ /* 0x000fe20003f46320 */
[----:B------:R-:W-:Y:S01]  /*0b00*/  @!P5 IMAD.WIDE.U32 R36, R56, c[0x0][0x1c0], R36 ;  /* 0x000070003824da25 */ /* 0x000fe200078e0024 */
[----:B-1----:R-:W-:Y:S02]  /*0b10*/  @!P1 IADD3 R25, R35, R27, RZ ;  /* 0x0000001b23199210 */ /* 0x002fe40007ffe0ff */
[----:B------:R-:W-:Y:S02]  /*0b20*/  @!P1 LEA R24, P6, R34, c[0x0][0x170], 0x1 ;  /* 0x00005c0022189a11 */ /* 0x000fe400078c08ff */
[----:B------:R-:W-:Y:S02]  /*0b30*/  MOV R33, RZ ;  /* 0x000000ff00217202 */ /* 0x000fe40000000f00 */
[----:B------:R-:W-:-:S02]  /*0b40*/  ISETP.GT.U32.OR P2, PT, R0, 0x27f, P2 ;  /* 0x0000027f0000780c */ /* 0x000fc40001744470 */
[----:B------:R-:W-:Y:S02]  /*0b50*/  @!P1 LEA.HI.X R25, R34, c[0x0][0x174], R25, 0x1, P6 ;  /* 0x00005d0022199a11 */ /* 0x000fe400030f0c19 */
[----:B------:R-:W-:Y:S02]  /*0b60*/  @!P5 IADD3 R27, R37, R39, RZ ;  /* 0x00000027251bd210 */ /* 0x000fe40007ffe0ff */
[C---:B------:R-:W-:Y:S01]  /*0b70*/  @!P5 LEA R26, P4, R36.reuse, c[0x0][0x170], 0x1 ;  /* 0x00005c00241ada11 */ /* 0x040fe200078808ff */
[----:B------:R0:W5:Y:S01]  /*0b80*/  @!P1 LDG.E R33, [R24.64] ;  /* 0x0000000618219981 */ /* 0x000162000c1e1900 */
[----:B------:R-:W-:Y:S01]  /*0b90*/  @!P3 IMAD R38, R31, c[0x0][0x1c0], RZ ;  /* 0x000070001f26ba24 */ /* 0x000fe200078e02ff */
[----:B------:R-:W-:Y:S02]  /*0ba0*/  SHF.R.S32.HI R35, RZ, 0x1f, R8 ;  /* 0x0000001fff237819 */ /* 0x000fe40000011408 */
[----:B------:R-:W-:Y:S02]  /*0bb0*/  @!P5 LEA.HI.X R27, R36, c[0x0][0x174], R27, 0x1, P4 ;  /* 0x00005d00241bda11 */ /* 0x000fe400020f0c1b */
[----:B------:R-:W-:-:S02]  /*0bc0*/  ISETP.GE.U32.AND P4, PT, R8, c[0x0][0x1c8], PT ;  /* 0x0000720008007a0c */ /* 0x000fc40003f86070 */
[----:B------:R-:W-:Y:S02]  /*0bd0*/  ISETP.GE.U32.AND P1, PT, R9, c[0x0][0x1c8], PT ;  /* 0x0000720009007a0c */ /* 0x000fe40003f26070 */
[----:B------:R-:W-:Y:S01]  /*0be0*/  SHF.R.S32.HI R36, RZ, 0x1f, R9 ;  /* 0x0000001fff247819 */ /* 0x000fe20000011409 */
[----:B------:R-:W-:Y:S01]  /*0bf0*/  @!P3 IMAD R37, R53, c[0x0][0x1c4], R38 ;  /* 0x000071003525ba24 */ /* 0x000fe200078e0226 */
[----:B------:R-:W-:Y:S02]  /*0c00*/  ISETP.GE.AND.EX P4, PT, R35, c[0x0][0x1cc], PT, P4 ;  /* 0x0000730023007a0c */ /* 0x000fe40003f86340 */
[-C--:B------:R-:W-:Y:S02]  /*0c10*/  @!P3 MOV R38, R66.reuse ;  /* 0x000000420026b202 */ /* 0x080fe40000000f00 */
[----:B------:R-:W-:Y:S02]  /*0c20*/  @!P3 MOV R39, R69 ;  /* 0x000000450027b202 */ /* 0x000fe40000000f00 */
[----:B------:R-:W-:Y:S01]  /*0c30*/  ISETP.GE.AND.EX P1, PT, R36, c[0x0][0x1cc], PT, P1 ;  /* 0x0000730024007a0c */ /* 0x000fe20003f26310 */
[----:B------:R-:W-:Y:S01]  /*0c40*/  @!P2 IMAD R40, R32, c[0x0][0x1c0], RZ ;  /* 0x000070002028aa24 */ /* 0x000fe200078e02ff */
[----:B0-----:R-:W-:-:S02]  /*0c50*/  @!P2 MOV R24, R66 ;  /* 0x000000420018a202 */ /* 0x001fc40000000f00 */
[----:B------:R-:W-:Y:S02]  /*0c60*/  @!P2 MOV R25, R69 ;  /* 0x000000450019a202 */ /* 0x000fe40000000f00 */
[----:B------:R-:W-:Y:S01]  /*0c70*/  MOV R34, RZ ;  /* 0x000000ff00227202 */ /* 0x000fe20000000f00 */
[----:B------:R-:W-:Y:S01]  /*0c80*/  @!P3 IMAD.WIDE.U32 R38, R53, c[0x0][0x1c0], R38 ;  /* 0x000070003526ba25 */ /* 0x000fe200078e0026 */
[C---:B------:R-:W-:Y:S02]  /*0c90*/  ISETP.GT.U32.OR P4, PT, R0.reuse, 0x27f, P4 ;  /* 0x0000027f0000780c */ /* 0x040fe40002784470 */
[----:B------:R-:W-:Y:S01]  /*0ca0*/  ISETP.GT.U32.OR P1, PT, R0, 0x27f, P1 ;  /* 0x0000027f0000780c */ /* 0x000fe20000f24470 */
[C---:B------:R-:W-:Y:S01]  /*0cb0*/  @!P2 IMAD R41, R7.reuse, c[0x0][0x1c4], R40 ;  /* 0x000071000729aa24 */ /* 0x040fe200078e0228 */
[----:B------:R0:W5:Y:S01]  /*0cc0*/  @!P5 LDG.E R34, [R26.64] ;  /* 0x000000061a22d981 */ /* 0x000162000c1e1900 */
[----:B------:R-:W-:-:S05]  /*0cd0*/  @!P2 IMAD.WIDE.U32 R24, R7, c[0x0][0x1c0], R24 ;  /* 0x000070000718aa25 */ /* 0x000fca00078e0018 */
[----:B------:R-:W-:Y:S02]  /*0ce0*/  @!P2 IADD3 R25, R25, R41, RZ ;  /* 0x000000291919a210 */ /* 0x000fe40007ffe0ff */
[----:B------:R-:W-:Y:S02]  /*0cf0*/  @!P2 LEA R46, P6, R24, c[0x0][0x170], 0x1 ;  /* 0x00005c00182eaa11 */ /* 0x000fe400078c08ff */
[----:B0-----:R-:W-:Y:S02]  /*0d00*/  @!P3 IADD3 R27, R39, R37, RZ ;  /* 0x00000025271bb210 */ /* 0x001fe40007ffe0ff */
[C---:B------:R-:W-:Y:S02]  /*0d10*/  @!P3 LEA R26, P5, R38.reuse, c[0x0][0x170], 0x1 ;  /* 0x00005c00261aba11 */ /* 0x040fe400078a08ff */
[----:B------:R-:W-:Y:S02]  /*0d20*/  MOV R37, RZ ;  /* 0x000000ff00257202 */ /* 0x000fe40000000f00 */
[----:B------:R-:W-:-:S02]  /*0d30*/  @!P3 LEA.HI.X R27, R38, c[0x0][0x174], R27, 0x1, P5 ;  /* 0x00005d00261bba11 */ /* 0x000fc400028f0c1b */
[----:B------:R-:W-:Y:S02]  /*0d40*/  ISETP.GE.U32.AND P5, PT, R10, c[0x0][0x1c8], PT ;  /* 0x000072000a007a0c */ /* 0x000fe40003fa6070 */
[----:B------:R-:W-:Y:S01]  /*0d50*/  SHF.R.S32.HI R38, RZ, 0x1f, R10 ;  /* 0x0000001fff267819 */ /* 0x000fe2000001140a */
[----:B------:R0:W5:Y:S01]  /*0d60*/  @!P3 LDG.E R37, [R26.64] ;  /* 0x000000061a25b981 */ /* 0x000162000c1e1900 */
[----:B------:R-:W-:Y:S01]  /*0d70*/  @!P2 LEA.HI.X R47, R24, c[0x0][0x174], R25, 0x1, P6 ;  /* 0x00005d00182faa11 */ /* 0x000fe200030f0c19 */
[----:B------:R-:W-:Y:S02]  /*0d80*/  @!P4 IMAD R25, R35, c[0x0][0x1c0], RZ ;  /* 0x000070002319ca24 */ /* 0x000fe400078e02ff */
[----:B------:R-:W-:Y:S01]  /*0d90*/  @!P1 IMAD R24, R36, c[0x0][0x1c0], RZ ;  /* 0x0000700024189a24 */ /* 0x000fe200078e02ff */
[----:B------:R-:W-:Y:S01]  /*0da0*/  ISETP.GE.AND.EX P3, PT, R38, c[0x0][0x1cc], PT, P5 ;  /* 0x0000730026007a0c */ /* 0x000fe20003f66350 */
[----:B------:R-:W-:Y:S01]  /*0db0*/  @!P4 IMAD R41, R8, c[0x0][0x1c4], R25 ;  /* 0x000071000829ca24 */ /* 0x000fe200078e0219 */
[----:B------:R-:W-:Y:S01]  /*0dc0*/  @!P4 MOV R42, R66 ;  /* 0x00000042002ac202 */ /* 0x000fe20000000f00 */
[----:B------:R-:W-:Y:S01]  /*0dd0*/  @!P1 IMAD R45, R9, c[0x0][0x1c4], R24 ;  /* 0x00007100092d9a24 */ /* 0x000fe200078e0218 */
[----:B------:R-:W-:-:S02]  /*0de0*/  @!P4 MOV R43, R69 ;  /* 0x00000045002bc202 */ /* 0x000fc40000000f00 */
[----:B------:R-:W-:Y:S02]  /*0df0*/  @!P1 MOV R24, R66 ;  /* 0x0000004200189202 */ /* 0x000fe40000000f00 */
[----:B------:R-:W-:Y:S02]  /*0e00*/  @!P1 MOV R25, R69 ;  /* 0x0000004500199202 */ /* 0x000fe40000000f00 */
[----:B------:R-:W-:Y:S01]  /*0e10*/  ISETP.GT.U32.OR P3, PT, R0, 0x27f, P3 ;  /* 0x0000027f0000780c */ /* 0x000fe20001f64470 */
[----:B------:R-:W-:Y:S01]  /*0e20*/  @!P4 IMAD.WIDE.U32 R42, R8, c[0x0][0x1c0], R42 ;  /* 0x00007000082aca25 */ /* 0x000fe200078e002a */
[----:B------:R-:W-:-:S03]  /*0e30*/  MOV R39, RZ ;  /* 0x000000ff00277202 */ /* 0x000fc60000000f00 */
[----:B------:R-:W-:Y:S01]  /*0e40*/  @!P1 IMAD.WIDE.U32 R24, R9, c[0x0][0x1c0], R24 ;  /* 0x0000700009189a25 */ /* 0x000fe200078e0018 */
[----:B0-----:R-:W-:Y:S02]  /*0e50*/  @!P4 IADD3 R27, R43, R41, RZ ;  /* 0x000000292b1bc210 */ /* 0x001fe40007ffe0ff */
[----:B------:R-:W-:Y:S01]  /*0e60*/  @!P4 LEA R44, P5, R42, c[0x0][0x170], 0x1 ;  /* 0x00005c002a2cca11 */ /* 0x000fe200078a08ff */
[----:B------:R0:W5:Y:S01]  /*0e70*/  @!P2 LDG.E R39, [R46.64] ;  /* 0x000000062e27a981 */ /* 0x000162000c1e1900 */
[----:B------:R-:W-:Y:S02]  /*0e80*/  @!P1 IADD3 R25, R25, R45, RZ ;  /* 0x0000002d19199210 */ /* 0x000fe40007ffe0ff */
[----:B------:R-:W-:Y:S02]  /*0e90*/  @!P1 LEA R26, P6, R24, c[0x0][0x170], 0x1 ;  /* 0x00005c00181a9a11 */ /* 0x000fe400078c08ff */
[----:B------:R-:W-:Y:S02]  /*0ea0*/  @!P4 LEA.HI.X R45, R42, c[0x0][0x174], R27, 0x1, P5 ;  /* 0x00005d002a2dca11 */ /* 0x000fe400028f0c1b */
[----:B------:R-:W-:-:S02]  /*0eb0*/  ISETP.GE.U32.AND P2, PT, R11, c[0x0][0x1c8], PT ;  /* 0x000072000b007a0c */ /* 0x000fc40003f46070 */
[----:B------:R-:W-:Y:S02]  /*0ec0*/  SHF.R.S32.HI R40, RZ, 0x1f, R11 ;  /* 0x0000001fff287819 */ /* 0x000fe4000001140b */
[----:B------:R-:W-:Y:S01]  /*0ed0*/  @!P1 LEA.HI.X R27, R24, c[0x0][0x174], R25, 0x1, P6 ;  /* 0x00005d00181b9a11 */ /* 0x000fe200030f0c19 */
[----:B------:R-:W-:Y:S01]  /*0ee0*/  @!P3 IMAD R25, R38, c[0x0][0x1c0], RZ ;  /* 0x000070002619ba24 */ /* 0x000fe200078e02ff */
[----:B------:R-:W-:Y:S02]  /*0ef0*/  ISETP.GE.AND.EX P2, PT, R40, c[0x0][0x1cc], PT, P2 ;  /* 0x0000730028007a0c */ /* 0x000fe40003f46320 */
[----:B------:R-:W-:Y:S01]  /*0f00*/  @!P3 MOV R24, R66 ;  /* 0x000000420018b202 */ /* 0x000fe20000000f00 */
[----:B------:R-:W-:Y:S01]  /*0f10*/  @!P3 IMAD R43, R10, c[0x0][0x1c4], R25 ;  /* 0x000071000a2bba24 */ /* 0x000fe200078e0219 */
[----:B------:R-:W-:Y:S02]  /*0f20*/  @!P3 MOV R25, R69 ;  /* 0x000000450019b202 */ /* 0x000fe40000000f00 */
[----:B------:R-:W-:-:S02]  /*0f30*/  MOV R41, RZ ;  /* 0x000000ff00297202 */ /* 0x000fc40000000f00 */
[----:B------:R-:W-:Y:S01]  /*0f40*/  ISETP.GT.U32.OR P2, PT, R0, 0x27f, P2 ;  /* 0x0000027f0000780c */ /* 0x000fe20001744470 */
[----:B------:R-:W-:Y:S01]  /*0f50*/  @!P3 IMAD.WIDE.U32 R24, R10, c[0x0][0x1c0], R24 ;  /* 0x000070000a18ba25 */ /* 0x000fe200078e0018 */
[----:B------:R-:W-:Y:S02]  /*0f60*/  MOV R42, RZ ;  /* 0x000000ff002a7202 */ /* 0x000fe40000000f00 */
[----:B------:R1:W5:Y:S02]  /*0f70*/  @!P4 LDG.E R41, [R44.64] ;  /* 0x000000062c29c981 */ /* 0x000364000c1e1900 */
[----:B------:R-:W-:Y:S02]  /*0f80*/  @!P3 IADD3 R25, R25, R43, RZ ;  /* 0x0000002b1919b210 */ /* 0x000fe40007ffe0ff */
[----:B0-----:R-:W-:Y:S01]  /*0f90*/  @!P3 LEA R46, P4, R24, c[0x0][0x170], 0x1 ;  /* 0x00005c00182eba11 */ /* 0x001fe200078808ff */
[----:B------:R0:W5:Y:S01]  /*0fa0*/  @!P1 LDG.E R42, [R26.64] ;  /* 0x000000061a2a9981 */ /* 0x000162000c1e1900 */
[----:B------:R-:W-:-:S02]  /*0fb0*/  ISETP.GE.U32.AND P1, PT, R12, c[0x0][0x1c8], PT ;  /* 0x000072000c007a0c */ /* 0x000fc40003f26070 */
[----:B------:R-:W-:Y:S01]  /*0fc0*/  @!P3 LEA.HI.X R47, R24, c[0x0][0x174], R25, 0x1, P4 ;  /* 0x00005d00182fba11 */ /* 0x000fe200020f0c19 */
[----:B------:R-:W-:Y:S01]  /*0fd0*/  @!P2 IMAD R48, R40, c[0x0][0x1c0], RZ ;  /* 0x000070002830aa24 */ /* 0x000fe200078e02ff */
[----:B------:R-:W-:Y:S02]  /*0fe0*/  SHF.R.S32.HI R43, RZ, 0x1f, R12 ;  /* 0x0000001fff2b7819 */ /* 0x000fe4000001140c */
[----:B------:R-:W-:Y:S02]  /*0ff0*/  @!P2 MOV R24, R66 ;  /* 0x000000420018a202 */ /* 0x000fe40000000f00 */
[----:B------:R-:W-:Y:S02]  /*1000*/  @!P2 MOV R25, R69 ;  /* 0x000000450019a202 */ /* 0x000fe40000000f00 */
[----:B-1----:R-:W-:Y:S01]  /*1010*/  MOV R44, RZ ;  /* 0x000000ff002c7202 */ /* 0x002fe20000000f00 */
[----:B------:R-:W-:Y:S01]  /*1020*/  @!P2 IMAD R45, R11, c[0x0][0x1c4], R48 ;  /* 0x000071000b2daa24 */ /* 0x000fe200078e0230 */
[----:B------:R-:W-:Y:S01]  /*1030*/  ISETP.GE.AND.EX P1, PT, R43, c[0x0][0x1cc], PT, P1 ;  /* 0x000073002b007a0c */ /* 0x000fe20003f26310 */
[----:B------:R-:W-:-:S03]  /*1040*/  @!P2 IMAD.WIDE.U32 R24, R11, c[0x0][0x1c0], R24 ;  /* 0x000070000b18aa25 */ /* 0x000fc600078e0018 */
[----:B------:R-:W-:Y:S01]  /*1050*/  ISETP.GT.U32.OR P1, PT, R0, 0x27f, P1 ;  /* 0x0000027f0000780c */ /* 0x000fe20000f24470 */
[----:B------:R1:W5:Y:S01]  /*1060*/  @!P3 LDG.E R44, [R46.64] ;  /* 0x000000062e2cb981 */ /* 0x000362000c1e1900 */
[----:B------:R-:W-:Y:S02]  /*1070*/  @!P2 IADD3 R25, R25, R45, RZ ;  /* 0x0000002d1919a210 */ /* 0x000fe40007ffe0ff */
[C---:B------:R-:W-:Y:S02]  /*1080*/  @!P2 LEA R48, P3, R24.reuse, c[0x0][0x170], 0x1 ;  /* 0x00005c001830aa11 */ /* 0x040fe400078608ff */
[----:B------:R-:W-:Y:S02]  /*1090*/  MOV R45, RZ ;  /* 0x000000ff002d7202 */ /* 0x000fe40000000f00 */
[----:B------:R-:W-:-:S05]  /*10a0*/  @!P2 LEA.HI.X R49, R24, c[0x0][0x174], R25, 0x1, P3 ;  /* 0x00005d001831aa11 */ /* 0x000fca00018f0c19 */
[----:B------:R3:W5:Y:S01]  /*10b0*/  @!P2 LDG.E R45, [R48.64] ;  /* 0x00000006302da981 */ /* 0x000762000c1e1900 */
[----:B0-----:R-:W-:Y:S01]  /*10c0*/  @!P1 MOV R26, R66 ;  /* 0x00000042001a9202 */ /* 0x001fe20000000f00 */
[----:B------:R-:W-:Y:S01]  /*10d0*/  @!P1 IMAD R25, R43, c[0x0][0x1c0], RZ ;  /* 0x000070002b199a24 */ /* 0x000fe200078e02ff */
[----:B------:R-:W-:-:S03]  /*10e0*/  @!P1 MOV R27, R69 ;  /* 0x00000045001b9202 */ /* 0x000fc60000000f00 */
[C---:B------:R-:W-:Y:S02]  /*10f0*/  @!P1 IMAD R25, R12.reuse, c[0x0][0x1c4], R25 ;  /* 0x000071000c199a24 */ /* 0x040fe400078e0219 */
[----:B------:R-:W-:Y:S01]  /*1100*/  @!P1 IMAD.WIDE.U32 R26, R12, c[0x0][0x1c0], R26 ;  /* 0x000070000c1a9a25 */ /* 0x000fe200078e001a */
[----:B-1----:R-:W-:-:S04]  /*1110*/  MOV R46, RZ ;  /* 0x000000ff002e7202 */ /* 0x002fc80000000f00 */
[----:B------:R-:W-:Y:S02]  /*1120*/  @!P1 IADD3 R25, R27, R25, RZ ;  /* 0x000000191b199210 */ /* 0x000fe40007ffe0ff */
[----:B------:R-:W-:-:S04]  /*1130*/  @!P1 LEA R24, P2, R26, c[0x0][0x170], 0x1 ;  /* 0x00005c001a189a11 */ /* 0x000fc800078408ff */
[----:B------:R-:W-:-:S05]  /*1140*/  @!P1 LEA.HI.X R25, R26, c[0x0][0x174], R25, 0x1, P2 ;  /* 0x00005d001a199a11 */ /* 0x000fca00010f0c19 */
[----:B------:R4:W5:Y:S01]  /*1150*/  @!P1 LDG.E R46, [R24.64] ;  /* 0x00000006182e9981 */ /* 0x000962000c1e1900 */
[--C-:B--2---:R-:W-:Y:S02]  /*1160*/  HADD2.F32 R27, -RZ, R18.reuse.H1_H1 ;  /* 0x30000012ff1b7230 */ /* 0x104fe40000004100 */
[----:B------:R-:W-:-:S03]  /*1170*/  HADD2.F32 R26, -RZ, R18.H0_H0 ;  /* 0x20000012ff1a7230 */ /* 0x000fc60000004100 */
[----:B------:R-:W-:Y:S02]  /*1180*/  FMUL.FTZ R47, R27, R27 ;  /* 0x0000001b1b2f7220 */ /* 0x000fe40000410000 */
[C---:B------:R-:W-:Y:S02]  /*1190*/  FADD.FTZ R27, R26.reuse, R27 ;  /* 0x0000001b1a1b7221 */ /* 0x040fe40000010000 */
[----:B------:R-:W-:Y:S01]  /*11a0*/  FFMA.FTZ R47, R26, R26, R47 ;  /* 0x0000001a1a2f7223 */ /* 0x000fe2000001002f */
[--C-:B---3--:R-:W-:Y:S02]  /*11b0*/  HADD2.F32 R49, -RZ, R20.reuse.H1_H1 ;  /* 0x30000014ff317230 */ /* 0x108fe40000004100 */
[----:B------:R-:W-:-:S03]  /*11c0*/  HADD2.F32 R26, -RZ, R20.H0_H0 ;  /* 0x20000014ff1a7230 */ /* 0x000fc60000004100 */
[----:B------:R-:W-:Y:S02]  /*11d0*/  FMUL.FTZ R51, R49, R49 ;  /* 0x0000003131337220 */ /* 0x000fe40000410000 */
[C---:B------:R-:W-:Y:S02]  /*11e0*/  FADD.FTZ R48, R26.reuse, R49 ;  /* 0x000000311a307221 */ /* 0x040fe40000010000 */
[----:B------:R-:W-:Y:S02]  /*11f0*/  FFMA.FTZ R26, R26, R26, R51 ;  /* 0x0000001a1a1a7223 */ /* 0x000fe40000010033 */
[----:B------:R-:W-:Y:S02]  /*1200*/  FADD.FTZ R47, RZ, R47 ;  /* 0x0000002fff2f7221 */ /* 0x000fe40000010000 */
[----:B------:R-:W-:Y:S02]  /*1210*/  FADD.FTZ R27, RZ, R27 ;  /* 0x0000001bff1b7221 */ /* 0x000fe40000010000 */
[----:B------:R-:W-:-:S02]  /*1220*/  FADD.FTZ R26, R47, R26 ;  /* 0x0000001a2f1a7221 */ /* 0x000fc40000010000 */
[----:B------:R-:W-:Y:S01]  /*1230*/  FADD.FTZ R27, R27, R48 ;  /* 0x000000301b1b7221 */ /* 0x000fe20000010000 */
[--C-:B----4-:R-:W-:Y:S02]  /*1240*/  HADD2.F32 R25, -RZ, R21.reuse.H1_H1 ;  /* 0x30000015ff197230 */ /* 0x110fe40000004100 */
[----:B------:R-:W-:-:S03]  /*1250*/  HADD2.F32 R24, -RZ, R21.H0_H0 ;  /* 0x20000015ff187230 */ /* 0x000fc60000004100 */
[----:B------:R-:W-:Y:S02]  /*1260*/  FMUL.FTZ R47, R25, R25 ;  /* 0x00000019192f7220 */ /* 0x000fe40000410000 */
[C---:B------:R-:W-:Y:S02]  /*1270*/  FADD.FTZ R48, R24.reuse, R25 ;  /* 0x0000001918307221 */ /* 0x040fe40000010000 */
[----:B------:R-:W-:-:S04]  /*1280*/  FFMA.FTZ R47, R24, R24, R47 ;  /* 0x00000018182f7223 */ /* 0x000fc8000001002f */
[----:B------:R-:W-:Y:S02]  /*1290*/  FADD.FTZ R26, R26, R47 ;  /* 0x0000002f1a1a7221 */ /* 0x000fe40000010000 */
[----:B------:R-:W-:Y:S01]  /*12a0*/  FADD.FTZ R27, R27, R48 ;  /* 0x000000301b1b7221 */ /* 0x000fe20000010000 */
[--C-:B-----5:R-:W-:Y:S02]  /*12b0*/  HADD2.F32 R25, -RZ, R28.reuse.H1_H1 ;  /* 0x3000001cff197230 */ /* 0x120fe40000004100 */
[----:B------:R-:W-:-:S03]  /*12c0*/  HADD2.F32 R24, -RZ, R28.H0_H0 ;  /* 0x2000001cff187230 */ /* 0x000fc60000004100 */
[----:B------:R-:W-:Y:S02]  /*12d0*/  FMUL.FTZ R47, R25, R25 ;  /* 0x00000019192f7220 */ /* 0x000fe40000410000 */
[C---:B------:R-:W-:Y:S01]  /*12e0*/  FADD.FTZ R48, R24.reuse, R25 ;  /* 0x0000001918307221 */ /* 0x040fe20000010000 */
[--C-:B------:R-:W-:Y:S01]  /*12f0*/  HADD2.F32 R25, -RZ, R29.reuse.H1_H1 ;  /* 0x3000001dff197230 */ /* 0x100fe20000004100 */
[----:B------:R-:W-:Y:S01]  /*1300*/  FFMA.FTZ R47, R24, R24, R47 ;  /* 0x00000018182f7223 */ /* 0x000fe2000001002f */
[----:B------:R-:W-:-:S03]  /*1310*/  HADD2.F32 R24, -RZ, R29.H0_H0 ;  /* 0x2000001dff187230 */ /* 0x000fc60000004100 */
[----:B------:R-:W-:Y:S02]  /*1320*/  FADD.FTZ R26, R26, R47 ;  /* 0x0000002f1a1a7221 */ /* 0x000fe40000010000 */
[----:B------:R-:W-:Y:S02]  /*1330*/  FMUL.FTZ R47, R25, R25 ;  /* 0x00000019192f7220 */ /* 0x000fe40000410000 */
[----:B------:R-:W-:Y:S02]  /*1340*/  FADD.FTZ R27, R27, R48 ;  /* 0x000000301b1b7221 */ /* 0x000fe40000010000 */
        /* <DEDUP_REMOVED lines=14> */
[C---:B------:R-:W-:Y:S02]  /*1430*/  FADD.FTZ R48, R24.reuse, R25 ;  /* 0x0000001918307221 */ /* 0x040fe40000010000 */
[----:B------:R-:W-:-:S04]  /*1440*/  FFMA.FTZ R47, R24, R24, R47 ;  /* 0x00000018182f7223 */ /* 0x000fc8000001002f */
[----:B------:R-:W-:Y:S02]  /*1450*/  FADD.FTZ R26, R26, R47 ;  /* 0x0000002f1a1a7221 */ /* 0x000fe40000010000 */
[----:B------:R-:W-:Y:S01]  /*1460*/  FADD.FTZ R27, R27, R48 ;  /* 0x000000301b1b7221 */ /* 0x000fe20000010000 */
[--C-:B------:R-:W-:Y:S02]  /*1470*/  HADD2.F32 R25, -RZ, R34.reuse.H1_H1 ;  /* 0x30000022ff197230 */ /* 0x100fe40000004100 */
[----:B------:R-:W-:-:S03]  /*1480*/  HADD2.F32 R24, -RZ, R34.H0_H0 ;  /* 0x20000022ff187230 */ /* 0x000fc60000004100 */
[----:B------:R-:W-:Y:S02]  /*1490*/  FMUL.FTZ R47, R25, R25 ;  /* 0x00000019192f7220 */ /* 0x000fe40000410000 */
[C---:B------:R-:W-:Y:S02]  /*14a0*/  FADD.FTZ R48, R24.reuse, R25 ;  /* 0x0000001918307221 */ /* 0x040fe40000010000 */
[----:B------:R-:W-:-:S04]  /*14b0*/  FFMA.FTZ R47, R24, R24, R47 ;  /* 0x00000018182f7223 */ /* 0x000fc8000001002f */
[----:B------:R-:W-:Y:S01]  /*14c0*/  FADD.FTZ R26, R26, R47 ;  /* 0x0000002f1a1a7221 */ /* 0x000fe20000010000 */
[--C-:B------:R-:W-:Y:S02]  /*14d0*/  HADD2.F32 R25, -RZ, R37.reuse.H1_H1 ;  /* 0x30000025ff197230 */ /* 0x100fe40000004100 */
[----:B------:R-:W-:Y:S01]  /*14e0*/  HADD2.F32 R24, -RZ, R37.H0_H0 ;  /* 0x20000025ff187230 */ /* 0x000fe20000004100 */
[----:B------:R-:W-:Y:S02]  /*14f0*/  FADD.FTZ R27, R27, R48 ;  /* 0x000000301b1b7221 */ /* 0x000fe40000010000 */
[----:B------:R-:W-:Y:S02]  /*1500*/  FMUL.FTZ R47, R25, R25 ;  /* 0x00000019192f7220 */ /* 0x000fe40000410000 */
        /* <DEDUP_REMOVED lines=22> */
[----:B------:R-:W-:Y:S01]  /*1670*/  FFMA.FTZ R47, R24, R24, R47 ;  /* 0x00000018182f7223 */ /* 0x000fe2000001002f */
[--C-:B------:R-:W-:Y:S02]  /*1680*/  HADD2.F32 R25, -RZ, R44.reuse.H1_H1 ;  /* 0x3000002cff197230 */ /* 0x100fe40000004100 */
[----:B------:R-:W-:Y:S01]  /*1690*/  HADD2.F32 R24, -RZ, R44.H0_H0 ;  /* 0x2000002cff187230 */ /* 0x000fe20000004100 */
[----:B------:R-:W-:-:S02]  /*16a0*/  FADD.FTZ R26, R26, R47 ;  /* 0x0000002f1a1a7221 */ /* 0x000fc40000010000 */
        /* <DEDUP_REMOVED lines=9> */
[C---:B------:R-:W-:Y:S01]  /*1740*/  FADD.FTZ R48, R24.reuse, R25 ;  /* 0x0000001918307221 */ /* 0x040fe20000010000 */
[----:B------:R-:W-:Y:S01]  /*1750*/  ISETP.GE.U32.AND P1, PT, R13, c[0x0][0x1c8], PT ;  /* 0x000072000d007a0c */ /* 0x000fe20003f26070 */
[----:B------:R-:W-:Y:S01]  /*1760*/  FFMA.FTZ R25, R24, R24, R47 ;  /* 0x0000001818197223 */ /* 0x000fe2000001002f */
[----:B------:R-:W-:-:S04]  /*1770*/  SHF.R.S32.HI R47, RZ, 0x1f, R13 ;  /* 0x0000001fff2f7819 */ /* 0x000fc8000001140d */
[----:B------:R-:W-:Y:S01]  /*1780*/  ISETP.GE.AND.EX P1, PT, R47, c[0x0][0x1cc], PT, P1 ;  /* 0x000073002f007a0c */ /* 0x000fe20003f26310 */
[----:B------:R-:W-:-:S03]  /*1790*/  FADD.FTZ R49, R26, R25 ;  /* 0x000000191a317221 */ /* 0x000fc60000010000 */
[----:B------:R-:W-:Y:S01]  /*17a0*/  ISETP.GT.U32.OR P1, PT, R0, 0x27f, P1 ;  /* 0x0000027f0000780c */ /* 0x000fe20000f24470 */
[--C-:B------:R-:W-:Y:S01]  /*17b0*/  HADD2.F32 R25, -RZ, R46.reuse.H1_H1 ;  /* 0x3000002eff197230 */ /* 0x100fe20000004100 */
[----:B------:R-:W-:Y:S01]  /*17c0*/  FADD.FTZ R48, R27, R48 ;  /* 0x000000301b307221 */ /* 0x000fe20000010000 */
[----:B------:R-:W-:-:S03]  /*17d0*/  HADD2.F32 R24, -RZ, R46.H0_H0 ;  /* 0x2000002eff187230 */ /* 0x000fc60000004100 */
[----:B------:R-:W-:Y:S02]  /*17e0*/  FMUL.FTZ R27, R25, R25 ;  /* 0x00000019191b7220 */ /* 0x000fe40000410000 */
[C---:B------:R-:W-:Y:S02]  /*17f0*/  FADD.FTZ R25, R24.reuse, R25 ;  /* 0x0000001918197221 */ /* 0x040fe40000010000 */
[----:B------:R-:W-:-:S03]  /*1800*/  FFMA.FTZ R54, R24, R24, R27 ;  /* 0x0000001818367223 */ /* 0x000fc6000001001b */
[----:B------:R-:W-:Y:S01]  /*1810*/  @!P1 MOV R26, R66 ;  /* 0x00000042001a9202 */ /* 0x000fe20000000f00 */
[----:B------:R-:W-:Y:S01]  /*1820*/  @!P1 IMAD R24, R47, c[0x0][0x1c0], RZ ;  /* 0x000070002f189a24 */ /* 0x000fe200078e02ff */
[----:B------:R-:W-:-:S03]  /*1830*/  @!P1 MOV R27, R69 ;  /* 0x00000045001b9202 */ /* 0x000fc60000000f00 */
[C---:B------:R-:W-:Y:S02]  /*1840*/  @!P1 IMAD R51, R13.reuse, c[0x0][0x1c4], R24 ;  /* 0x000071000d339a24 */ /* 0x040fe400078e0218 */
[----:B------:R-:W-:-:S04]  /*1850*/  @!P1 IMAD.WIDE.U32 R26, R13, c[0x0][0x1c0], R26 ;  /* 0x000070000d1a9a25 */ /* 0x000fc800078e001a */
[----:B------:R-:W-:Y:S01]  /*1860*/  FADD.FTZ R48, R48, R25 ;  /* 0x0000001930307221 */ /* 0x000fe20000010000 */
[----:B------:R-:W-:Y:S02]  /*1870*/  @!P1 IADD3 R25, R27, R51, RZ ;  /* 0x000000331b199210 */ /* 0x000fe40007ffe0ff */
[C---:B------:R-:W-:Y:S02]  /*1880*/  @!P1 LEA R24, P2, R26.reuse, c[0x0][0x170], 0x1 ;  /* 0x00005c001a189a11 */ /* 0x040fe400078408ff */
        /* <DEDUP_REMOVED lines=90> */
.L_x_3842:
[----:B------:R-:W-:Y:S05]  /*1e30*/  BSYNC B0 ;  /* 0x0000000000007941 */ /* 0x000fea0003800000 */
.L_x_3841:
        /* <DEDUP_REMOVED lines=25> */
.L_x_3845:
[----:B------:R-:W2:Y:S01]  /*1fd0*/  LDG.E.STRONG.GPU R26, [R24.64] ;  /* 0x00000006181a7981 */ /* 0x000ea2000c1ef900 */
[----:B------:R-:W-:Y:S01]  /*1fe0*/  YIELD ;  /* 0x0000000000007946 */ /* 0x000fe20003800000 */
[----:B--2---:R-:W-:Y:S01]  /*1ff0*/  ISETP.NE.AND P1, PT, R26, R27, PT ;  /* 0x0000001b1a00720c */ /* 0x004fe20003f25270 */
[----:B------:R-:W-:-:S12]  /*2000*/  CCTL.IVALL ;  /* 0x00000000ff00798f */ /* 0x000fd80002000000 */
[----:B------:R-:W-:Y:S05]  /*2010*/  @P1 BRA `(.L_x_3845) ;  /* 0xffffffb000001947 */ /* 0x000fea000383ffff */
.L_x_3844:
        /* <DEDUP_REMOVED lines=11> */
.L_x_3847:
        /* <DEDUP_REMOVED lines=59> */
.L_x_3846:
        /* <DEDUP_REMOVED lines=19> */
.L_x_3849:
[----:B------:R-:W-:Y:S05]  /*25b0*/  BSYNC B0 ;  /* 0x0000000000007941 */ /* 0x000fea0003800000 */
.L_x_3848:
        /* <DEDUP_REMOVED lines=30> */
.L_x_3843:
        /* <DEDUP_REMOVED lines=16> */
[----:B-1----:R-:W-:Y:S01]  /*28a0*/  MOV R54, 0x3f800000 ;  /* 0x3f80000000367802 */ /* 0x002fe20000000f00 */
[----:B0-----:R-:W-:Y:S01]  /*28b0*/  HADD2.F32 R49, -RZ, R18.H0_H0 ;  /* 0x20000012ff317230 */ /* 0x001fe20000004100 */
[----:B------:R-:W-:Y:S01]  /*28c0*/  ISETP.NE.AND P6, PT, RZ, UR5, PT ;  /* 0x00000005ff007c0c */ /* 0x000fe2000bfc5270 */
[----:B------:R-:W0:Y:S02]  /*28d0*/  LDS.64 R50, [0xc0] ;  /* 0x0000c000ff327984 */ /* 0x000e240000000a00 */
[----:B0-----:R-:W-:-:S04]  /*28e0*/  FMUL.FTZ R72, R50, c[0x0][0x1f4] ;  /* 0x00007d0032487a20 */ /* 0x001fc80000410000 */
[----:B------:R-:W-:Y:S02]  /*28f0*/  FMUL.FTZ R50, R72, R72 ;  /* 0x0000004848327220 */ /* 0x000fe40000410000 */
[----:B------:R-:W-:Y:S02]  /*2900*/  FADD.FTZ R49, R49, -R72 ;  /* 0x8000004831317221 */ /* 0x000fe40000010000 */
[----:B------:R-:W-:Y:S01]  /*2910*/  FFMA.FTZ R50, R51, c[0x0][0x1f4], -R50 ;  /* 0x00007d0033327a23 */ /* 0x000fe20000010832 */
[----:B------:R-:W-:-:S04]  /*2920*/  HADD2.F32 R51, -RZ, R18.H1_H1 ;  /* 0x30000012ff337230 */ /* 0x000fc80000004100 */
        /* <DEDUP_REMOVED lines=19> */
.L_x_3850:
        /* <DEDUP_REMOVED lines=12> */
.L_x_3852:
[----:B------:R-:W-:Y:S05]  /*2b20*/  BSYNC B0 ;  /* 0x0000000000007941 */ /* 0x000fea0003800000 */
.L_x_3851:
[--C-:B------:R-:W-:Y:S01]  /*2b30*/  HADD2.F32 R49, -RZ, R20.reuse.H0_H0 ;  /* 0x20000014ff317230 */ /* 0x100fe20000004100 */
[----:B------:R-:W-:Y:S01]  /*2b40*/  ISETP.GE.U32.AND P1, PT, R62, c[0x0][0x1c8], PT ;  /* 0x000072003e007a0c */ /* 0x000fe20003f26070 */
[----:B0-----:R-:W-:-:S03]  /*2b50*/  HADD2.F32 R51, -RZ, R20.H1_H1 ;  /* 0x30000014ff337230 */ /* 0x001fc60000004100 */
[--C-:B------:R-:W-:Y:S01]  /*2b60*/  FADD.FTZ R49, R49, -R72.reuse ;  /* 0x8000004831317221 */ /* 0x100fe20000010000 */
[----:B------:R-:W-:Y:S01]  /*2b70*/  ISETP.GE.AND.EX P1, PT, R14, c[0x0][0x1cc], PT, P1 ;  /* 0x000073000e007a0c */ /* 0x000fe20003f26310 */
[----:B------:R-:W-:Y:S02]  /*2b80*/  FADD.FTZ R51, R51, -R72 ;  /* 0x8000004833337221 */ /* 0x000fe40000010000 */
        /* <DEDUP_REMOVED lines=16> */
.L_x_3853:
[----:B------:R-:W-:Y:S01]  /*2c90*/  BSSY B0, `(.L_x_3854) ;  /* 0x000000c000007945 */ /* 0x000fe20003800000 */
[----:B------:R-:W-:Y:S05]  /*2ca0*/  @P1 BRA `(.L_x_3855) ;  /* 0x000000a000001947 */ /* 0x000fea0003800000 */
        /* <DEDUP_REMOVED lines=10> */
.L_x_3855:
[----:B------:R-:W-:Y:S05]  /*2d50*/  BSYNC B0 ;  /* 0x0000000000007941 */ /* 0x000fea0003800000 */
.L_x_3854:
        /* <DEDUP_REMOVED lines=22> */
.L_x_3856:
        /* <DEDUP_REMOVED lines=12> */
.L_x_3858:
[----:B------:R-:W-:Y:S05]  /*2f80*/  BSYNC B0 ;  /* 0x0000000000007941 */ /* 0x000fea0003800000 */
.L_x_3857:
        /* <DEDUP_REMOVED lines=22> */
.L_x_3859:
        /* <DEDUP_REMOVED lines=12> */
.L_x_3861:
[----:B------:R-:W-:Y:S05]  /*31b0*/  BSYNC B0 ;  /* 0x0000000000007941 */ /* 0x000fea0003800000 */
.L_x_3860:
[--C-:B------:R-:W-:Y:S01]  /*31c0*/  HADD2.F32 R15, -RZ, R29.reuse.H0_H0 ;  /* 0x2000001dff0f7230 */ /* 0x100fe20000004100 */
[----:B------:R-:W-:Y:S01]  /*31d0*/  ISETP.GE.U32.AND P1, PT, R59, c[0x0][0x1c8], PT ;  /* 0x000072003b007a0c */ /* 0x000fe20003f26070 */
[----:B0-----:R-:W-:Y:S01]  /*31e0*/  HADD2.F32 R21, -RZ, R29.H1_H1 ;  /* 0x3000001dff157230 */ /* 0x001fe20000004100 */
[----:B------:R-:W-:Y:S01]  /*31f0*/  ISETP.GE.U32.AND P2, PT, R58, c[0x0][0x1c8], PT ;  /* 0x000072003a007a0c */ /* 0x000fe20003f46070 */
[--C-:B------:R-:W-:Y:S01]  /*3200*/  HADD2.F32 R29, -RZ, R30.reuse.H0_H0 ;  /* 0x2000001eff1d7230 */ /* 0x100fe20000004100 */
[----:B------:R-:W-:Y:S01]  /*3210*/  ISETP.GE.U32.AND P3, PT, R57, c[0x0][0x1c8], PT ;  /* 0x0000720039007a0c */ /* 0x000fe20003f66070 */
[--C-:B------:R-:W-:Y:S01]  /*3220*/  FADD.FTZ R15, R15, -R72.reuse ;  /* 0x800000480f0f7221 */ /* 0x100fe20000010000 */
[----:B------:R-:W-:Y:S01]  /*3230*/  HADD2.F32 R49, -RZ, R30.H1_H1 ;  /* 0x3000001eff317230 */ /* 0x000fe20000004100 */
[--C-:B------:R-:W-:Y:S01]  /*3240*/  FADD.FTZ R21, R21, -R72.reuse ;  /* 0x8000004815157221 */ /* 0x100fe20000010000 */
[----:B------:R-:W-:Y:S01]  /*3250*/  ISETP.GE.AND.EX P1, PT, R17, c[0x0][0x1cc], PT, P1 ;  /* 0x0000730011007a0c */ /* 0x000fe20003f26310 */
[-C--:B------:R-:W-:Y:S01]  /*3260*/  FMUL.FTZ R15, R15, R54.reuse ;  /* 0x000000360f0f7220 */ /* 0x080fe20000410000 */
[----:B------:R-:W-:Y:S01]  /*3270*/  ISETP.GE.AND.EX P2, PT, R19, c[0x0][0x1cc], PT, P2 ;  /* 0x0000730013007a0c */ /* 0x000fe20003f46320 */
[----:B------:R-:W-:Y:S01]  /*3280*/  FMUL.FTZ R14, R21, R54 ;  /* 0x00000036150e7220 */ /* 0x000fe20000410000 */
[----:B------:R-:W-:Y:S01]  /*3290*/  ISETP.GE.AND.EX P3, PT, R22, c[0x0][0x1cc], PT, P3 ;  /* 0x0000730016007a0c */ /* 0x000fe20003f66330 */
[--C-:B------:R-:W-:Y:S01]  /*32a0*/  HADD2.F32 R51, -RZ, R33.reuse.H0_H0 ;  /* 0x20000021ff337230 */ /* 0x100fe20000004100 */
[C---:B------:R-:W-:Y:S01]  /*32b0*/  ISETP.GT.U32.OR P1, PT, R0.reuse, 0x27f, P1 ;  /* 0x0000027f0000780c */ /* 0x040fe20000f24470 */
[----:B------:R-:W-:Y:S01]  /*32c0*/  HADD2.F32 R55, -RZ, R33.H1_H1 ;  /* 0x30000021ff377230 */ /* 0x000fe20000004100 */
        /* <DEDUP_REMOVED lines=17> */
.L_x_3862:
        /* <DEDUP_REMOVED lines=12> */
.L_x_3864:
[----:B------:R-:W-:Y:S05]  /*34a0*/  BSYNC B0 ;  /* 0x0000000000007941 */ /* 0x000fea0003800000 */
.L_x_3863:
[-C--:B------:R-:W-:Y:S02]  /*34b0*/  FMUL.FTZ R29, R29, R54.reuse ;  /* 0x000000361d1d7220 */ /* 0x080fe40000410000 */
[----:B------:R-:W-:Y:S02]  /*34c0*/  FMUL.FTZ R14, R33, R54 ;  /* 0x00000036210e7220 */ /* 0x000fe40000410000 */
[--C-:B------:R-:W-:Y:S02]  /*34d0*/  FADD.FTZ R33, R51, -R72.reuse ;  /* 0x8000004833217221 */ /* 0x100fe40000010000 */
[----:B------:R-:W-:Y:S02]  /*34e0*/  FADD.FTZ R49, R55, -R72 ;  /* 0x8000004837317221 */ /* 0x000fe40000010000 */
        /* <DEDUP_REMOVED lines=13> */
.L_x_3865:
        /* <DEDUP_REMOVED lines=12> */
.L_x_3867:
[----:B------:R-:W-:Y:S05]  /*3680*/  BSYNC B0 ;  /* 0x0000000000007941 */ /* 0x000fea0003800000 */
.L_x_3866:
[-C--:B------:R-:W-:Y:S01]  /*3690*/  FMUL.FTZ R33, R33, R54.reuse ;  /* 0x0000003621217220 */ /* 0x080fe20000410000 */
[--C-:B0-----:R-:W-:Y:S01]  /*36a0*/  HADD2.F32 R21, -RZ, R34.reuse.H0_H0 ;  /* 0x20000022ff157230 */ /* 0x101fe20000004100 */
[----:B------:R-:W-:Y:S01]  /*36b0*/  FMUL.FTZ R14, R49, R54 ;  /* 0x00000036310e7220 */ /* 0x000fe20000410000 */
[----:B------:R-:W-:Y:S01]  /*36c0*/  HADD2.F32 R29, -RZ, R34.H1_H1 ;  /* 0x30000022ff1d7230 */ /* 0x000fe20000004100 */
        /* <DEDUP_REMOVED lines=13> */
.L_x_3868:
        /* <DEDUP_REMOVED lines=12> */
.L_x_3870:
[----:B------:R-:W-:Y:S05]  /*3860*/  BSYNC B0 ;  /* 0x0000000000007941 */ /* 0x000fea0003800000 */
.L_x_3869:
[----:B0-----:R-:W-:Y:S01]  /*3870*/  HADD2.F32 R33, -RZ, R39.H0_H0 ;  /* 0x20000027ff217230 */ /* 0x001fe20000004100 */
[--C-:B------:R-:W-:Y:S01]  /*3880*/  FADD.FTZ R15, R21, -R72.reuse ;  /* 0x80000048150f7221 */ /* 0x100fe20000010000 */
[----:B------:R-:W-:Y:S01]  /*3890*/  HADD2.F32 R19, -RZ, R37.H0_H0 ;  /* 0x20000025ff137230 */ /* 0x000fe20000004100 */
[--C-:B------:R-:W-:Y:S01]  /*38a0*/  FADD.FTZ R17, R29, -R72.reuse ;  /* 0x800000481d117221 */ /* 0x100fe20000010000 */
[----:B------:R-:W-:Y:S01]  /*38b0*/  HADD2.F32 R39, -RZ, R39.H1_H1 ;  /* 0x30000027ff277230 */ /* 0x000fe20000004100 */
[----:B------:R-:W-:Y:S01]  /*38c0*/  ISETP.GE.U32.AND P4, PT, R56, c[0x0][0x1c8], PT ;  /* 0x0000720038007a0c */ /* 0x000fe20003f86070 */
[----:B------:R-:W-:Y:S01]  /*38d0*/  HADD2.F32 R37, -RZ, R37.H1_H1 ;  /* 0x30000025ff257230 */ /* 0x000fe20000004100 */
[----:B------:R-:W-:Y:S01]  /*38e0*/  ISETP.GE.U32.AND P3, PT, R53, c[0x0][0x1c8], PT ;  /* 0x0000720035007a0c */ /* 0x000fe20003f66070 */
[--C-:B------:R-:W-:Y:S01]  /*38f0*/  HADD2.F32 R49, -RZ, R41.reuse.H0_H0 ;  /* 0x20000029ff317230 */ /* 0x100fe20000004100 */
[--C-:B------:R-:W-:Y:S01]  /*3900*/  FADD.FTZ R21, R39, -R72.reuse ;  /* 0x8000004827157221 */ /* 0x100fe20000010000 */
[----:B------:R-:W-:Y:S01]  /*3910*/  HADD2.F32 R51, -RZ, R41.H1_H1 ;  /* 0x30000029ff337230 */ /* 0x000fe20000004100 */
[--C-:B------:R-:W-:Y:S01]  /*3920*/  FADD.FTZ R41, R33, -R72.reuse ;  /* 0x8000004821297221 */ /* 0x100fe20000010000 */
[--C-:B------:R-:W-:Y:S01]  /*3930*/  HADD2.F32 R55, -RZ, R42.reuse.H0_H0 ;  /* 0x2000002aff377230 */ /* 0x100fe20000004100 */
        /* <DEDUP_REMOVED lines=19> */
[----:B------:R-:W-:Y:S01]  /*3a70*/  ISETP.GE.AND.EX P4, PT, R23, c[0x0][0x1cc], PT, P4 ;  /* 0x0000730017007a0c */ /* 0x000fe20003f86340 */
[--C-:B------:R-:W-:Y:S01]  /*3a80*/  FADD.FTZ R55, R77, -R72.reuse ;  /* 0x800000484d377221 */ /* 0x100fe20000010000 */
[----:B------:R-:W-:Y:S01]  /*3a90*/  ISETP.GE.AND.EX P3, PT, R31, c[0x0][0x1cc], PT, P3 ;  /* 0x000073001f007a0c */ /* 0x000fe20003f66330 */
[--C-:B------:R-:W-:Y:S01]  /*3aa0*/  FADD.FTZ R71, R79, -R72.reuse ;  /* 0x800000484f477221 */ /* 0x100fe20000010000 */
[----:B------:R-:W-:Y:S01]  /*3ab0*/  ISETP.GE.AND.EX P1, PT, R32, c[0x0][0x1cc], PT, P1 ;  /* 0x0000730020007a0c */ /* 0x000fe20003f26310 */
[--C-:B------:R-:W-:Y:S01]  /*3ac0*/  FADD.FTZ R73, R81, -R72.reuse ;  /* 0x8000004851497221 */ /* 0x100fe20000010000 */
[----:B------:R-:W-:Y:S01]  /*3ad0*/  ISETP.GE.AND.EX P2, PT, R35, c[0x0][0x1cc], PT, P2 ;  /* 0x0000730023007a0c */ /* 0x000fe20003f46320 */
[--C-:B------:R-:W-:Y:S01]  /*3ae0*/  FADD.FTZ R75, R83, -R72.reuse ;  /* 0x80000048534b7221 */ /* 0x100fe20000010000 */
[C---:B------:R-:W-:Y:S01]  /*3af0*/  ISETP.GT.U32.OR P4, PT, R0.reuse, 0x27f, P4 ;  /* 0x0000027f0000780c */ /* 0x040fe20002784470 */
[--C-:B------:R-:W-:Y:S01]  /*3b00*/  FADD.FTZ R77, R85, -R72.reuse ;  /* 0x80000048554d7221 */ /* 0x100fe20000010000 */
[C---:B------:R-:W-:Y:S01]  /*3b10*/  ISETP.GT.U32.OR P3, PT, R0.reuse, 0x27f, P3 ;  /* 0x0000027f0000780c */ /* 0x040fe20001f64470 */
[----:B------:R-:W-:Y:S01]  /*3b20*/  FADD.FTZ R79, R87, -R72 ;  /* 0x80000048574f7221 */ /* 0x000fe20000010000 */
        /* <DEDUP_REMOVED lines=33> */
.L_x_3871:
        /* <DEDUP_REMOVED lines=12> */
.L_x_3873:
[----:B------:R-:W-:Y:S05]  /*3e00*/  BSYNC B0 ;  /* 0x0000000000007941 */ /* 0x000fea0003800000 */
.L_x_3872:
        /* <DEDUP_REMOVED lines=13> */
.L_x_3874:
        /* <DEDUP_REMOVED lines=12> */
.L_x_3876:
[----:B------:R-:W-:Y:S05]  /*3fa0*/  BSYNC B0 ;  /* 0x0000000000007941 */ /* 0x000fea0003800000 */
.L_x_3875:
        /* <DEDUP_REMOVED lines=13> */
.L_x_3877:
        /* <DEDUP_REMOVED lines=12> */
.L_x_3879:
[----:B------:R-:W-:Y:S05]  /*4140*/  BSYNC B0 ;  /* 0x0000000000007941 */ /* 0x000fea0003800000 */
.L_x_3878:
        /* <DEDUP_REMOVED lines=13> */
.L_x_3880:
        /* <DEDUP_REMOVED lines=12> */
.L_x_3882:
[----:B------:R-:W-:Y:S05]  /*42e0*/  BSYNC B0 ;  /* 0x0000000000007941 */ /* 0x000fea0003800000 */
.L_x_3881:
        /* <DEDUP_REMOVED lines=13> */
[C-C-:B------:R-:W-:Y:S01]  /*43c0*/  FFMA.FTZ R28, R25.reuse, R28, R27.reuse ;  /* 0x0000001c191c7223 */ /* 0x140fe2000001001b */
[----:B------:R-:W-:Y:S01]  /*43d0*/  ISETP.GE.AND.EX P2, PT, R40, c[0x0][0x1cc], PT, P2 ;  /* 0x0000730028007a0c */ /* 0x000fe20003f46320 */
[--C-:B------:R-:W-:Y:S01]  /*43e0*/  FFMA.FTZ R20, R25, R20, R27.reuse ;  /* 0x0000001419147223 */ /* 0x100fe2000001001b */
        /* <DEDUP_REMOVED lines=20> */
.L_x_3883:
[----:B------:R-:W-:Y:S01]  /*4530*/  BSSY B0, `(.L_x_3884) ;  /* 0x000000c000007945 */ /* 0x000fe20003800000 */
[----:B------:R-:W-:Y:S05]  /*4540*/  @P5 BRA `(.L_x_3885) ;  /* 0x000000a000005947 */ /* 0x000fea0003800000 */
[----:B------:R-:W-:Y:S01]  /*4550*/  MOV R14, R66 ;  /* 0x00000042000e7202 */ /* 0x000fe20000000f00 */
[----:B------:R-:W-:Y:S01]  /*4560*/  IMAD R36, R36, c[0x0][0x1c0], RZ ;  /* 0x0000700024247a24 */ /* 0x000fe200078e02ff */
[----:B------:R-:W-:Y:S02]  /*4570*/  MOV R15, R69 ;  /* 0x00000045000f7202 */ /* 0x000fe40000000f00 */
[----:B------:R-:W-:Y:S01]  /*4580*/  F2FP.PACK_AB R29, R18, R29 ;  /* 0x0000001d121d723e */ /* 0x000fe200000000ff */
[C---:B------:R-:W-:Y:S02]  /*4590*/  IMAD R23, R9.reuse, c[0x0][0x1c4], R36 ;  /* 0x0000710009177a24 */ /* 0x040fe400078e0224 */
[----:B0-----:R-:W-:-:S05]  /*45a0*/  IMAD.WIDE.U32 R16, R9, c[0x0][0x1c0], R14 ;  /* 0x0000700009107a25 */ /* 0x001fca00078e000e */
[----:B------:R-:W-:Y:S02]  /*45b0*/  IADD3 R23, R17, R23, RZ ;  /* 0x0000001711177210 */ /* 0x000fe40007ffe0ff */
[----:B------:R-:W-:-:S04]  /*45c0*/  LEA R14, P5, R16, c[0x0][0x160], 0x1 ;  /* 0x00005800100e7a11 */ /* 0x000fc800078a08ff */
[----:B------:R-:W-:-:S05]  /*45d0*/  LEA.HI.X R15, R16, c[0x0][0x164], R23, 0x1, P5 ;  /* 0x00005900100f7a11 */ /* 0x000fca00028f0c17 */
[----:B------:R0:W-:Y:S04]  /*45e0*/  STG.E [R14.64], R29 ;  /* 0x0000001d0e007986 */ /* 0x0001e8000c101906 */
.L_x_3885:
[----:B------:R-:W-:Y:S05]  /*45f0*/  BSYNC B0 ;  /* 0x0000000000007941 */ /* 0x000fea0003800000 */
.L_x_3884:
        /* <DEDUP_REMOVED lines=11> */
.L_x_3886:
[----:B------:R-:W-:Y:S01]  /*46b0*/  BSSY B0, `(.L_x_3887) ;  /* 0x000000c000007945 */ /* 0x000fe20003800000 */
[----:B------:R-:W-:Y:S05]  /*46c0*/  @P1 BRA `(.L_x_3888) ;  /* 0x000000a000001947 */ /* 0x000fea0003800000 */
[----:B0-----:R-:W-:Y:S01]  /*46d0*/  IMAD R17, R38, c[0x0][0x1c0], RZ ;  /* 0x0000700026117a24 */ /* 0x001fe200078e02ff */
[----:B------:R-:W-:Y:S02]  /*46e0*/  MOV R14, R66 ;  /* 0x00000042000e7202 */ /* 0x000fe40000000f00 */
[----:B------:R-:W-:Y:S01]  /*46f0*/  MOV R15, R69 ;  /* 0x00000045000f7202 */ /* 0x000fe20000000f00 */
[----:B------:R-:W-:Y:S01]  /*4700*/  IMAD R23, R10, c[0x0][0x1c4], R17 ;  /* 0x000071000a177a24 */ /* 0x000fe200078e0211 */
[----:B------:R-:W-:-:S03]  /*4710*/  F2FP.PACK_AB R33, R24, R33 ;  /* 0x000000211821723e */ /* 0x000fc600000000ff */
[----:B------:R-:W-:-:S05]  /*4720*/  IMAD.WIDE.U32 R16, R10, c[0x0][0x1c0], R14 ;  /* 0x000070000a107a25 */ /* 0x000fca00078e000e */
[----:B------:R-:W-:Y:S02]  /*4730*/  IADD3 R23, R17, R23, RZ ;  /* 0x0000001711177210 */ /* 0x000fe40007ffe0ff */
[----:B------:R-:W-:-:S04]  /*4740*/  LEA R14, P1, R16, c[0x0][0x160], 0x1 ;  /* 0x00005800100e7a11 */ /* 0x000fc800078208ff */
[----:B------:R-:W-:-:S05]  /*4750*/  LEA.HI.X R15, R16, c[0x0][0x164], R23, 0x1, P1 ;  /* 0x00005900100f7a11 */ /* 0x000fca00008f0c17 */
[----:B------:R0:W-:Y:S04]  /*4760*/  STG.E [R14.64], R33 ;  /* 0x000000210e007986 */ /* 0x0001e8000c101906 */
.L_x_3888:
[----:B------:R-:W-:Y:S05]  /*4770*/  BSYNC B0 ;  /* 0x0000000000007941 */ /* 0x000fea0003800000 */
.L_x_3887:
        /* <DEDUP_REMOVED lines=11> */
.L_x_3889:
[----:B------:R-:W-:Y:S01]  /*4830*/  BSSY B0, `(.L_x_3890) ;  /* 0x000000c000007945 */ /* 0x000fe20003800000 */
[----:B------:R-:W-:Y:S05]  /*4840*/  @P2 BRA `(.L_x_3891) ;  /* 0x000000a000002947 */ /* 0x000fea0003800000 */
[----:B0-----:R-:W-:Y:S01]  /*4850*/  MOV R14, R66 ;  /* 0x00000042000e7202 */ /* 0x001fe20000000f00 */
        /* <DEDUP_REMOVED lines=9> */
.L_x_3891:
[----:B------:R-:W-:Y:S05]  /*48f0*/  BSYNC B0 ;  /* 0x0000000000007941 */ /* 0x000fea0003800000 */
.L_x_3890:
        /* <DEDUP_REMOVED lines=11> */
.L_x_3892:
        /* <DEDUP_REMOVED lines=12> */
.L_x_3894:
[----:B------:R-:W-:Y:S05]  /*4a70*/  BSYNC B0 ;  /* 0x0000000000007941 */ /* 0x000fea0003800000 */
.L_x_3893:
        /* <DEDUP_REMOVED lines=11> */
.L_x_3895:
[----:B------:R-:W-:Y:S01]  /*4b30*/  BSSY B0, `(.L_x_3896) ;  /* 0x000000b000007945 */ /* 0x000fe20003800000 */
[----:B------:R-:W-:Y:S05]  /*4b40*/  @P4 BRA `(.L_x_3897) ;  /* 0x0000009000004947 */ /* 0x000fea0003800000 */
[----:B------:R-:W-:Y:S01]  /*4b50*/  MOV R67, R69 ;  /* 0x0000004500437202 */ /* 0x000fe20000000f00 */
[----:B0-----:R-:W-:Y:S01]  /*4b60*/  IMAD R14, R47, c[0x0][0x1c0], RZ ;  /* 0x000070002f0e7a24 */ /* 0x001fe200078e02ff */
[----:B------:R-:W-:-:S03]  /*4b70*/  F2FP.PACK_AB R19, R54, R19 ;  /* 0x000000133613723e */ /* 0x000fc600000000ff */
[----:B------:R-:W-:-:S04]  /*4b80*/  IMAD.WIDE.U32 R66, R13, c[0x0][0x1c0], R66 ;  /* 0x000070000d427a25 */ /* 0x000fc800078e0042 */
[----:B------:R-:W-:Y:S01]  /*4b90*/  IMAD R15, R13, c[0x0][0x1c4], R14 ;  /* 0x000071000d0f7a24 */ /* 0x000fe200078e020e */
[----:B------:R-:W-:-:S04]  /*4ba0*/  LEA R14, P1, R66, c[0x0][0x160], 0x1 ;  /* 0x00005800420e7a11 */ /* 0x000fc800078208ff */
[----:B------:R-:W-:-:S04]  /*4bb0*/  IADD3 R15, R67, R15, RZ ;  /* 0x0000000f430f7210 */ /* 0x000fc80007ffe0ff */
[----:B------:R-:W-:-:S05]  /*4bc0*/  LEA.HI.X R15, R66, c[0x0][0x164], R15, 0x1, P1 ;  /* 0x00005900420f7a11 */ /* 0x000fca00008f0c0f */
[----:B------:R0:W-:Y:S02]  /*4bd0*/  STG.E [R14.64], R19 ;  /* 0x000000130e007986 */ /* 0x0001e4000c101906 */
.L_x_3897:
[----:B------:R-:W-:Y:S05]  /*4be0*/  BSYNC B0 ;  /* 0x0000000000007941 */ /* 0x000fea0003800000 */
.L_x_3896:
[----:B------:R-:W-:Y:S02]  /*4bf0*/  IADD3 R64, R64, c[0x0][0x10], RZ ;  /* 0x0000040040407a10 */ /* 0x000fe40007ffe0ff */
[----:B------:R-:W-:Y:S02]  /*4c00*/  IADD3 R4, R4, 0x1, RZ ;  /* 0x0000000104047810 */ /* 0x000fe40007ffe0ff */
[----:B------:R-:W-:-:S13]  /*4c10*/  ISETP.GE.AND P1, PT, R64, UR4, PT ;  /* 0x0000000440007c0c */ /* 0x000fda000bf26270 */
[----:B------:R-:W-:Y:S01]  /*4c20*/  @P1 CALL.REL.NOINC `(.L_x_3898) ;  /* 0x0000001000001944 */ /* 0x000fe20003c00000 */
[----:B------:R-:W-:Y:S05]  /*4c30*/  BRA `(.L_x_3899) ;  /* 0xffffb64000007947 */ /* 0x000fea000383ffff */
.L_x_3898:
[----:B------:R-:W-:Y:S05]  /*4c40*/  EXIT ;  /* 0x000000000000794d */ /* 0x000fea0003800000 */
.L_x_3900:
        /* <DEDUP_REMOVED lines=11> */
.L_x_5200:


//--------------------- .text._Z35group_norm_nhwc_fwd_one_pass_kernelI11Fp16IOFp32WLi512ELi80ELi640EEv26Group_norm_nhwc_fwd_params --------------------------
	.section	.text._Z35group_norm_nhwc_fwd_one_pass_kernelI11Fp16IOFp32WLi512ELi80ELi640EEv26Group_norm_nhwc_fwd_params,"ax",@progbits
	.sectioninfo	@"SHI_REGISTERS=96"
	.align	128
        .global         _Z35group_norm_nhwc_fwd_one_pass_kernelI11Fp16IOFp32WLi512ELi80ELi640EEv26Group_norm_nhwc_fwd_params
        .type           _Z35group_norm_nhwc_fwd_one_pass_kernelI11Fp16IOFp32WLi512ELi80ELi640EEv26Group_norm_nhwc_fwd_params,@function
        .size           _Z35group_norm_nhwc_fwd_one_pass_kernelI11Fp16IOFp32WLi512ELi80ELi640EEv26Group_norm_nhwc_fwd_params,(.L_x_5201 - _Z35group_norm_nhwc_fwd_one_pass_kernelI11Fp16IOFp32WLi512ELi80ELi640EEv26Group_norm_nhwc_fwd_params)
        .other          _Z35group_norm_nhwc_fwd_one_pass_kernelI11Fp16IOFp32WLi512ELi80ELi640EEv26Group_norm_nhwc_fwd_params,@"STO_CUDA_ENTRY STV_DEFAULT"
_Z35group_norm_nhwc_fwd_one_pass_kernelI11Fp16IOFp32WLi512ELi80ELi640EEv26Group_norm_nhwc_fwd_params:
.text._Z35group_norm_nhwc_fwd_one_pass_kernelI11Fp16IOFp32WLi512ELi80ELi640EEv26Group_norm_nhwc_fwd_params:
        /* <DEDUP_REMOVED lines=57> */
.L_x_4007:
[----:B0-----:R-:W-:Y:S01]  /*0390*/  IABS R12, c[0x0][0x1d8] ;  /* 0x00007600000c7a13 */ /* 0x001fe20000000000 */
[----:B------:R-:W-:Y:S01]  /*03a0*/  UMOV UR6, URZ ;  /* 0x0000003f00067c82 */ /* 0x000fe20008000000 */
[----:B------:R-:W-:Y:S02]  /*03b0*/  IABS R13, UR9 ;  /* 0x00000009000d7c13 */ /* 0x000fe40008000000 */
[----:B------:R-:W0:Y:S01]  /*03c0*/  R2UR UR11, R12 ;  /* 0x000000000c0b73c2 */ /* 0x000e2200000e0000 */
[----:B------:R-:W-:Y:S02]  /*03d0*/  IADD3 R14, R2, 0x10, RZ ;  /* 0x00000010020e7810 */ /* 0x000fe40007ffe0ff */
[----:B------:R-:W-:Y:S02]  /*03e0*/  SHF.R.S32.HI R15, RZ, 0x1f, R2 ;  /* 0x0000001fff0f7819 */ /* 0x000fe40000011402 */
[----:B------:R-:W-:Y:S02]  /*03f0*/  ISETP.GE.U32.AND P4, PT, R14, c[0x0][0x1c8], PT ;  /* 0x000072000e007a0c */ /* 0x000fe40003f86070 */
[----:B------:R-:W-:Y:S01]  /*0400*/  SHF.R.S32.HI R70, RZ, 0x1f, R14 ;  /* 0x0000001fff467819 */ /* 0x000fe2000001140e */
[----:B------:R1:W2:Y:S01]  /*0410*/  R2UR UR10, R13 ;  /* 0x000000000d0a73c2 */ /* 0x0002a200000e0000 */
[----:B------:R-:W-:-:S02]  /*0420*/  ISETP.GE.U32.AND P2, PT, R90, c[0x0][0x1c8], PT ;  /* 0x000072005a007a0c */ /* 0x000fc40003f46070 */
[----:B------:R-:W-:Y:S02]  /*0430*/  ISETP.GE.AND.EX P4, PT, R70, c[0x0][0x1cc], PT, P4 ;  /* 0x0000730046007a0c */ /* 0x000fe40003f86340 */
[----:B------:R-:W-:Y:S02]  /*0440*/  SHF.R.S32.HI R74, RZ, 0x1f, R90 ;  /* 0x0000001fff4a7819 */ /* 0x000fe4000001145a */
[----:B------:R-:W-:Y:S01]  /*0450*/  ISETP.GT.U32.OR P4, PT, R0, 0x27f, P4 ;  /* 0x0000027f0000780c */ /* 0x000fe20002784470 */
[----:B-1----:R-:W-:Y:S01]  /*0460*/  @P0 IMAD R13, R15, c[0x0][0x1c0], RZ ;  /* 0x000070000f0d0a24 */ /* 0x002fe200078e02ff */
[----:B------:R-:W-:Y:S02]  /*0470*/  ISETP.GE.AND.EX P2, PT, R74, c[0x0][0x1cc], PT, P2 ;  /* 0x000073004a007a0c */ /* 0x000fe40003f46320 */
[----:B------:R-:W-:Y:S01]  /*0480*/  SHF.R.S32.HI R78, RZ, 0x1f, R84 ;  /* 0x0000001fff4e7819 */ /* 0x000fe20000011454 */
[----:B------:R-:W-:Y:S01]  /*0490*/  @P0 IMAD R15, R2, c[0x0][0x1c4], R13 ;  /* 0x00007100020f0a24 */ /* 0x000fe200078e020d */
[----:B------:R-:W-:-:S02]  /*04a0*/  ISETP.GT.U32.OR P2, PT, R0, 0x27f, P2 ;  /* 0x0000027f0000780c */ /* 0x000fc40001744470 */
[----:B------:R-:W-:Y:S01]  /*04b0*/  SHF.R.S32.HI R83, RZ, 0x1f, R79 ;  /* 0x0000001fff537819 */ /* 0x000fe2000001144f */
[----:B0-----:R-:W0:Y:S08]  /*04c0*/  I2F.RP R10, UR11 ;  /* 0x0000000b000a7d06 */ /* 0x001e300008209400 */
[----:B0-----:R-:W0:Y:S02]  /*04d0*/  MUFU.RCP R10, R10 ;  /* 0x0000000a000a7308 */ /* 0x001e240000001000 */
[----:B0-----:R-:W-:-:S02]  /*04e0*/  IADD3 R11, R10, 0xffffffe, RZ ;  /* 0x0ffffffe0a0b7810 */ /* 0x001fc40007ffe0ff */
[----:B------:R-:W-:-:S04]  /*04f0*/  SHF.R.S32.HI R10, RZ, 0x1f, R3 ;  /* 0x0000001fff0a7819 */ /* 0x000fc80000011403 */
[----:B------:R-:W0:Y:S02]  /*0500*/  F2I.FTZ.U32.TRUNC.NTZ R11, R11 ;  /* 0x0000000b000b7305 */ /* 0x000e24000021f000 */
[----:B0-----:R-:W0:Y:S02]  /*0510*/  R2UR UR7, R11 ;  /* 0x000000000b0773c2 */ /* 0x001e2400000e0000 */
[----:B0-----:R-:W-:-:S04]  /*0520*/  UIADD3 UR5, URZ, -UR7, URZ ;  /* 0x800000073f057290 */ /* 0x001fc8000fffe03f */
[----:B------:R-:W-:-:S04]  /*0530*/  UIMAD UR5, UR5, UR11, URZ ;  /* 0x0000000b050572a4 */ /* 0x000fc8000f8e023f */
[----:B------:R-:W-:-:S04]  /*0540*/  UIMAD.WIDE.U32 UR6, UR7, UR5, UR6 ;  /* 0x00000005070672a5 */ /* 0x000fc8000f8e0006 */
[----:B--2---:R-:W-:-:S04]  /*0550*/  UIMAD.WIDE.U32 UR6, UR7, UR10, URZ ;  /* 0x0000000a070672a5 */ /* 0x004fc8000f8e003f */
        /* <DEDUP_REMOVED lines=24> */
[----:B------:R-:W-:-:S03]  /*06e0*/  MOV R11, UR7 ;  /* 0x00000007000b7c02 */ /* 0x000fc60008000f00 */
[----:B------:R-:W-:Y:S02]  /*06f0*/  @!P4 IMAD R17, R14, c[0x0][0x1c4], R10 ;  /* 0x000071000e11ca24 */ /* 0x000fe400078e020a */
[----:B------:R-:W-:-:S05]  /*0700*/  IMAD.WIDE.U32 R34, R11, c[0x0][0x1d0], R34 ;  /* 0x000074000b227a25 */ /* 0x000fca00078e0022 */
[----:B------:R-:W-:Y:S02]  /*0710*/  IADD3 R33, R35, UR5, RZ ;  /* 0x0000000523217c10 */ /* 0x000fe4000fffe0ff */
[-C--:B------:R-:W-:Y:S02]  /*0720*/  @!P4 MOV R32, R34.reuse ;  /* 0x000000220020c202 */ /* 0x080fe40000000f00 */
[----:B------:R-:W-:Y:S02]  /*0730*/  @P0 MOV R12, R34 ;  /* 0x00000022000c0202 */ /* 0x000fe40000000f00 */
[----:B------:R-:W-:Y:S01]  /*0740*/  @P0 MOV R13, R33 ;  /* 0x00000021000d0202 */ /* 0x000fe20000000f00 */
[----:B------:R-:W-:-:S04]  /*0750*/  @!P4 IMAD.WIDE.U32 R10, R14, c[0x0][0x1c0], R32 ;  /* 0x000070000e0aca25 */ /* 0x000fc800078e0020 */
[----:B------:R-:W-:Y:S01]  /*0760*/  @P0 IMAD.WIDE.U32 R12, R2, c[0x0][0x1c0], R12 ;  /* 0x00007000020c0a25 */ /* 0x000fe200078e000c */
[----:B------:R-:W-:Y:S02]  /*0770*/  @!P4 IADD3 R11, R11, R17, RZ ;  /* 0x000000110b0bc210 */ /* 0x000fe40007ffe0ff */
[C---:B------:R-:W-:Y:S02]  /*0780*/  @!P4 LEA R14, P3, R10.reuse, c[0x0][0x170], 0x1 ;  /* 0x00005c000a0eca11 */ /* 0x040fe400078608ff */
[----:B------:R-:W-:Y:S02]  /*0790*/  @P0 IADD3 R13, R13, R15, RZ ;  /* 0x0000000f0d0d0210 */ /* 0x000fe40007ffe0ff */
[----:B------:R-:W-:Y:S01]  /*07a0*/  @!P4 LEA.HI.X R15, R10, c[0x0][0x174], R11, 0x1, P3 ;  /* 0x00005d000a0fca11 */ /* 0x000fe200018f0c0b */
[----:B------:R-:W-:Y:S01]  /*07b0*/  HFMA2.MMA R10, -RZ, RZ, 0, 0 ;  /* 0x00000000ff0a7435 */ /* 0x000fe200000001ff */
[----:B------:R-:W-:Y:S01]  /*07c0*/  ISETP.GE.U32.AND P3, PT, R84, c[0x0][0x1c8], PT ;  /* 0x0000720054007a0c */ /* 0x000fe20003f66070 */
[----:B------:R-:W-:Y:S01]  /*07d0*/  @!P2 IMAD R11, R74, c[0x0][0x1c0], RZ ;  /* 0x000070004a0baa24 */ /* 0x000fe200078e02ff */
[----:B------:R-:W-:-:S02]  /*07e0*/  @P0 LEA R20, P1, R12, c[0x0][0x170], 0x1 ;  /* 0x00005c000c140a11 */ /* 0x000fc400078208ff */
[----:B------:R-:W-:Y:S01]  /*07f0*/  ISETP.GE.AND.EX P3, PT, R78, c[0x0][0x1cc], PT, P3 ;  /* 0x000073004e007a0c */ /* 0x000fe20003f66330 */
[----:B------:R-:W-:Y:S01]  /*0800*/  @!P2 IMAD R11, R90, c[0x0][0x1c4], R11 ;  /* 0x000071005a0baa24 */ /* 0x000fe200078e020b */
[----:B------:R-:W-:Y:S02]  /*0810*/  @P0 LEA.HI.X R21, R12, c[0x0][0x174], R13, 0x1, P1 ;  /* 0x00005d000c150a11 */ /* 0x000fe400008f0c0d */
[----:B------:R-:W-:Y:S01]  /*0820*/  ISETP.GE.U32.AND P1, PT, R79, c[0x0][0x1c8], PT ;  /* 0x000072004f007a0c */ /* 0x000fe20003f26070 */
[----:B------:R0:W2:Y:S01]  /*0830*/  @!P4 LDG.E R10, [R14.64] ;  /* 0x0000000c0e0ac981 */ /* 0x0000a2000c1e1900 */
[----:B------:R-:W-:Y:S02]  /*0840*/  ISETP.GT.U32.OR P3, PT, R0, 0x27f, P3 ;  /* 0x0000027f0000780c */ /* 0x000fe40001f64470 */
[----:B------:R-:W-:Y:S02]  /*0850*/  ISETP.GE.AND.EX P1, PT, R83, c[0x0][0x1cc], PT, P1 ;  /* 0x0000730053007a0c */ /* 0x000fe40003f26310 */
[----:B------:R-:W-:-:S02]  /*0860*/  @!P2 MOV R12, R34 ;  /* 0x00000022000ca202 */ /* 0x000fc40000000f00 */
[----:B------:R-:W-:Y:S02]  /*0870*/  @!P2 MOV R13, R33 ;  /* 0x00000021000da202 */ /* 0x000fe40000000f00 */
[----:B------:R-:W-:-:S03]  /*0880*/  ISETP.GT.U32.OR P1, PT, R0, 0x27f, P1 ;  /* 0x0000027f0000780c */ /* 0x000fc60000f24470 */
[----:B------:R-:W-:Y:S02]  /*0890*/  @!P2 IMAD.WIDE.U32 R12, R90, c[0x0][0x1c0], R12 ;  /* 0x000070005a0caa25 */ /* 0x000fe400078e000c */
[----:B------:R-:W-:Y:S02]  /*08a0*/  @!P3 MOV R16, R34 ;  /* 0x000000220010b202 */ /* 0x000fe40000000f00 */
[----:B------:R-:W-:Y:S02]  /*08b0*/  @!P3 MOV R17, R33 ;  /* 0x000000210011b202 */ /* 0x000fe40000000f00 */
[----:B------:R-:W-:Y:S01]  /*08c0*/  @!P2 IADD3 R11, R13, R11, RZ ;  /* 0x0000000b0d0ba210 */ /* 0x000fe20007ffe0ff */
[----:B------:R-:W-:Y:S01]  /*08d0*/  @!P3 IMAD R13, R78, c[0x0][0x1c0], RZ ;  /* 0x000070004e0dba24 */ /* 0x000fe200078e02ff */
[----:B0-----:R-:W-:Y:S01]  /*08e0*/  @!P2 LEA R14, P6, R12, c[0x0][0x170], 0x1 ;  /* 0x00005c000c0eaa11 */ /* 0x001fe200078c08ff */
[----:B------:R-:W-:Y:S01]  /*08f0*/  @!P3 IMAD.WIDE.U32 R16, R84, c[0x0][0x1c0], R16 ;  /* 0x000070005410ba25 */ /* 0x000fe200078e0010 */
[----:B------:R-:W-:-:S02]  /*0900*/  ISETP.GE.U32.AND P5, PT, R77, c[0x0][0x1c8], PT ;  /* 0x000072004d007a0c */ /* 0x000fc40003fa6070 */
[----:B------:R-:W-:Y:S01]  /*0910*/  SHF.R.S32.HI R27, RZ, 0x1f, R77 ;  /* 0x0000001fff1b7819 */ /* 0x000fe2000001144d */
[----:B------:R-:W-:Y:S01]  /*0920*/  @!P3 IMAD R13, R84, c[0x0][0x1c4], R13 ;  /* 0x00007100540dba24 */ /* 0x000fe200078e020d */
[----:B------:R-:W-:Y:S02]  /*0930*/  ISETP.GE.U32.AND P4, PT, R76, c[0x0][0x1c8], PT ;  /* 0x000072004c007a0c */ /* 0x000fe40003f86070 */
[----:B------:R-:W-:Y:S02]  /*0940*/  SHF.R.S32.HI R18, RZ, 0x1f, R76 ;  /* 0x0000001fff127819 */ /* 0x000fe4000001144c */
[----:B------:R-:W-:Y:S01]  /*0950*/  @!P2 LEA.HI.X R15, R12, c[0x0][0x174], R11, 0x1, P6 ;  /* 0x00005d000c0faa11 */ /* 0x000fe200030f0c0b */
[----:B------:R-:W-:Y:S01]  /*0960*/  @!P1 IMAD R12, R83, c[0x0][0x1c0], RZ ;  /* 0x00007000530c9a24 */ /* 0x000fe200078e02ff */
[----:B------:R-:W-:Y:S01]  /*0970*/  ISETP.GE.AND.EX P5, PT, R27, c[0x0][0x1cc], PT, P5 ;  /* 0x000073001b007a0c */ /* 0x000fe20003fa6350 */
[----:B------:R-:W-:Y:S01]  /*0980*/  HFMA2.MMA R11, -RZ, RZ, 0, 0 ;  /* 0x00000000ff0b7435 */ /* 0x000fe200000001ff */
[----:B------:R-:W-:Y:S01]  /*0990*/  ISETP.GE.AND.EX P6, PT, R18, c[0x0][0x1cc], PT, P4 ;  /* 0x0000730012007a0c */ /* 0x000fe20003fc6340 */
[----:B------:R-:W-:Y:S01]  /*09a0*/  @!P1 IMAD R19, R79, c[0x0][0x1c4], R12 ;  /* 0x000071004f139a24 */ /* 0x000fe200078e020c */
[----:B------:R-:W-:-:S02]  /*09b0*/  @!P3 IADD3 R17, R17, R13, RZ ;  /* 0x0000000d1111b210 */ /* 0x000fc40007ffe0ff */
[----:B------:R-:W-:Y:S02]  /*09c0*/  @!P1 MOV R12, R34 ;  /* 0x00000022000c9202 */ /* 0x000fe40000000f00 */
[----:B------:R-:W-:Y:S02]  /*09d0*/  @!P1 MOV R13, R33 ;  /* 0x00000021000d9202 */ /* 0x000fe40000000f00 */
[C---:B------:R-:W-:Y:S01]  /*09e0*/  ISETP.GT.U32.OR P4, PT, R0.reuse, 0x27f, P5 ;  /* 0x0000027f0000780c */ /* 0x040fe20002f84470 */
[----:B------:R0:W3:Y:S01]  /*09f0*/  @!P2 LDG.E R11, [R14.64] ;  /* 0x0000000c0e0ba981 */ /* 0x0000e2000c1e1900 */
[----:B------:R-:W-:Y:S01]  /*0a00*/  ISETP.GT.U32.OR P5, PT, R0, 0x27f, P6 ;  /* 0x0000027f0000780c */ /* 0x000fe200037a4470 */
[----:B------:R-:W-:Y:S01]  /*0a10*/  @!P1 IMAD.WIDE.U32 R12, R79, c[0x0][0x1c0], R12 ;  /* 0x000070004f0c9a25 */ /* 0x000fe200078e000c */
[----:B------:R-:W-:Y:S02]  /*0a20*/  @!P3 LEA R22, P6, R16, c[0x0][0x170], 0x1 ;  /* 0x00005c001016ba11 */ /* 0x000fe400078c08ff */
[----:B------:R-:W-:-:S02]  /*0a30*/  ISETP.GE.U32.AND P2, PT, R75, c[0x0][0x1c8], PT ;  /* 0x000072004b007a0c */ /* 0x000fc40003f46070 */
[----:B------:R-:W-:Y:S02]  /*0a40*/  @!P3 LEA.HI.X R23, R16, c[0x0][0x174], R17, 0x1, P6 ;  /* 0x00005d001017ba11 */ /* 0x000fe400030f0c11 */
[----:B------:R-:W-:Y:S02]  /*0a50*/  @!P1 IADD3 R13, R13, R19, RZ ;  /* 0x000000130d0d9210 */ /* 0x000fe40007ffe0ff */
[C---:B------:R-:W-:Y:S02]  /*0a60*/  @!P1 LEA R24, P6, R12.reuse, c[0x0][0x170], 0x1 ;  /* 0x00005c000c189a11 */ /* 0x040fe400078c08ff */
[----:B------:R-:W-:Y:S02]  /*0a70*/  SHF.R.S32.HI R26, RZ, 0x1f, R75 ;  /* 0x0000001fff1a7819 */ /* 0x000fe4000001144b */
[----:B------:R-:W-:Y:S01]  /*0a80*/  @!P1 LEA.HI.X R25, R12, c[0x0][0x174], R13, 0x1, P6 ;  /* 0x00005d000c199a11 */ /* 0x000fe200030f0c0d */
[----:B------:R-:W-:Y:S01]  /*0a90*/  @!P5 IMAD R13, R18, c[0x0][0x1c0], RZ ;  /* 0x00007000120dda24 */ /* 0x000fe200078e02ff */
[----:B------:R-:W-:Y:S01]  /*0aa0*/  ISETP.GE.AND.EX P2, PT, R26, c[0x0][0x1cc], PT, P2 ;  /* 0x000073001a007a0c */ /* 0x000fe20003f46320 */
[----:B------:R-:W-:Y:S01]  /*0ab0*/  @!P4 IMAD R16, R27, c[0x0][0x1c0], RZ ;  /* 0x000070001b10ca24 */ /* 0x000fe200078e02ff */
[----:B0-----:R-:W-:-:S02]  /*0ac0*/  @!P4 MOV R14, R34 ;  /* 0x00000022000ec202 */ /* 0x001fc40000000f00 */
[-C--:B------:R-:W-:Y:S01]  /*0ad0*/  @!P4 MOV R15, R33.reuse ;  /* 0x00000021000fc202 */ /* 0x080fe20000000f00 */
[----:B------:R-:W-:Y:S01]  /*0ae0*/  @!P5 IMAD R19, R76, c[0x0][0x1c4], R13 ;  /* 0x000071004c13da24 */ /* 0x000fe200078e020d */
[----:B------:R-:W-:Y:S01]  /*0af0*/  ISETP.GT.U32.OR P2, PT, R0, 0x27f, P2 ;  /* 0x0000027f0000780c */ /* 0x000fe20001744470 */
[C---:B------:R-:W-:Y:S01]  /*0b00*/  @!P4 IMAD R17, R77.reuse, c[0x0][0x1c4], R16 ;  /* 0x000071004d11ca24 */ /* 0x040fe200078e0210 */
[----:B------:R-:W-:Y:S01]  /*0b10*/  @!P5 MOV R12, R34 ;  /* 0x00000022000cd202 */ /* 0x000fe20000000f00 */
[----:B------:R-:W-:Y:S01]  /*0b20*/  @!P4 IMAD.WIDE.U32 R14, R77, c[0x0][0x1c0], R14 ;  /* 0x000070004d0eca25 */ /* 0x000fe200078e000e */
[----:B------:R-:W-:-:S04]  /*0b30*/  @!P5 MOV R13, R33 ;  /* 0x00000021000dd202 */ /* 0x000fc80000000f00 */
[----:B------:R-:W-:Y:S01]  /*0b40*/  @!P4 IADD3 R15, R15, R17, RZ ;  /* 0x000000110f0fc210 */ /* 0x000fe20007ffe0ff */
[----:B------:R-:W-:Y:S01]  /*0b50*/  @!P5 IMAD.WIDE.U32 R12, R76, c[0x0][0x1c0], R12 ;  /* 0x000070004c0cda25 */ /* 0x000fe200078e000c */
[----:B------:R-:W-:-:S04]  /*0b60*/  @!P4 LEA R16, P6, R14, c[0x0][0x170], 0x1 ;  /* 0x00005c000e10ca11 */ /* 0x000fc800078c08ff */
[----:B------:R-:W-:Y:S01]  /*0b70*/  @!P4 LEA.HI.X R17, R14, c[0x0][0x174], R15, 0x1, P6 ;  /* 0x00005d000e11ca11 */ /* 0x000fe200030f0c0f */
[----:B------:R-:W-:Y:S01]  /*0b80*/  @!P2 IMAD R14, R26, c[0x0][0x1c0], RZ ;  /* 0x000070001a0eaa24 */ /* 0x000fe200078e02ff */
[----:B------:R-:W-:Y:S02]  /*0b90*/  @!P5 IADD3 R13, R13, R19, RZ ;  /* 0x000000130d0dd210 */ /* 0x000fe40007ffe0ff */
[C---:B------:R-:W-:Y:S02]  /*0ba0*/  @!P5 LEA R18, P6, R12.reuse, c[0x0][0x170], 0x1 ;  /* 0x00005c000c12da11 */ /* 0x040fe400078c08ff */
[----:B------:R-:W-:Y:S02]  /*0bb0*/  @!P2 MOV R15, R33 ;  /* 0x00000021000fa202 */ /* 0x000fe40000000f00 */
[----:B------:R-:W-:Y:S01]  /*0bc0*/  @!P5 LEA.HI.X R19, R12, c[0x0][0x174], R13, 0x1, P6 ;  /* 0x00005d000c13da11 */ /* 0x000fe200030f0c0d */
[----:B------:R-:W-:Y:S01]  /*0bd0*/  @!P2 IMAD R13, R75, c[0x0][0x1c4], R14 ;  /* 0x000071004b0daa24 */ /* 0x000fe200078e020e */
[----:B------:R-:W-:Y:S01]  /*0be0*/  @!P2 MOV R14, R34 ;  /* 0x00000022000ea202 */ /* 0x000fe20000000f00 */
[----:B------:R-:W-:-:S04]  /*0bf0*/  HFMA2.MMA R12, -RZ, RZ, 0, 0 ;  /* 0x00000000ff0c7435 */ /* 0x000fc800000001ff */
[----:B------:R-:W-:-:S05]  /*0c00*/  @!P2 IMAD.WIDE.U32 R14, R75, c[0x0][0x1c0], R14 ;  /* 0x000070004b0eaa25 */ /* 0x000fca00078e000e */
[----:B------:R-:W-:Y:S01]  /*0c10*/  @!P2 IADD3 R15, R15, R13, RZ ;  /* 0x0000000d0f0fa210 */ /* 0x000fe20007ffe0ff */
[----:B------:R-:W-:Y:S01]  /*0c20*/  HFMA2.MMA R13, -RZ, RZ, 0, 0 ;  /* 0x00000000ff0d7435 */ /* 0x000fe200000001ff */
[----:B------:R0:W4:Y:S01]  /*0c30*/  @!P3 LDG.E R12, [R22.64] ;  /* 0x0000000c160cb981 */ /* 0x000122000c1e1900 */
[----:B------:R-:W-:Y:S02]  /*0c40*/  ISETP.GE.U32.AND P3, PT, R72, c[0x0][0x1c8], PT ;  /* 0x0000720048007a0c */ /* 0x000fe40003f66070 */
[----:B------:R-:W-:-:S04]  /*0c50*/  SHF.R.S32.HI R93, RZ, 0x1f, R72 ;  /* 0x0000001fff5d7819 */ /* 0x000fc80000011448 */
[----:B------:R-:W-:Y:S02]  /*0c60*/  ISETP.GE.AND.EX P3, PT, R93, c[0x0][0x1cc], PT, P3 ;  /* 0x000073005d007a0c */ /* 0x000fe40003f66330 */
[----:B------:R1:W5:Y:S01]  /*0c70*/  @!P1 LDG.E R13, [R24.64] ;  /* 0x0000000c180d9981 */ /* 0x000362000c1e1900 */
[----:B0-----:R-:W-:Y:S02]  /*0c80*/  @!P2 LEA R22, P6, R14, c[0x0][0x170], 0x1 ;  /* 0x00005c000e16aa11 */ /* 0x001fe400078c08ff */
[----:B------:R-:W-:Y:S02]  /*0c90*/  ISETP.GE.U32.AND P1, PT, R71, c[0x0][0x1c8], PT ;  /* 0x0000720047007a0c */ /* 0x000fe40003f26070 */
[----:B------:R-:W-:Y:S02]  /*0ca0*/  SHF.R.S32.HI R92, RZ, 0x1f, R71 ;  /* 0x0000001fff5c7819 */ /* 0x000fe40000011447 */
[----:B------:R-:W-:Y:S02]  /*0cb0*/  ISETP.GT.U32.OR P3, PT, R0, 0x27f, P3 ;  /* 0x0000027f0000780c */ /* 0x000fe40001f64470 */
[----:B------:R-:W-:-:S02]  /*0cc0*/  @!P2 LEA.HI.X R23, R14, c[0x0][0x174], R15, 0x1, P6 ;  /* 0x00005d000e17aa11 */ /* 0x000fc400030f0c0f */
[----:B------:R-:W-:Y:S01]  /*0cd0*/  CS2R R14, SRZ ;  /* 0x00000000000e7805 */ /* 0x000fe2000001ff00 */
[----:B------:R-:W-:-:S04]  /*0ce0*/  ISETP.GE.AND.EX P1, PT, R92, c[0x0][0x1cc], PT, P1 ;  /* 0x000073005c007a0c */ /* 0x000fc80003f26310 */
[----:B------:R-:W-:Y:S01]  /*0cf0*/  ISETP.GT.U32.OR P1, PT, R0, 0x27f, P1 ;  /* 0x0000027f0000780c */ /* 0x000fe20000f24470 */
[----:B------:R0:W2:Y:S01]  /*0d00*/  @!P4 LDG.E R14, [R16.64] ;  /* 0x0000000c100ec981 */ /* 0x0000a2000c1e1900 */
[----:B------:R-:W-:Y:S02]  /*0d10*/  ISETP.GE.U32.AND P4, PT, R69, c[0x0][0x1c8], PT ;  /* 0x0000720045007a0c */ /* 0x000fe40003f86070 */
[----:B------:R-:W-:Y:S01]  /*0d20*/  SHF.R.S32.HI R26, RZ, 0x1f, R69 ;  /* 0x0000001fff1a7819 */ /* 0x000fe20000011445 */
[----:B------:R1:W2:Y:S01]  /*0d30*/  @!P5 LDG.E R15, [R18.64] ;  /* 0x0000000c120fd981 */ /* 0x0002a2000c1e1900 */
[----:B------:R-:W-:Y:S02]  /*0d40*/  @!P3 IMAD R27, R93, c[0x0][0x1c0], RZ ;  /* 0x000070005d1bba24 */ /* 0x000fe400078e02ff */
[----:B------:R-:W-:Y:S02]  /*0d50*/  ISETP.GE.AND.EX P4, PT, R26, c[0x0][0x1cc], PT, P4 ;  /* 0x000073001a007a0c */ /* 0x000fe40003f86340 */
[----:B0-----:R-:W-:-:S02]  /*0d60*/  MOV R16, RZ ;  /* 0x000000ff00107202 */ /* 0x001fc40000000f00 */
[----:B-1----:R-:W-:Y:S02]  /*0d70*/  @!P3 MOV R18, R34 ;  /* 0x000000220012b202 */ /* 0x002fe40000000f00 */
[----:B------:R-:W-:Y:S02]  /*0d80*/  @!P3 MOV R19, R33 ;  /* 0x000000210013b202 */ /* 0x000fe40000000f00 */
[----:B------:R0:W2:Y:S01]  /*0d90*/  @!P2 LDG.E R16, [R22.64] ;  /* 0x0000000c1610a981 */ /* 0x0000a2000c1e1900 */
[----:B------:R-:W-:Y:S01]  /*0da0*/  @!P3 IMAD R17, R72, c[0x0][0x1c4], R27 ;  /* 0x000071004811ba24 */ /* 0x000fe200078e021b */
[----:B------:R-:W-:Y:S01]  /*0db0*/  ISETP.GT.U32.OR P2, PT, R0, 0x27f, P4 ;  /* 0x0000027f0000780c */ /* 0x000fe20002744470 */
[----:B------:R-:W-:-:S04]  /*0dc0*/  @!P3 IMAD.WIDE.U32 R18, R72, c[0x0][0x1c0], R18 ;  /* 0x000070004812ba25 */ /* 0x000fc800078e0012 */
[----:B------:R-:W-:Y:S01]  /*0dd0*/  @!P1 IMAD R24, R92, c[0x0][0x1c0], RZ ;  /* 0x000070005c189a24 */ /* 0x000fe200078e02ff */
[----:B------:R-:W-:Y:S02]  /*0de0*/  @!P3 IADD3 R17, R19, R17, RZ ;  /* 0x000000111311b210 */ /* 0x000fe40007ffe0ff */
[----:B------:R-:W-:Y:S01]  /*0df0*/  @!P1 MOV R25, R33 ;  /* 0x0000002100199202 */ /* 0x000fe20000000f00 */
[----:B------:R-:W-:Y:S01]  /*0e00*/  @!P1 IMAD R19, R71, c[0x0][0x1c4], R24 ;  /* 0x0000710047139a24 */ /* 0x000fe200078e0218 */
[----:B------:R-:W-:Y:S02]  /*0e10*/  @!P1 MOV R24, R34 ;  /* 0x0000002200189202 */ /* 0x000fe40000000f00 */
[----:B0-----:R-:W-:Y:S02]  /*0e20*/  @!P3 LEA R22, P4, R18, c[0x0][0x170], 0x1 ;  /* 0x00005c001216ba11 */ /* 0x001fe400078808ff */
[----:B------:R-:W-:Y:S01]  /*0e30*/  ISETP.GE.U32.AND P5, PT, R67, c[0x0][0x1c8], PT ;  /* 0x0000720043007a0c */ /* 0x000fe20003fa6070 */
[----:B------:R-:W-:Y:S01]  /*0e40*/  @!P1 IMAD.WIDE.U32 R24, R71, c[0x0][0x1c0], R24 ;  /* 0x0000700047189a25 */ /* 0x000fe200078e0018 */
[----:B------:R-:W-:-:S02]  /*0e50*/  SHF.R.S32.HI R28, RZ, 0x1f, R67 ;  /* 0x0000001fff1c7819 */ /* 0x000fc40000011443 */
[----:B------:R-:W-:Y:S01]  /*0e60*/  @!P3 LEA.HI.X R23, R18, c[0x0][0x174], R17, 0x1, P4 ;  /* 0x00005d001217ba11 */ /* 0x000fe200020f0c11 */
[----:B------:R-:W-:Y:S01]  /*0e70*/  @!P2 IMAD R18, R26, c[0x0][0x1c0], RZ ;  /* 0x000070001a12aa24 */ /* 0x000fe200078e02ff */
[----:B------:R-:W-:Y:S02]  /*0e80*/  ISETP.GE.U32.AND P6, PT, R68, c[0x0][0x1c8], PT ;  /* 0x0000720044007a0c */ /* 0x000fe40003fc6070 */
[----:B------:R-:W-:Y:S01]  /*0e90*/  SHF.R.S32.HI R31, RZ, 0x1f, R68 ;  /* 0x0000001fff1f7819 */ /* 0x000fe20000011444 */
[----:B------:R-:W-:Y:S01]  /*0ea0*/  HFMA2.MMA R17, -RZ, RZ, 0, 0 ;  /* 0x00000000ff117435 */ /* 0x000fe200000001ff */
[----:B------:R-:W-:Y:S01]  /*0eb0*/  ISETP.GE.AND.EX P5, PT, R28, c[0x0][0x1cc], PT, P5 ;  /* 0x000073001c007a0c */ /* 0x000fe20003fa6350 */
[----:B------:R-:W-:Y:S01]  /*0ec0*/  @!P2 IMAD R29, R69, c[0x0][0x1c4], R18 ;  /* 0x00007100451daa24 */ /* 0x000fe200078e0212 */
[----:B------:R-:W-:Y:S02]  /*0ed0*/  ISETP.GE.AND.EX P4, PT, R31, c[0x0][0x1cc], PT, P6 ;  /* 0x000073001f007a0c */ /* 0x000fe40003f86360 */
[----:B------:R-:W-:-:S02]  /*0ee0*/  @!P1 IADD3 R25, R25, R19, RZ ;  /* 0x0000001319199210 */ /* 0x000fc40007ffe0ff */
[----:B------:R-:W-:Y:S02]  /*0ef0*/  @!P2 MOV R18, R34 ;  /* 0x000000220012a202 */ /* 0x000fe40000000f00 */
[----:B------:R-:W-:Y:S01]  /*0f00*/  @!P2 MOV R19, R33 ;  /* 0x000000210013a202 */ /* 0x000fe20000000f00 */
[----:B------:R0:W2:Y:S01]  /*0f10*/  @!P3 LDG.E R17, [R22.64] ;  /* 0x0000000c1611b981 */ /* 0x0000a2000c1e1900 */
[C---:B------:R-:W-:Y:S02]  /*0f20*/  ISETP.GT.U32.OR P5, PT, R0.reuse, 0x27f, P5 ;  /* 0x0000027f0000780c */ /* 0x040fe40002fa4470 */
[----:B------:R-:W-:Y:S01]  /*0f30*/  ISETP.GT.U32.OR P4, PT, R0, 0x27f, P4 ;  /* 0x0000027f0000780c */ /* 0x000fe20002784470 */
[----:B------:R-:W-:Y:S01]  /*0f40*/  @!P2 IMAD.WIDE.U32 R18, R69, c[0x0][0x1c0], R18 ;  /* 0x000070004512aa25 */ /* 0x000fe200078e0012 */
[----:B------:R-:W-:-:S04]  /*0f50*/  @!P1 LEA R26, P6, R24, c[0x0][0x170], 0x1 ;  /* 0x00005c00181a9a11 */ /* 0x000fc800078c08ff */
[----:B------:R-:W-:Y:S02]  /*0f60*/  @!P1 LEA.HI.X R27, R24, c[0x0][0x174], R25, 0x1, P6 ;  /* 0x00005d00181b9a11 */ /* 0x000fe400030f0c19 */
[----:B------:R-:W-:Y:S02]  /*0f70*/  @!P2 IADD3 R19, R19, R29, RZ ;  /* 0x0000001d1313a210 */ /* 0x000fe40007ffe0ff */
[----:B0-----:R-:W-:-:S04]  /*0f80*/  @!P2 LEA R22, P6, R18, c[0x0][0x170], 0x1 ;  /* 0x00005c001216aa11 */ /* 0x001fc800078c08ff */
[----:B------:R-:W-:Y:S01]  /*0f90*/  @!P2 LEA.HI.X R23, R18, c[0x0][0x174], R19, 0x1, P6 ;  /* 0x00005d001217aa11 */ /* 0x000fe200030f0c13 */
[----:B------:R-:W-:Y:S01]  /*0fa0*/  @!P5 IMAD R18, R28, c[0x0][0x1c0], RZ ;  /* 0x000070001c12da24 */ /* 0x000fe200078e02ff */
[-C--:B------:R-:W-:Y:S01]  /*0fb0*/  @!P4 MOV R28, R34.reuse ;  /* 0x00000022001cc202 */ /* 0x080fe20000000f00 */
[----:B------:R-:W-:Y:S01]  /*0fc0*/  @!P4 IMAD R25, R31, c[0x0][0x1c0], RZ ;  /* 0x000070001f19ca24 */ /* 0x000fe200078e02ff */
[-C--:B------:R-:W-:Y:S01]  /*0fd0*/  @!P4 MOV R29, R33.reuse ;  /* 0x00000021001dc202 */ /* 0x080fe20000000f00 */
[----:B------:R-:W-:Y:S01]  /*0fe0*/  @!P5 IMAD R31, R67, c[0x0][0x1c4], R18 ;  /* 0x00007100431fda24 */ /* 0x000fe200078e0212 */
[----:B------:R-:W-:Y:S01]  /*0ff0*/  @!P5 MOV R18, R34 ;  /* 0x000000220012d202 */ /* 0x000fe20000000f00 */
[C---:B------:R-:W-:Y:S01]  /*1000*/  @!P4 IMAD R25, R68.reuse, c[0x0][0x1c4], R25 ;  /* 0x000071004419ca24 */ /* 0x040fe200078e0219 */
[----:B------:R-:W-:Y:S01]  /*1010*/  @!P5 MOV R19, R33 ;  /* 0x000000210013d202 */ /* 0x000fe20000000f00 */
[----:B------:R-:W-:-:S04]  /*1020*/  @!P4 IMAD.WIDE.U32 R28, R68, c[0x0][0x1c0], R28 ;  /* 0x00007000441cca25 */ /* 0x000fc800078e001c */
[----:B------:R-:W-:Y:S01]  /*1030*/  @!P5 IMAD.WIDE.U32 R18, R67, c[0x0][0x1c0], R18 ;  /* 0x000070004312da25 */ /* 0x000fe200078e0012 */
[----:B------:R-:W-:Y:S02]  /*1040*/  @!P4 IADD3 R25, R29, R25, RZ ;  /* 0x000000191d19c210 */ /* 0x000fe40007ffe0ff */
[C---:B------:R-:W-:Y:S02]  /*1050*/  @!P4 LEA R24, P6, R28.reuse, c[0x0][0x170], 0x1 ;  /* 0x00005c001c18ca11 */ /* 0x040fe400078c08ff */
[----:B------:R-:W-:Y:S02]  /*1060*/  @!P5 IADD3 R19, R19, R31, RZ ;  /* 0x0000001f1313d210 */ /* 0x000fe40007ffe0ff */
[----:B------:R-:W-:Y:S02]  /*1070*/  @!P4 LEA.HI.X R25, R28, c[0x0][0x174], R25, 0x1, P6 ;  /* 0x00005d001c19ca11 */ /* 0x000fe400030f0c19 */
[----:B------:R-:W-:-:S04]  /*1080*/  @!P5 LEA R28, P6, R18, c[0x0][0x170], 0x1 ;  /* 0x00005c00121cda11 */ /* 0x000fc800078c08ff */
[----:B------:R-:W-:Y:S02]  /*1090*/  @!P5 LEA.HI.X R29, R18, c[0x0][0x174], R19, 0x1, P6 ;  /* 0x00005d00121dda11 */ /* 0x000fe400030f0c13 */
[----:B------:R-:W-:Y:S01]  /*10a0*/  CS2R R18, SRZ ;  /* 0x0000000000127805 */ /* 0x000fe2000001ff00 */
[----:B------:R-:W-:-:S05]  /*10b0*/  ISETP.GE.U32.AND P3, PT, R66, c[0x0][0x1c8], PT ;  /* 0x0000720042007a0c */ /* 0x000fca0003f66070 */
[----:B------:R0:W2:Y:S01]  /*10c0*/  @P0 LDG.E R19, [R20.64] ;  /* 0x0000000c14130981 */ /* 0x0000a2000c1e1900 */
[----:B------:R-:W-:Y:S02]  /*10d0*/  SHF.R.S32.HI R30, RZ, 0x1f, R66 ;  /* 0x0000001fff1e7819 */ /* 0x000fe40000011442 */
[----:B------:R-:W-:Y:S01]  /*10e0*/  SHF.R.S32.HI R91, RZ, 0x1f, R65 ;  /* 0x0000001fff5b7819 */ /* 0x000fe20000011441 */
[----:B------:R1:W2:Y:S01]  /*10f0*/  @!P1 LDG.E R18, [R26.64] ;  /* 0x0000000c1a129981 */ /* 0x0002a2000c1e1900 */
[----:B------:R-:W-:-:S04]  /*1100*/  ISETP.GE.AND.EX P3, PT, R30, c[0x0][0x1cc], PT, P3 ;  /* 0x000073001e007a0c */ /* 0x000fc80003f66330 */
[----:B------:R-:W-:Y:S01]  /*1110*/  ISETP.GT.U32.OR P3, PT, R0, 0x27f, P3 ;  /* 0x0000027f0000780c */ /* 0x000fe20001f64470 */
[----:B0-----:R-:W-:Y:S01]  /*1120*/  CS2R R20, SRZ ;  /* 0x0000000000147805 */ /* 0x001fe2000001ff00 */
[----:B------:R-:W-:-:S04]  /*1130*/  ISETP.GE.U32.AND P1, PT, R65, c[0x0][0x1c8], PT ;  /* 0x0000720041007a0c */ /* 0x000fc80003f26070 */
[----:B------:R-:W-:Y:S01]  /*1140*/  ISETP.GE.AND.EX P1, PT, R91, c[0x0][0x1cc], PT, P1 ;  /* 0x000073005b007a0c */ /* 0x000fe20003f26310 */
[----:B------:R0:W2:Y:S06]  /*1150*/  @!P2 LDG.E R20, [R22.64] ;  /* 0x0000000c1614a981 */ /* 0x0000ac000c1e1900 */
[----:B------:R-:W-:Y:S01]  /*1160*/  @!P3 IMAD R31, R30, c[0x0][0x1c0], RZ ;  /* 0x000070001e1fba24 */ /* 0x000fe200078e02ff */
[----:B------:R-:W-:Y:S01]  /*1170*/  @!P3 MOV R30, R34 ;  /* 0x00000022001eb202 */ /* 0x000fe20000000f00 */
[----:B------:R1:W2:Y:S02]  /*1180*/  @!P4 LDG.E R21, [R24.64] ;  /* 0x0000000c1815c981 */ /* 0x0002a4000c1e1900 */
[----:B------:R-:W-:Y:S01]  /*1190*/  @!P3 IMAD R37, R66, c[0x0][0x1c4], R31 ;  /* 0x000071004225ba24 */ /* 0x000fe200078e021f */
[----:B------:R-:W-:Y:S01]  /*11a0*/  @!P3 MOV R31, R33 ;  /* 0x00000021001fb202 */ /* 0x000fe20000000f00 */
[----:B0-----:R-:W-:Y:S01]  /*11b0*/  CS2R R22, SRZ ;  /* 0x0000000000167805 */ /* 0x001fe2000001ff00 */
[----:B------:R-:W-:-:S03]  /*11c0*/  ISETP.GT.U32.OR P1, PT, R0, 0x27f, P1 ;  /* 0x0000027f0000780c */ /* 0x000fc60000f24470 */
[----:B------:R-:W-:Y:S01]  /*11d0*/  @!P3 IMAD.WIDE.U32 R30, R66, c[0x0][0x1c0], R30 ;  /* 0x00007000421eba25 */ /* 0x000fe200078e001e */
[----:B------:R-:W-:Y:S01]  /*11e0*/  ISETP.GE.U32.AND P2, PT, R64, c[0x0][0x1c8], PT ;  /* 0x0000720040007a0c */ /* 0x000fe20003f46070 */
[----:B------:R0:W2:Y:S01]  /*11f0*/  @!P5 LDG.E R22, [R28.64] ;  /* 0x0000000c1c16d981 */ /* 0x0000a2000c1e1900 */
[----:B------:R-:W-:Y:S02]  /*1200*/  SHF.R.S32.HI R89, RZ, 0x1f, R64 ;  /* 0x0000001fff597819 */ /* 0x000fe40000011440 */
[----:B------:R-:W-:Y:S02]  /*1210*/  ISETP.GE.U32.AND P5, PT, R63, c[0x0][0x1c8], PT ;  /* 0x000072003f007a0c */ /* 0x000fe40003fa6070 */
[----:B------:R-:W-:Y:S02]  /*1220*/  SHF.R.S32.HI R40, RZ, 0x1f, R63 ;  /* 0x0000001fff287819 */ /* 0x000fe4000001143f */
[----:B------:R-:W-:Y:S02]  /*1230*/  @!P3 IADD3 R31, R31, R37, RZ ;  /* 0x000000251f1fb210 */ /* 0x000fe40007ffe0ff */
[----:B-1----:R-:W-:-:S02]  /*1240*/  @!P3 LEA R26, P6, R30, c[0x0][0x170], 0x1 ;  /* 0x00005c001e1aba11 */ /* 0x002fc400078c08ff */
[----:B------:R-:W-:Y:S02]  /*1250*/  ISETP.GE.AND.EX P2, PT, R89, c[0x0][0x1cc], PT, P2 ;  /* 0x0000730059007a0c */ /* 0x000fe40003f46320 */
[----:B------:R-:W-:Y:S02]  /*1260*/  ISETP.GE.AND.EX P5, PT, R40, c[0x0][0x1cc], PT, P5 ;  /* 0x0000730028007a0c */ /* 0x000fe40003fa6350 */
[----:B------:R-:W-:Y:S01]  /*1270*/  @!P3 LEA.HI.X R27, R30, c[0x0][0x174], R31, 0x1, P6 ;  /* 0x00005d001e1bba11 */ /* 0x000fe200030f0c1f */
[----:B------:R-:W-:Y:S01]  /*1280*/  @!P1 IMAD R30, R91, c[0x0][0x1c0], RZ ;  /* 0x000070005b1e9a24 */ /* 0x000fe200078e02ff */
[----:B------:R-:W-:Y:S02]  /*1290*/  @!P1 MOV R24, R34 ;  /* 0x0000002200189202 */ /* 0x000fe40000000f00 */
[----:B------:R-:W-:Y:S02]  /*12a0*/  @!P1 MOV R25, R33 ;  /* 0x0000002100199202 */ /* 0x000fe40000000f00 */
[----:B------:R-:W-:-:S02]  /*12b0*/  ISETP.GT.U32.OR P2, PT, R0, 0x27f, P2 ;  /* 0x0000027f0000780c */ /* 0x000fc40001744470 */
[----:B------:R-:W-:Y:S01]  /*12c0*/  ISETP.GT.U32.OR P5, PT, R0, 0x27f, P5 ;  /* 0x0000027f0000780c */ /* 0x000fe20002fa4470 */
[C---:B------:R-:W-:Y:S01]  /*12d0*/  @!P1 IMAD R31, R65.reuse, c[0x0][0x1c4], R30 ;  /* 0x00007100411f9a24 */ /* 0x040fe200078e021e */
[----:B------:R1:W2:Y:S01]  /*12e0*/  @!P3 LDG.E R23, [R26.64] ;  /* 0x0000000c1a17b981 */ /* 0x0002a2000c1e1900 */
[----:B------:R-:W-:Y:S01]  /*12f0*/  @!P1 IMAD.WIDE.U32 R24, R65, c[0x0][0x1c0], R24 ;  /* 0x0000700041189a25 */ /* 0x000fe200078e0018 */
[----:B------:R-:W-:-:S04]  /*1300*/  ISETP.GE.U32.AND P4, PT, R62, c[0x0][0x1c8], PT ;  /* 0x000072003e007a0c */ /* 0x000fc80003f86070 */
[----:B------:R-:W-:Y:S02]  /*1310*/  @!P1 IADD3 R25, R25, R31, RZ ;  /* 0x0000001f19199210 */ /* 0x000fe40007ffe0ff */
[C---:B------:R-:W-:Y:S01]  /*1320*/  @!P1 LEA R30, P6, R24.reuse, c[0x0][0x170], 0x1 ;  /* 0x00005c00181e9a11 */ /* 0x040fe200078c08ff */
[----:B0-----:R-:W-:Y:S01]  /*1330*/  @!P2 IMAD R29, R89, c[0x0][0x1c0], RZ ;  /* 0x00007000591daa24 */ /* 0x001fe200078e02ff */
[----:B------:R-:W-:Y:S02]  /*1340*/  ISETP.GE.U32.AND P3, PT, R61, c[0x0][0x1c8], PT ;  /* 0x000072003d007a0c */ /* 0x000fe40003f66070 */
[----:B------:R-:W-:Y:S02]  /*1350*/  SHF.R.S32.HI R39, RZ, 0x1f, R62 ;  /* 0x0000001fff277819 */ /* 0x000fe4000001143e */
[----:B------:R-:W-:Y:S02]  /*1360*/  SHF.R.S32.HI R38, RZ, 0x1f, R61 ;  /* 0x0000001fff267819 */ /* 0x000fe4000001143d */
[----:B------:R-:W-:Y:S01]  /*1370*/  @!P1 LEA.HI.X R31, R24, c[0x0][0x174], R25, 0x1, P6 ;  /* 0x00005d00181f9a11 */ /* 0x000fe200030f0c19 */
[----:B------:R-:W-:Y:S01]  /*1380*/  @!P5 IMAD R24, R40, c[0x0][0x1c0], RZ ;  /* 0x000070002818da24 */ /* 0x000fe200078e02ff */
[----:B------:R-:W-:-:S02]  /*1390*/  @!P2 MOV R36, R34 ;  /* 0x000000220024a202 */ /* 0x000fc40000000f00 */
[-C--:B------:R-:W-:Y:S01]  /*13a0*/  @!P2 MOV R37, R33.reuse ;  /* 0x000000210025a202 */ /* 0x080fe20000000f00 */
[----:B-1----:R-:W-:Y:S01]  /*13b0*/  @!P2 IMAD R27, R64, c[0x0][0x1c4], R29 ;  /* 0x00007100401baa24 */ /* 0x002fe200078e021d */
[----:B------:R-:W-:Y:S01]  /*13c0*/  ISETP.GE.AND.EX P4, PT, R39, c[0x0][0x1cc], PT, P4 ;  /* 0x0000730027007a0c */ /* 0x000fe20003f86340 */
[----:B------:R-:W-:Y:S01]  /*13d0*/  @!P5 IMAD R29, R63, c[0x0][0x1c4], R24 ;  /* 0x000071003f1dda24 */ /* 0x000fe200078e0218 */
[----:B------:R-:W-:Y:S01]  /*13e0*/  ISETP.GE.AND.EX P3, PT, R38, c[0x0][0x1cc], PT, P3 ;  /* 0x0000730026007a0c */ /* 0x000fe20003f66330 */
[----:B------:R-:W-:Y:S01]  /*13f0*/  @!P2 IMAD.WIDE.U32 R36, R64, c[0x0][0x1c0], R36 ;  /* 0x000070004024aa25 */ /* 0x000fe200078e0024 */
[----:B------:R-:W-:Y:S02]  /*1400*/  @!P5 MOV R24, R34 ;  /* 0x000000220018d202 */ /* 0x000fe40000000f00 */
[----:B------:R-:W-:Y:S02]  /*1410*/  @!P5 MOV R25, R33 ;  /* 0x000000210019d202 */ /* 0x000fe40000000f00 */
[----:B------:R-:W-:-:S02]  /*1420*/  ISETP.GT.U32.OR P4, PT, R0, 0x27f, P4 ;  /* 0x0000027f0000780c */ /* 0x000fc40002784470 */
[----:B------:R-:W-:Y:S01]  /*1430*/  ISETP.GT.U32.OR P3, PT, R0, 0x27f, P3 ;  /* 0x0000027f0000780c */ /* 0x000fe20001f64470 */
[----:B------:R-:W-:Y:S01]  /*1440*/  HFMA2.MMA R28, -RZ, RZ, 0, 0 ;  /* 0x00000000ff1c7435 */ /* 0x000fe200000001ff */
[----:B------:R-:W-:Y:S01]  /*1450*/  @!P2 IADD3 R27, R37, R27, RZ ;  /* 0x0000001b251ba210 */ /* 0x000fe20007ffe0ff */
[----:B------:R-:W-:Y:S01]  /*1460*/  @!P5 IMAD.WIDE.U32 R24, R63, c[0x0][0x1c0], R24 ;  /* 0x000070003f18da25 */ /* 0x000fe200078e0018 */
[----:B------:R-:W-:-:S04]  /*1470*/  @!P2 LEA R26, P6, R36, c[0x0][0x170], 0x1 ;  /* 0x00005c00241aaa11 */ /* 0x000fc800078c08ff */
[----:B------:R-:W-:Y:S02]  /*1480*/  @!P2 LEA.HI.X R27, R36, c[0x0][0x174], R27, 0x1, P6 ;  /* 0x00005d00241baa11 */ /* 0x000fe400030f0c1b */
[----:B------:R-:W-:Y:S01]  /*1490*/  @!P5 IADD3 R25, R25, R29, RZ ;  /* 0x0000001d1919d210 */ /* 0x000fe20007ffe0ff */
[----:B------:R0:W2:Y:S01]  /*14a0*/  @!P1 LDG.E R28, [R30.64] ;  /* 0x0000000c1e1c9981 */ /* 0x0000a2000c1e1900 */
[----:B------:R-:W-:Y:S01]  /*14b0*/  @!P5 LEA R36, P6, R24, c[0x0][0x170], 0x1 ;  /* 0x00005c001824da11 */ /* 0x000fe200078c08ff */
[----:B------:R-:W-:Y:S01]  /*14c0*/  @!P4 IMAD R29, R39, c[0x0][0x1c0], RZ ;  /* 0x00007000271dca24 */ /* 0x000fe200078e02ff */
[----:B------:R-:W-:Y:S02]  /*14d0*/  ISETP.GE.U32.AND P1, PT, R60, c[0x0][0x1c8], PT ;  /* 0x000072003c007a0c */ /* 0x000fe40003f26070 */
[----:B------:R-:W-:Y:S01]  /*14e0*/  @!P5 LEA.HI.X R37, R24, c[0x0][0x174], R25, 0x1, P6 ;  /* 0x00005d001825da11 */ /* 0x000fe200030f0c19 */
[----:B------:R-:W-:Y:S01]  /*14f0*/  @!P3 IMAD R24, R38, c[0x0][0x1c0], RZ ;  /* 0x000070002618ba24 */ /* 0x000fe200078e02ff */
[----:B------:R-:W-:-:S02]  /*1500*/  SHF.R.S32.HI R40, RZ, 0x1f, R60 ;  /* 0x0000001fff287819 */ /* 0x000fc4000001143c */
[-C--:B------:R-:W-:Y:S02]  /*1510*/  @!P4 MOV R38, R34.reuse ;  /* 0x000000220026c202 */ /* 0x080fe40000000f00 */
[-C--:B------:R-:W-:Y:S02]  /*1520*/  @!P4 MOV R39, R33.reuse ;  /* 0x000000210027c202 */ /* 0x080fe40000000f00 */
[----:B------:R-:W-:Y:S01]  /*1530*/  ISETP.GE.AND.EX P1, PT, R40, c[0x0][0x1cc], PT, P1 ;  /* 0x0000730028007a0c */ /* 0x000fe20003f26310 */
[C---:B------:R-:W-:Y:S01]  /*1540*/  @!P4 IMAD R25, R62.reuse, c[0x0][0x1c4], R29 ;  /* 0x000071003e19ca24 */ /* 0x040fe200078e021d */
[----:B0-----:R-:W-:Y:S01]  /*1550*/  @!P3 MOV R30, R34 ;  /* 0x00000022001eb202 */ /* 0x001fe20000000f00 */
[----:B------:R-:W-:Y:S01]  /*1560*/  @!P4 IMAD.WIDE.U32 R38, R62, c[0x0][0x1c0], R38 ;  /* 0x000070003e26ca25 */ /* 0x000fe200078e0026 */
[----:B------:R-:W-:Y:S02]  /*1570*/  @!P3 MOV R31, R33 ;  /* 0x00000021001fb202 */ /* 0x000fe40000000f00 */
[----:B------:R-:W-:Y:S01]  /*1580*/  ISETP.GT.U32.OR P1, PT, R0, 0x27f, P1 ;  /* 0x0000027f0000780c */ /* 0x000fe20000f24470 */
[----:B------:R-:W-:Y:S01]  /*1590*/  @!P3 IMAD R29, R61, c[0x0][0x1c4], R24 ;  /* 0x000071003d1dba24 */ /* 0x000fe200078e0218 */
[----:B------:R-:W-:Y:S01]  /*15a0*/  @!P4 IADD3 R25, R39, R25, RZ ;  /* 0x000000192719c210 */ /* 0x000fe20007ffe0ff */
[----:B------:R-:W-:Y:S01]  /*15b0*/  @!P3 IMAD.WIDE.U32 R30, R61, c[0x0][0x1c0], R30 ;  /* 0x000070003d1eba25 */ /* 0x000fe200078e001e */
[----:B------:R-:W-:-:S04]  /*15c0*/  @!P4 LEA R24, P6, R38, c[0x0][0x170], 0x1 ;  /* 0x00005c002618ca11 */ /* 0x000fc800078c08ff */
[----:B------:R-:W-:Y:S02]  /*15d0*/  @!P4 LEA.HI.X R25, R38, c[0x0][0x174], R25, 0x1, P6 ;  /* 0x00005d002619ca11 */ /* 0x000fe400030f0c19 */
[----:B------:R-:W-:Y:S02]  /*15e0*/  @!P3 IADD3 R29, R31, R29, RZ ;  /* 0x0000001d1f1db210 */ /* 0x000fe40007ffe0ff */
[----:B------:R-:W-:Y:S01]  /*15f0*/  @!P3 LEA R38, P6, R30, c[0x0][0x170], 0x1 ;  /* 0x00005c001e26ba11 */ /* 0x000fe200078c08ff */
[----:B------:R-:W-:Y:S01]  /*1600*/  @!P1 IMAD R31, R40, c[0x0][0x1c0], RZ ;  /* 0x00007000281f9a24 */ /* 0x000fe200078e02ff */
[----:B------:R-:W-:Y:S02]  /*1610*/  @!P1 MOV R40, R34 ;  /* 0x0000002200289202 */ /* 0x000fe40000000f00 */
[----:B------:R-:W-:Y:S01]  /*1620*/  @!P3 LEA.HI.X R39, R30, c[0x0][0x174], R29, 0x1, P6 ;  /* 0x00005d001e27ba11 */ /* 0x000fe200030f0c1d */
[----:B------:R-:W-:Y:S01]  /*1630*/  HFMA2.MMA R29, -RZ, RZ, 0, 0 ;  /* 0x00000000ff1d7435 */ /* 0x000fe200000001ff */
[----:B------:R-:W-:Y:S01]  /*1640*/  @!P1 MOV R41, R33 ;  /* 0x0000002100299202 */ /* 0x000fe20000000f00 */
[----:B------:R-:W-:-:S04]  /*1650*/  @!P1 IMAD R31, R60, c[0x0][0x1c4], R31 ;  /* 0x000071003c1f9a24 */ /* 0x000fc800078e021f */
[----:B------:R-:W-:-:S04]  /*1660*/  @!P1 IMAD.WIDE.U32 R40, R60, c[0x0][0x1c0], R40 ;  /* 0x000070003c289a25 */ /* 0x000fc800078e0028 */
[----:B------:R0:W2:Y:S01]  /*1670*/  @!P2 LDG.E R29, [R26.64] ;  /* 0x0000000c1a1da981 */ /* 0x0000a2000c1e1900 */
[----:B------:R-:W-:Y:S02]  /*1680*/  @!P1 IADD3 R31, R41, R31, RZ ;  /* 0x0000001f291f9210 */ /* 0x000fe40007ffe0ff */
[----:B------:R-:W-:Y:S02]  /*1690*/  ISETP.GE.U32.AND P2, PT, R59, c[0x0][0x1c8], PT ;  /* 0x000072003b007a0c */ /* 0x000fe40003f46070 */
[----:B------:R-:W-:Y:S02]  /*16a0*/  SHF.R.S32.HI R88, RZ, 0x1f, R59 ;  /* 0x0000001fff587819 */ /* 0x000fe4000001143b */
[----:B0-----:R-:W-:-:S04]  /*16b0*/  @!P1 LEA R26, P6, R40, c[0x0][0x170], 0x1 ;  /* 0x00005c00281a9a11 */ /* 0x001fc800078c08ff */
[----:B------:R-:W-:Y:S02]  /*16c0*/  @!P1 LEA.HI.X R27, R40, c[0x0][0x174], R31, 0x1, P6 ;  /* 0x00005d00281b9a11 */ /* 0x000fe400030f0c1f */
[----:B------:R-:W-:Y:S01]  /*16d0*/  CS2R R30, SRZ ;  /* 0x00000000001e7805 */ /* 0x000fe2000001ff00 */
[----:B------:R-:W-:-:S05]  /*16e0*/  ISETP.GE.AND.EX P2, PT, R88, c[0x0][0x1cc], PT, P2 ;  /* 0x0000730058007a0c */ /* 0x000fca0003f46320 */
[----:B------:R0:W3:Y:S01]  /*16f0*/  @!P5 LDG.E R30, [R36.64] ;  /* 0x0000000c241ed981 */ /* 0x0000e2000c1e1900 */
[----:B------:R-:W-:Y:S02]  /*1700*/  ISETP.GT.U32.OR P2, PT, R0, 0x27f, P2 ;  /* 0x0000027f0000780c */ /* 0x000fe40001744470 */
[----:B------:R-:W-:Y:S01]  /*1710*/  SHF.R.S32.HI R87, RZ, 0x1f, R58 ;  /* 0x0000001fff577819 */ /* 0x000fe2000001143a */
[----:B------:R1:W3:Y:S01]  /*1720*/  @!P4 LDG.E R31, [R24.64] ;  /* 0x0000000c181fc981 */ /* 0x0002e2000c1e1900 */
[----:B------:R-:W-:Y:S01]  /*1730*/  ISETP.GE.U32.AND P4, PT, R58, c[0x0][0x1c8], PT ;  /* 0x000072003a007a0c */ /* 0x000fe20003f86070 */
[----:B0-----:R-:W-:Y:S01]  /*1740*/  CS2R R36, SRZ ;  /* 0x0000000000247805 */ /* 0x001fe2000001ff00 */
[----:B------:R-:W-:Y:S02]  /*1750*/  ISETP.GE.U32.AND P5, PT, R57, c[0x0][0x1c8], PT ;  /* 0x0000720039007a0c */ /* 0x000fe40003fa6070 */
[----:B------:R-:W-:-:S03]  /*1760*/  SHF.R.S32.HI R46, RZ, 0x1f, R57 ;  /* 0x0000001fff2e7819 */ /* 0x000fc60000011439 */
[----:B------:R0:W4:Y:S01]  /*1770*/  @!P3 LDG.E R36, [R38.64] ;  /* 0x0000000c2624b981 */ /* 0x000122000c1e1900 */
[----:B------:R-:W-:Y:S02]  /*1780*/  ISETP.GE.AND.EX P3, PT, R87, c[0x0][0x1cc], PT, P4 ;  /* 0x0000730057007a0c */ /* 0x000fe40003f66340 */
[----:B------:R-:W-:Y:S01]  /*1790*/  ISETP.GE.AND.EX P5, PT, R46, c[0x0][0x1cc], PT, P5 ;  /* 0x000073002e007a0c */ /* 0x000fe20003fa6350 */
[----:B------:R-:W-:Y:S01]  /*17a0*/  @!P2 IMAD R40, R88, c[0x0][0x1c0], RZ ;  /* 0x000070005828aa24 */ /* 0x000fe200078e02ff */
[C---:B------:R-:W-:Y:S01]  /*17b0*/  ISETP.GT.U32.OR P3, PT, R0.reuse, 0x27f, P3 ;  /* 0x0000027f0000780c */ /* 0x040fe20001f64470 */
[----:B------:R0:W4:Y:S01]  /*17c0*/  @!P1 LDG.E R37, [R26.64] ;  /* 0x0000000c1a259981 */ /* 0x000122000c1e1900 */
[----:B-1----:R-:W-:Y:S02]  /*17d0*/  @!P2 MOV R24, R34 ;  /* 0x000000220018a202 */ /* 0x002fe40000000f00 */
[----:B------:R-:W-:Y:S02]  /*17e0*/  @!P2 MOV R25, R33 ;  /* 0x000000210019a202 */ /* 0x000fe40000000f00 */
[----:B------:R-:W-:Y:S01]  /*17f0*/  ISETP.GT.U32.OR P5, PT, R0, 0x27f, P5 ;  /* 0x0000027f0000780c */ /* 0x000fe20002fa4470 */
[----:B------:R-:W-:-:S02]  /*1800*/  @!P2 IMAD R41, R59, c[0x0][0x1c4], R40 ;  /* 0x000071003b29aa24 */ /* 0x000fc400078e0228 */
[----:B------:R-:W-:Y:S01]  /*1810*/  @!P2 IMAD.WIDE.U32 R24, R59, c[0x0][0x1c0], R24 ;  /* 0x000070003b18aa25 */ /* 0x000fe200078e0018 */
[----:B------:R-:W-:Y:S02]  /*1820*/  ISETP.GE.U32.AND P4, PT, R56, c[0x0][0x1c8], PT ;  /* 0x0000720038007a0c */ /* 0x000fe40003f86070 */
[----:B------:R-:W-:Y:S02]  /*1830*/  ISETP.GE.U32.AND P1, PT, R55, c[0x0][0x1c8], PT ;  /* 0x0000720037007a0c */ /* 0x000fe40003f26070 */
[----:B------:R-:W-:Y:S02]  /*1840*/  SHF.R.S32.HI R45, RZ, 0x1f, R56 ;  /* 0x0000001fff2d7819 */ /* 0x000fe40000011438 */
[----:B------:R-:W-:Y:S01]  /*1850*/  SHF.R.S32.HI R44, RZ, 0x1f, R55 ;  /* 0x0000001fff2c7819 */ /* 0x000fe20000011437 */
[----:B0-----:R-:W-:Y:S01]  /*1860*/  @!P3 IMAD R39, R87, c[0x0][0x1c0], RZ ;  /* 0x000070005727ba24 */ /* 0x001fe200078e02ff */
[----:B------:R-:W-:Y:S02]  /*1870*/  @!P2 IADD3 R25, R25, R41, RZ ;  /* 0x000000291919a210 */ /* 0x000fe40007ffe0ff */
[----:B------:R-:W-:-:S02]  /*1880*/  @!P2 LEA R40, P6, R24, c[0x0][0x170], 0x1 ;  /* 0x00005c001828aa11 */ /* 0x000fc400078c08ff */
[-C--:B------:R-:W-:Y:S02]  /*1890*/  @!P3 MOV R42, R34.reuse ;  /* 0x00000022002ab202 */ /* 0x080fe40000000f00 */
[----:B------:R-:W-:Y:S02]  /*18a0*/  @!P3 MOV R43, R33 ;  /* 0x00000021002bb202 */ /* 0x000fe40000000f00 */
[----:B------:R-:W-:Y:S02]  /*18b0*/  ISETP.GE.AND.EX P4, PT, R45, c[0x0][0x1cc], PT, P4 ;  /* 0x000073002d007a0c */ /* 0x000fe40003f86340 */
[----:B------:R-:W-:Y:S01]  /*18c0*/  ISETP.GE.AND.EX P1, PT, R44, c[0x0][0x1cc], PT, P1 ;  /* 0x000073002c007a0c */ /* 0x000fe20003f26310 */
[----:B------:R-:W-:Y:S01]  /*18d0*/  @!P3 IMAD R27, R58, c[0x0][0x1c4], R39 ;  /* 0x000071003a1bba24 */ /* 0x000fe200078e0227 */
[----:B------:R-:W-:Y:S01]  /*18e0*/  @!P2 LEA.HI.X R41, R24, c[0x0][0x174], R25, 0x1, P6 ;  /* 0x00005d001829aa11 */ /* 0x000fe200030f0c19 */
[----:B------:R-:W-:Y:S01]  /*18f0*/  @!P3 IMAD.WIDE.U32 R42, R58, c[0x0][0x1c0], R42 ;  /* 0x000070003a2aba25 */ /* 0x000fe200078e002a */
[----:B------:R-:W-:-:S02]  /*1900*/  @!P5 MOV R24, R34 ;  /* 0x000000220018d202 */ /* 0x000fc40000000f00 */
[----:B------:R-:W-:Y:S01]  /*1910*/  @!P5 MOV R25, R33 ;  /* 0x000000210019d202 */ /* 0x000fe20000000f00 */
[----:B------:R-:W-:Y:S01]  /*1920*/  @!P5 IMAD R39, R46, c[0x0][0x1c0], RZ ;  /* 0x000070002e27da24 */ /* 0x000fe200078e02ff */
[C---:B------:R-:W-:Y:S02]  /*1930*/  ISETP.GT.U32.OR P4, PT, R0.reuse, 0x27f, P4 ;  /* 0x0000027f0000780c */ /* 0x040fe40002784470 */
[----:B------:R-:W-:Y:S01]  /*1940*/  ISETP.GT.U32.OR P1, PT, R0, 0x27f, P1 ;  /* 0x0000027f0000780c */ /* 0x000fe20000f24470 */
[----:B------:R-:W-:Y:S01]  /*1950*/  HFMA2.MMA R38, -RZ, RZ, 0, 0 ;  /* 0x00000000ff267435 */ /* 0x000fe200000001ff */
[----:B------:R-:W-:Y:S01]  /*1960*/  @!P3 IADD3 R27, R43, R27, RZ ;  /* 0x0000001b2b1bb210 */ /* 0x000fe20007ffe0ff */
[C---:B------:R-:W-:Y:S01]  /*1970*/  @!P5 IMAD R39, R57.reuse, c[0x0][0x1c4], R39 ;  /* 0x000071003927da24 */ /* 0x040fe200078e0227 */
[----:B------:R-:W-:Y:S01]  /*1980*/  @!P3 LEA R26, P6, R42, c[0x0][0x170], 0x1 ;  /* 0x00005c002a1aba11 */ /* 0x000fe200078c08ff */
[----:B------:R-:W-:-:S03]  /*1990*/  @!P5 IMAD.WIDE.U32 R24, R57, c[0x0][0x1c0], R24 ;  /* 0x000070003918da25 */ /* 0x000fc600078e0018 */
[----:B------:R-:W-:Y:S02]  /*19a0*/  @!P3 LEA.HI.X R27, R42, c[0x0][0x174], R27, 0x1, P6 ;  /* 0x00005d002a1bba11 */ /* 0x000fe400030f0c1b */
[----:B------:R-:W-:Y:S01]  /*19b0*/  @!P5 IADD3 R39, R25, R39, RZ ;  /* 0x000000271927d210 */ /* 0x000fe20007ffe0ff */
[----:B------:R0:W5:Y:S01]  /*19c0*/  @!P2 LDG.E R38, [R40.64] ;  /* 0x0000000c2826a981 */ /* 0x000162000c1e1900 */
[----:B------:R-:W-:Y:S01]  /*19d0*/  @!P5 LEA R42, P6, R24, c[0x0][0x170], 0x1 ;  /* 0x00005c00182ada11 */ /* 0x000fe200078c08ff */
[----:B------:R-:W-:Y:S01]  /*19e0*/  @!P4 IMAD R25, R45, c[0x0][0x1c0], RZ ;  /* 0x000070002d19ca24 */ /* 0x000fe200078e02ff */
[----:B------:R-:W-:Y:S02]  /*19f0*/  ISETP.GE.U32.AND P2, PT, R54, c[0x0][0x1c8], PT ;  /* 0x0000720036007a0c */ /* 0x000fe40003f46070 */
[----:B------:R-:W-:Y:S01]  /*1a00*/  @!P5 LEA.HI.X R43, R24, c[0x0][0x174], R39, 0x1, P6 ;  /* 0x00005d00182bda11 */ /* 0x000fe200030f0c27 */
[----:B------:R-:W-:Y:S01]  /*1a10*/  @!P1 IMAD R39, R44, c[0x0][0x1c0], RZ ;  /* 0x000070002c279a24 */ /* 0x000fe200078e02ff */
[----:B------:R-:W-:-:S02]  /*1a20*/  SHF.R.S32.HI R46, RZ, 0x1f, R54 ;  /* 0x0000001fff2e7819 */ /* 0x000fc40000011436 */
[-C--:B------:R-:W-:Y:S02]  /*1a30*/  @!P4 MOV R44, R34.reuse ;  /* 0x00000022002cc202 */ /* 0x080fe40000000f00 */
[-C--:B------:R-:W-:Y:S01]  /*1a40*/  @!P4 MOV R45, R33.reuse ;  /* 0x00000021002dc202 */ /* 0x080fe20000000f00 */
[----:B------:R-:W-:Y:S01]  /*1a50*/  @!P4 IMAD R24, R56, c[0x0][0x1c4], R25 ;  /* 0x000071003818ca24 */ /* 0x000fe200078e0219 */
[----:B------:R-:W-:Y:S02]  /*1a60*/  ISETP.GE.AND.EX P2, PT, R46, c[0x0][0x1cc], PT, P2 ;  /* 0x000073002e007a0c */ /* 0x000fe40003f46320 */
        /* <DEDUP_REMOVED lines=18> */
[----:B------:R0:W5:Y:S01]  /*1b90*/  @!P3 LDG.E R39, [R26.64] ;  /* 0x0000000c1a27b981 */ /* 0x000162000c1e1900 */
[----:B------:R-:W-:Y:S02]  /*1ba0*/  ISETP.GE.U32.AND P3, PT, R4, c[0x0][0x1c8], PT ;  /* 0x0000720004007a0c */ /* 0x000fe40003f66070 */
[----:B------:R-:W-:Y:S02]  /*1bb0*/  SHF.R.S32.HI R86, RZ, 0x1f, R4 ;  /* 0x0000001fff567819 */ /* 0x000fe40000011404 */
[----:B0-----:R-:W-:Y:S02]  /*1bc0*/  @!P2 IADD3 R27, R47, R40, RZ ;  /* 0x000000282f1ba210 */ /* 0x001fe40007ffe0ff */
[----:B------:R-:W-:Y:S01]  /*1bd0*/  CS2R R40, SRZ ;  /* 0x0000000000287805 */ /* 0x000fe2000001ff00 */
[----:B------:R-:W-:-:S05]  /*1be0*/  ISETP.GE.AND.EX P3, PT, R86, c[0x0][0x1cc], PT, P3 ;  /* 0x0000730056007a0c */ /* 0x000fca0003f66330 */
[----:B------:R0:W5:Y:S01]  /*1bf0*/  @!P5 LDG.E R40, [R42.64] ;  /* 0x0000000c2a28d981 */ /* 0x000162000c1e1900 */
[----:B------:R-:W-:Y:S02]  /*1c00*/  ISETP.GT.U32.OR P3, PT, R0, 0x27f, P3 ;  /* 0x0000027f0000780c */ /* 0x000fe40001f64470 */
[----:B------:R-:W-:Y:S01]  /*1c10*/  SHF.R.S32.HI R85, RZ, 0x1f, R5 ;  /* 0x0000001fff557819 */ /* 0x000fe20000011405 */
[----:B------:R1:W5:Y:S01]  /*1c20*/  @!P4 LDG.E R41, [R24.64] ;  /* 0x0000000c1829c981 */ /* 0x000362000c1e1900 */
[----:B------:R-:W-:Y:S01]  /*1c30*/  ISETP.GE.U32.AND P4, PT, R5, c[0x0][0x1c8], PT ;  /* 0x0000720005007a0c */ /* 0x000fe20003f86070 */
[----:B0-----:R-:W-:Y:S01]  /*1c40*/  CS2R R42, SRZ ;  /* 0x00000000002a7805 */ /* 0x001fe2000001ff00 */
[----:B------:R-:W-:-:S05]  /*1c50*/  @!P2 LEA R26, P6, R46, c[0x0][0x170], 0x1 ;  /* 0x00005c002e1aaa11 */ /* 0x000fca00078c08ff */
[----:B------:R0:W5:Y:S01]  /*1c60*/  @!P1 LDG.E R42, [R44.64] ;  /* 0x0000000c2c2a9981 */ /* 0x000162000c1e1900 */
[----:B------:R-:W-:Y:S02]  /*1c70*/  ISETP.GE.AND.EX P1, PT, R85, c[0x0][0x1cc], PT, P4 ;  /* 0x0000730055007a0c */ /* 0x000fe40003f26340 */
[----:B------:R-:W-:Y:S02]  /*1c80*/  ISETP.GE.U32.AND P5, PT, R6, c[0x0][0x1c8], PT ;  /* 0x0000720006007a0c */ /* 0x000fe40003fa6070 */
[----:B------:R-:W-:Y:S02]  /*1c90*/  SHF.R.S32.HI R82, RZ, 0x1f, R6 ;  /* 0x0000001fff527819 */ /* 0x000fe40000011406 */
[----:B------:R-:W-:Y:S02]  /*1ca0*/  ISETP.GT.U32.OR P1, PT, R0, 0x27f, P1 ;  /* 0x0000027f0000780c */ /* 0x000fe40000f24470 */
[----:B------:R-:W-:Y:S02]  /*1cb0*/  @!P2 LEA.HI.X R27, R46, c[0x0][0x174], R27, 0x1, P6 ;  /* 0x00005d002e1baa11 */ /* 0x000fe400030f0c1b */
[----:B------:R-:W-:Y:S01]  /*1cc0*/  ISETP.GE.AND.EX P4, PT, R82, c[0x0][0x1cc], PT, P5 ;  /* 0x0000730052007a0c */ /* 0x000fe20003f86350 */
[----:B0-----:R-:W-:Y:S01]  /*1cd0*/  @!P3 IMAD R44, R86, c[0x0][0x1c0], RZ ;  /* 0x00007000562cba24 */ /* 0x001fe200078e02ff */
[----:B-1----:R-:W-:Y:S01]  /*1ce0*/  @!P3 MOV R24, R34 ;  /* 0x000000220018b202 */ /* 0x002fe20000000f00 */
[----:B------:R0:W5:Y:S01]  /*1cf0*/  @!P2 LDG.E R43, [R26.64] ;  /* 0x0000000c1a2ba981 */ /* 0x000162000c1e1900 */
[----:B------:R-:W-:-:S02]  /*1d00*/  @!P3 MOV R25, R33 ;  /* 0x000000210019b202 */ /* 0x000fc40000000f00 */
[----:B------:R-:W-:Y:S01]  /*1d10*/  ISETP.GT.U32.OR P2, PT, R0, 0x27f, P4 ;  /* 0x0000027f0000780c */ /* 0x000fe20002744470 */
[C---:B------:R-:W-:Y:S02]  /*1d20*/  @!P3 IMAD R44, R4.reuse, c[0x0][0x1c4], R44 ;  /* 0x00007100042cba24 */ /* 0x040fe400078e022c */
[----:B------:R-:W-:Y:S01]  /*1d30*/  @!P3 IMAD.WIDE.U32 R24, R4, c[0x0][0x1c0], R24 ;  /* 0x000070000418ba25 */ /* 0x000fe200078e0018 */
[----:B------:R-:W-:Y:S02]  /*1d40*/  @!P1 MOV R48, R34 ;  /* 0x0000002200309202 */ /* 0x000fe40000000f00 */
[----:B------:R-:W-:Y:S01]  /*1d50*/  @!P1 MOV R49, R33 ;  /* 0x0000002100319202 */ /* 0x000fe20000000f00 */
[----:B------:R-:W-:Y:S01]  /*1d60*/  @!P1 IMAD R45, R85, c[0x0][0x1c0], RZ ;  /* 0x00007000552d9a24 */ /* 0x000fe200078e02ff */
[----:B------:R-:W-:Y:S02]  /*1d70*/  @!P3 IADD3 R25, R25, R44, RZ ;  /* 0x0000002c1919b210 */ /* 0x000fe40007ffe0ff */
[----:B0-----:R-:W-:Y:S01]  /*1d80*/  @!P3 LEA R26, P4, R24, c[0x0][0x170], 0x1 ;  /* 0x00005c00181aba11 */ /* 0x001fe200078808ff */
[----:B------:R-:W-:Y:S01]  /*1d90*/  @!P1 IMAD R45, R5, c[0x0][0x1c4], R45 ;  /* 0x00007100052d9a24 */ /* 0x000fe200078e022d */
[----:B------:R-:W-:Y:S01]  /*1da0*/  ISETP.GE.U32.AND P6, PT, R7, c[0x0][0x1c8], PT ;  /* 0x0000720007007a0c */ /* 0x000fe20003fc6070 */
[----:B------:R-:W-:Y:S01]  /*1db0*/  @!P1 IMAD.WIDE.U32 R48, R5, c[0x0][0x1c0], R48 ;  /* 0x0000700005309a25 */ /* 0x000fe200078e0030 */
[----:B------:R-:W-:-:S02]  /*1dc0*/  SHF.R.S32.HI R81, RZ, 0x1f, R7 ;  /* 0x0000001fff517819 */ /* 0x000fc40000011407 */
[----:B------:R-:W-:Y:S01]  /*1dd0*/  @!P3 LEA.HI.X R27, R24, c[0x0][0x174], R25, 0x1, P4 ;  /* 0x00005d00181bba11 */ /* 0x000fe200020f0c19 */
[----:B------:R-:W-:Y:S01]  /*1de0*/  @!P2 IMAD R24, R82, c[0x0][0x1c0], RZ ;  /* 0x000070005218aa24 */ /* 0x000fe200078e02ff */
[----:B------:R-:W-:Y:S02]  /*1df0*/  ISETP.GE.AND.EX P4, PT, R81, c[0x0][0x1cc], PT, P6 ;  /* 0x0000730051007a0c */ /* 0x000fe40003f86360 */
[----:B------:R-:W-:Y:S01]  /*1e00*/  @!P1 IADD3 R45, R49, R45, RZ ;  /* 0x0000002d312d9210 */ /* 0x000fe20007ffe0ff */
[----:B------:R-:W-:Y:S01]  /*1e10*/  @!P2 IMAD R49, R6, c[0x0][0x1c4], R24 ;  /* 0x000071000631aa24 */ /* 0x000fe200078e0218 */
[----:B------:R-:W-:Y:S02]  /*1e20*/  ISETP.GE.U32.AND P5, PT, R8, c[0x0][0x1c8], PT ;  /* 0x0000720008007a0c */ /* 0x000fe40003fa6070 */
[----:B------:R-:W-:Y:S02]  /*1e30*/  SHF.R.S32.HI R80, RZ, 0x1f, R8 ;  /* 0x0000001fff507819 */ /* 0x000fe40000011408 */
[----:B------:R-:W-:-:S02]  /*1e40*/  @!P2 MOV R24, R34 ;  /* 0x000000220018a202 */ /* 0x000fc40000000f00 */
[----:B------:R-:W-:Y:S01]  /*1e50*/  @!P2 MOV R25, R33 ;  /* 0x000000210019a202 */ /* 0x000fe20000000f00 */
[----:B------:R-:W-:Y:S01]  /*1e60*/  HFMA2.MMA R44, -RZ, RZ, 0, 0 ;  /* 0x00000000ff2c7435 */ /* 0x000fe200000001ff */
[----:B------:R-:W-:Y:S02]  /*1e70*/  ISETP.GT.U32.OR P4, PT, R0, 0x27f, P4 ;  /* 0x0000027f0000780c */ /* 0x000fe40002784470 */
[----:B------:R-:W-:Y:S01]  /*1e80*/  ISETP.GE.AND.EX P5, PT, R80, c[0x0][0x1cc], PT, P5 ;  /* 0x0000730050007a0c */ /* 0x000fe20003fa6350 */
[----:B------:R-:W-:Y:S01]  /*1e90*/  @!P2 IMAD.WIDE.U32 R24, R6, c[0x0][0x1c0], R24 ;  /* 0x000070000618aa25 */ /* 0x000fe200078e0018 */
[----:B------:R-:W-:Y:S02]  /*1ea0*/  @!P1 LEA R46, P6, R48, c[0x0][0x170], 0x1 ;  /* 0x00005c00302e9a11 */ /* 0x000fe400078c08ff */
[----:B------:R-:W-:Y:S02]  /*1eb0*/  ISETP.GT.U32.OR P5, PT, R0, 0x27f, P5 ;  /* 0x0000027f0000780c */ /* 0x000fe40002fa4470 */
[----:B------:R-:W-:Y:S01]  /*1ec0*/  @!P1 LEA.HI.X R47, R48, c[0x0][0x174], R45, 0x1, P6 ;  /* 0x00005d00302f9a11 */ /* 0x000fe200030f0c2d */
[----:B------:R0:W5:Y:S01]  /*1ed0*/  @!P3 LDG.E R44, [R26.64] ;  /* 0x0000000c1a2cb981 */ /* 0x000162000c1e1900 */
[----:B------:R-:W-:-:S02]  /*1ee0*/  @!P2 IADD3 R49, R25, R49, RZ ;  /* 0x000000311931a210 */ /* 0x000fc40007ffe0ff */
[C---:B------:R-:W-:Y:S02]  /*1ef0*/  @!P2 LEA R48, P6, R24.reuse, c[0x0][0x170], 0x1 ;  /* 0x00005c001830aa11 */ /* 0x040fe400078c08ff */
[----:B------:R-:W-:Y:S02]  /*1f00*/  ISETP.GE.U32.AND P3, PT, R9, c[0x0][0x1c8], PT ;  /* 0x0000720009007a0c */ /* 0x000fe40003f66070 */
[----:B------:R-:W-:Y:S02]  /*1f10*/  SHF.R.S32.HI R73, RZ, 0x1f, R9 ;  /* 0x0000001fff497819 */ /* 0x000fe40000011409 */
[----:B------:R-:W-:Y:S01]  /*1f20*/  @!P2 LEA.HI.X R49, R24, c[0x0][0x174], R49, 0x1, P6 ;  /* 0x00005d001831aa11 */ /* 0x000fe200030f0c31 */
[----:B------:R-:W-:Y:S01]  /*1f30*/  @!P4 IMAD R45, R81, c[0x0][0x1c0], RZ ;  /* 0x00007000512dca24 */ /* 0x000fe200078e02ff */
[----:B------:R-:W-:Y:S02]  /*1f40*/  @!P4 MOV R24, R34 ;  /* 0x000000220018c202 */ /* 0x000fe40000000f00 */
[----:B------:R-:W-:-:S02]  /*1f50*/  @!P4 MOV R25, R33 ;  /* 0x000000210019c202 */ /* 0x000fc40000000f00 */
[----:B------:R-:W-:Y:S01]  /*1f60*/  ISETP.GE.AND.EX P3, PT, R73, c[0x0][0x1cc], PT, P3 ;  /* 0x0000730049007a0c */ /* 0x000fe20003f66330 */
[C---:B------:R-:W-:Y:S01]  /*1f70*/  @!P4 IMAD R45, R7.reuse, c[0x0][0x1c4], R45 ;  /* 0x00007100072dca24 */ /* 0x040fe200078e022d */
[----:B0-----:R-:W-:Y:S01]  /*1f80*/  @!P5 MOV R26, R34 ;  /* 0x00000022001ad202 */ /* 0x001fe20000000f00 */
[----:B------:R-:W-:Y:S01]  /*1f90*/  @!P4 IMAD.WIDE.U32 R24, R7, c[0x0][0x1c0], R24 ;  /* 0x000070000718ca25 */ /* 0x000fe200078e0018 */
[----:B------:R-:W-:Y:S02]  /*1fa0*/  @!P5 MOV R27, R33 ;  /* 0x00000021001bd202 */ /* 0x000fe40000000f00 */
[----:B------:R-:W-:Y:S01]  /*1fb0*/  ISETP.GT.U32.OR P3, PT, R0, 0x27f, P3 ;  /* 0x0000027f0000780c */ /* 0x000fe20001f64470 */
[----:B------:R-:W-:Y:S01]  /*1fc0*/  @!P5 IMAD R52, R80, c[0x0][0x1c0], RZ ;  /* 0x000070005034da24 */ /* 0x000fe200078e02ff */
[----:B------:R-:W-:Y:S01]  /*1fd0*/  @!P4 IADD3 R45, R25, R45, RZ ;  /* 0x0000002d192dc210 */ /* 0x000fe20007ffe0ff */
[----:B------:R-:W-:Y:S01]  /*1fe0*/  @!P5 IMAD.WIDE.U32 R26, R8, c[0x0][0x1c0], R26 ;  /* 0x00007000081ada25 */ /* 0x000fe200078e001a */
[----:B------:R-:W-:-:S03]  /*1ff0*/  @!P4 LEA R50, P6, R24, c[0x0][0x170], 0x1 ;  /* 0x00005c001832ca11 */ /* 0x000fc600078c08ff */
[----:B------:R-:W-:Y:S01]  /*2000*/  @!P5 IMAD R52, R8, c[0x0][0x1c4], R52 ;  /* 0x000071000834da24 */ /* 0x000fe200078e0234 */
[----:B------:R-:W-:Y:S01]  /*2010*/  @!P4 LEA.HI.X R51, R24, c[0x0][0x174], R45, 0x1, P6 ;  /* 0x00005d001833ca11 */ /* 0x000fe200030f0c2d */
[----:B------:R-:W-:Y:S01]  /*2020*/  HFMA2.MMA R45, -RZ, RZ, 0, 0 ;  /* 0x00000000ff2d7435 */ /* 0x000fe200000001ff */
[C---:B------:R-:W-:Y:S02]  /*2030*/  @!P5 LEA R24, P6, R26.reuse, c[0x0][0x170], 0x1 ;  /* 0x00005c001a18da11 */ /* 0x040fe400078c08ff */
[----:B------:R-:W-:Y:S02]  /*2040*/  @!P5 IADD3 R52, R27, R52, RZ ;  /* 0x000000341b34d210 */ /* 0x000fe40007ffe0ff */
[----:B------:R-:W-:Y:S02]  /*2050*/  @!P3 MOV R53, R33 ;  /* 0x000000210035b202 */ /* 0x000fe40000000f00 */
[----:B------:R-:W-:Y:S01]  /*2060*/  @!P5 LEA.HI.X R25, R26, c[0x0][0x174], R52, 0x1, P6 ;  /* 0x00005d001a19da11 */ /* 0x000fe200030f0c34 */
[----:B------:R-:W-:Y:S01]  /*2070*/  @!P3 IMAD R26, R73, c[0x0][0x1c0], RZ ;  /* 0x00007000491aba24 */ /* 0x000fe200078e02ff */
[----:B------:R-:W-:Y:S01]  /*2080*/  @!P3 MOV R52, R34 ;  /* 0x000000220034b202 */ /* 0x000fe20000000f00 */
[----:B------:R0:W5:Y:S02]  /*2090*/  @!P1 LDG.E R45, [R46.64] ;  /* 0x0000000c2e2d9981 */ /* 0x000164000c1e1900 */
[----:B------:R-:W-:-:S02]  /*20a0*/  @!P3 IMAD R26, R9, c[0x0][0x1c4], R26 ;  /* 0x00007100091aba24 */ /* 0x000fc400078e021a */
[----:B------:R-:W-:Y:S01]  /*20b0*/  @!P3 IMAD.WIDE.U32 R52, R9, c[0x0][0x1c0], R52 ;  /* 0x000070000934ba25 */ /* 0x000fe200078e0034 */
[----:B0-----:R-:W-:-:S04]  /*20c0*/  CS2R R46, SRZ ;  /* 0x00000000002e7805 */ /* 0x001fc8000001ff00 */
[----:B------:R-:W-:Y:S02]  /*20d0*/  @!P3 IADD3 R27, R53, R26, RZ ;  /* 0x0000001a351bb210 */ /* 0x000fe40007ffe0ff */
[C---:B------:R-:W-:Y:S01]  /*20e0*/  @!P3 LEA R26, P6, R52.reuse, c[0x0][0x170], 0x1 ;  /* 0x00005c00341aba11 */ /* 0x040fe200078c08ff */
[----:B------:R0:W5:Y:S03]  /*20f0*/  @!P2 LDG.E R46, [R48.64] ;  /* 0x0000000c302ea981 */ /* 0x000166000c1e1900 */
[----:B------:R-:W-:Y:S01]  /*2100*/  @!P3 LEA.HI.X R27, R52, c[0x0][0x174], R27, 0x1, P6 ;  /* 0x00005d00341bba11 */ /* 0x000fe200030f0c1b */
[----:B------:R1:W5:Y:S01]  /*2110*/  @!P4 LDG.E R47, [R50.64] ;  /* 0x0000000c322fc981 */ /* 0x000362000c1e1900 */
[----:B0-----:R-:W-:-:S06]  /*2120*/  CS2R R48, SRZ ;  /* 0x0000000000307805 */ /* 0x001fcc000001ff00 */
[----:B------:R2:W5:Y:S04]  /*2130*/  @!P5 LDG.E R48, [R24.64] ;  /* 0x0000000c1830d981 */ /* 0x000568000c1e1900 */
[----:B------:R0:W5:Y:S01]  /*2140*/  @!P3 LDG.E R49, [R26.64] ;  /* 0x0000000c1a31b981 */ /* 0x000162000c1e1900 */
[--C-:B--2---:R-:W-:Y:S02]  /*2150*/  HADD2.F32 R24, -RZ, R19.reuse.H1_H1 ;  /* 0x30000013ff187230 */ /* 0x104fe40000004100 */
[----:B0-----:R-:W-:-:S03]  /*2160*/  HADD2.F32 R27, -RZ, R19.H0_H0 ;  /* 0x20000013ff1b7230 */ /* 0x001fc60000004100 */
[----:B-1----:R-:W-:Y:S01]  /*2170*/  FMUL.FTZ R50, R24, R24 ;  /* 0x0000001818327220 */ /* 0x002fe20000410000 */
[--C-:B------:R-:W-:Y:S02]  /*2180*/  HADD2.F32 R25, -RZ, R10.reuse.H0_H0 ;  /* 0x2000000aff197230 */ /* 0x100fe40000004100 */
[----:B------:R-:W-:Y:S01]  /*2190*/  HADD2.F32 R26, -RZ, R10.H1_H1 ;  /* 0x3000000aff1a7230 */ /* 0x000fe20000004100 */
[C---:B------:R-:W-:Y:S02]  /*21a0*/  FADD.FTZ R24, R27.reuse, R24 ;  /* 0x000000181b187221 */ /* 0x040fe40000010000 */
[----:B------:R-:W-:Y:S02]  /*21b0*/  FFMA.FTZ R50, R27, R27, R50 ;  /* 0x0000001b1b327223 */ /* 0x000fe40000010032 */
[----:B------:R-:W-:Y:S02]  /*21c0*/  FADD.FTZ R27, R25, R26 ;  /* 0x0000001a191b7221 */ /* 0x000fe40000010000 */
[----:B------:R-:W-:-:S02]  /*21d0*/  FADD.FTZ R24, RZ, R24 ;  /* 0x00000018ff187221 */ /* 0x000fc40000010000 */
[----:B------:R-:W-:Y:S02]  /*21e0*/  FMUL.FTZ R26, R26, R26 ;  /* 0x0000001a1a1a7220 */ /* 0x000fe40000410000 */
[----:B------:R-:W-:Y:S01]  /*21f0*/  FADD.FTZ R27, R24, R27 ;  /* 0x0000001b181b7221 */ /* 0x000fe20000010000 */
[--C-:B---3--:R-:W-:Y:S01]  /*2200*/  HADD2.F32 R24, -RZ, R11.reuse.H1_H1 ;  /* 0x3000000bff187230 */ /* 0x108fe20000004100 */
[----:B------:R-:W-:Y:S01]  /*2210*/  FFMA.FTZ R26, R25, R25, R26 ;  /* 0x00000019191a7223 */ /* 0x000fe2000001001a */
[----:B------:R-:W-:Y:S01]  /*2220*/  HADD2.F32 R25, -RZ, R11.H0_H0 ;  /* 0x2000000bff197230 */ /* 0x000fe20000004100 */
[----:B------:R-:W-:-:S04]  /*2230*/  FADD.FTZ R50, RZ, R50 ;  /* 0x00000032ff327221 */ /* 0x000fc80000010000 */
[----:B------:R-:W-:Y:S02]  /*2240*/  FADD.FTZ R26, R50, R26 ;  /* 0x0000001a321a7221 */ /* 0x000fe40000010000 */
[----:B------:R-:W-:Y:S02]  /*2250*/  FMUL.FTZ R50, R24, R24 ;  /* 0x0000001818327220 */ /* 0x000fe40000410000 */
[C---:B------:R-:W-:Y:S02]  /*2260*/  FADD.FTZ R24, R25.reuse, R24 ;  /* 0x0000001819187221 */ /* 0x040fe40000010000 */
[----:B------:R-:W-:Y:S02]  /*2270*/  FFMA.FTZ R50, R25, R25, R50 ;  /* 0x0000001919327223 */ /* 0x000fe40000010032 */
[----:B------:R-:W-:Y:S01]  /*2280*/  FADD.FTZ R27, R27, R24 ;  /* 0x000000181b1b7221 */ /* 0x000fe20000010000 */
[--C-:B----4-:R-:W-:Y:S02]  /*2290*/  HADD2.F32 R24, -RZ, R12.reuse.H1_H1 ;  /* 0x3000000cff187230 */ /* 0x110fe40000004100 */
[----:B------:R-:W-:Y:S01]  /*22a0*/  HADD2.F32 R25, -RZ, R12.H0_H0 ;  /* 0x2000000cff197230 */ /* 0x000fe20000004100 */
[----:B------:R-:W-:-:S02]  /*22b0*/  FADD.FTZ R26, R26, R50 ;  /* 0x000000321a1a7221 */ /* 0x000fc40000010000 */
[----:B------:R-:W-:Y:S02]  /*22c0*/  FMUL.FTZ R50, R24, R24 ;  /* 0x0000001818327220 */ /* 0x000fe40000410000 */
[C---:B------:R-:W-:Y:S02]  /*22d0*/  FADD.FTZ R24, R25.reuse, R24 ;  /* 0x0000001819187221 */ /* 0x040fe40000010000 */
[----:B------:R-:W-:Y:S02]  /*22e0*/  FFMA.FTZ R50, R25, R25, R50 ;  /* 0x0000001919327223 */ /* 0x000fe40000010032 */
[----:B------:R-:W-:Y:S01]  /*22f0*/  FADD.FTZ R27, R27, R24 ;  /* 0x000000181b1b7221 */ /* 0x000fe20000010000 */
[--C-:B-----5:R-:W-:Y:S02]  /*2300*/  HADD2.F32 R24, -RZ, R13.reuse.H1_H1 ;  /* 0x3000000dff187230 */ /* 0x120fe40000004100 */
[----:B------:R-:W-:Y:S01]  /*2310*/  HADD2.F32 R25, -RZ, R13.H0_H0 ;  /* 0x2000000dff197230 */ /* 0x000fe20000004100 */
[----:B------:R-:W-:-:S02]  /*2320*/  FADD.FTZ R26, R26, R50 ;  /* 0x000000321a1a7221 */ /* 0x000fc40000010000 */
[----:B------:R-:W-:Y:S02]  /*2330*/  FMUL.FTZ R50, R24, R24 ;  /* 0x0000001818327220 */ /* 0x000fe40000410000 */
[C---:B------:R-:W-:Y:S02]  /*2340*/  FADD.FTZ R24, R25.reuse, R24 ;  /* 0x0000001819187221 */ /* 0x040fe40000010000 */
[----:B------:R-:W-:Y:S02]  /*2350*/  FFMA.FTZ R50, R25, R25, R50 ;  /* 0x0000001919327223 */ /* 0x000fe40000010032 */
[----:B------:R-:W-:Y:S01]  /*2360*/  FADD.FTZ R27, R27, R24 ;  /* 0x000000181b1b7221 */ /* 0x000fe20000010000 */
[--C-:B------:R-:W-:Y:S02]  /*2370*/  HADD2.F32 R24, -RZ, R14.reuse.H1_H1 ;  /* 0x3000000eff187230 */ /* 0x100fe40000004100 */
        /* <DEDUP_REMOVED lines=181> */
[--C-:B------:R-:W-:Y:S01]  /*2ed0*/  HADD2.F32 R24, -RZ, R49.reuse.H1_H1 ;  /* 0x30000031ff187230 */ /* 0x100fe20000004100 */
[----:B------:R-:W-:Y:S01]  /*2ee0*/  FADD.FTZ R26, R26, R50 ;  /* 0x000000321a1a7221 */ /* 0x000fe20000010000 */
[----:B------:R-:W-:Y:S01]  /*2ef0*/  HADD2.F32 R25, -RZ, R49.H0_H0 ;  /* 0x20000031ff197230 */ /* 0x000fe20000004100 */
        /* <DEDUP_REMOVED lines=90> */
.L_x_3902:
[----:B------:R-:W-:Y:S05]  /*34a0*/  BSYNC B0 ;  /* 0x0000000000007941 */ /* 0x000fea0003800000 */
.L_x_3901:
[----:B------:R-:W-:-:S04]  /*34b0*/  MOV R52, c[0x0][0xc] ;  /* 0x0000030000347a02 */ /* 0x000fc80000000f00 */
[----:B------:R-:W-:-:S13]  /*34c0*/  ISETP.GE.U32.AND P1, PT, R52, 0x2, PT ;  /* 0x000000023400780c */ /* 0x000fda0003f26070 */
[----:B------:R-:W-:Y:S05]  /*34d0*/  @!P1 BRA `(.L_x_3903) ;  /* 0x00000b3000009947 */ /* 0x000fea0003800000 */
[----:B------:R-:W-:Y:S05]  /*34e0*/  @P3 BRA `(.L_x_3904) ;  /* 0x0000023000003947 */ /* 0x000fea0003800000 */
[----:B------:R-:W1:Y:S01]  /*34f0*/  S2UR UR15, SR_CTAID.Y ;  /* 0x00000000000f79c3 */ /* 0x000e620000002600 */
        /* <DEDUP_REMOVED lines=10> */
[----:B-1----:R-:W-:Y:S02]  /*35a0*/  UIMAD UR11, UR16, UR11, UR15 ;  /* 0x0000000b100b72a4 */ /* 0x002fe4000f8e020f */
[----:B------:R-:W-:-:S02]  /*35b0*/  UIADD3 UR5, UR5, UR15, URZ ;  /* 0x0000000f05057290 */ /* 0x000fc4000fffe03f */
[----:B------:R-:W-:-:S06]  /*35c0*/  UIMAD.WIDE.U32 UR6, UR11, 0x8, UR6 ;  /* 0x000000080b0678a5 */ /* 0x000fcc000f8e0006 */
[----:B------:R-:W-:Y:S01]  /*35d0*/  MOV R24, UR6 ;  /* 0x0000000600187c02 */ /* 0x000fe20008000f00 */
[----:B------:R-:W-:Y:S01]  /*35e0*/  UMOV UR6, 0x1 ;  /* 0x0000000100067882 */ /* 0x000fe20000000000 */
[----:B------:R-:W-:Y:S01]  /*35f0*/  MOV R25, UR7 ;  /* 0x0000000700197c02 */ /* 0x000fe20008000f00 */
[----:B------:R-:W-:-:S04]  /*3600*/  USEL UR6, UR6, 0xffffffff, !UP0 ;  /* 0xffffffff06067887 */ /* 0x000fc8000c000000 */
[----:B------:R1:W-:Y:S02]  /*3610*/  STG.E.64 [R24.64], R50 ;  /* 0x0000003218007986 */ /* 0x0003e4000c101b0c */
[----:B------:R-:W-:Y:S02]  /*3620*/  MOV R26, UR6 ;  /* 0x00000006001a7c02 */ /* 0x000fe40008000f00 */
[----:B-1----:R-:W-:Y:S02]  /*3630*/  MOV R24, UR18 ;  /* 0x0000001200187c02 */ /* 0x002fe40008000f00 */
[----:B------:R-:W-:-:S05]  /*3640*/  MOV R25, UR5 ;  /* 0x0000000500197c02 */ /* 0x000fca0008000f00 */
[----:B------:R-:W-:Y:S01]  /*3650*/  IMAD.WIDE.U32 R24, R25, R24, c[0x0][0x190] ;  /* 0x0000640019187625 */ /* 0x000fe200078e0018 */
[----:B------:R-:W-:Y:S06]  /*3660*/  MEMBAR.ALL.GPU ;  /* 0x0000000000007992 */ /* 0x000fec000000a000 */
[----:B------:R-:W-:Y:S01]  /*3670*/  PLOP3.LUT P1, PT, PT, PT, UP0, 0x80, 0x0 ;  /* 0x000000000000781c */ /* 0x000fe20003f2f008 */
[----:B------:R-:W-:-:S00]  /*3680*/  ERRBAR ;  /* 0x00000000000079ab */ /* 0x000fc00000000000 */
[----:B------:R1:W-:Y:S02]  /*3690*/  RED.E.ADD.S32.STRONG.GPU [R24.64], R26 ;  /* 0x0000001a1800798e */ /* 0x0003e4000c10e38c */
[----:B-1----:R-:W-:-:S04]  /*36a0*/  SEL R26, RZ, c[0x0][0xc], P1 ;  /* 0x00000300ff1a7a07 */ /* 0x002fc80000800000 */
[----:B------:R-:W-:-:S13]  /*36b0*/  ISETP.NE.AND P1, PT, R26, -0x1, PT ;  /* 0xffffffff1a00780c */ /* 0x000fda0003f25270 */
[----:B------:R-:W-:Y:S05]  /*36c0*/  @!P1 BRA `(.L_x_3904) ;  /* 0x0000005000009947 */ /* 0x000fea0003800000 */
.L_x_3905:
[----:B------:R-:W2:Y:S01]  /*36d0*/  LDG.E.STRONG.GPU R27, [R24.64] ;  /* 0x0000000c181b7981 */ /* 0x000ea2000c1ef900 */
[----:B------:R-:W-:Y:S01]  /*36e0*/  YIELD ;  /* 0x0000000000007946 */ /* 0x000fe20003800000 */
[----:B--2---:R-:W-:Y:S01]  /*36f0*/  ISETP.NE.AND P1, PT, R27, R26, PT ;  /* 0x0000001a1b00720c */ /* 0x004fe20003f25270 */
[----:B------:R-:W-:-:S12]  /*3700*/  CCTL.IVALL ;  /* 0x00000000ff00798f */ /* 0x000fd80002000000 */
[----:B------:R-:W-:Y:S05]  /*3710*/  @P1 BRA `(.L_x_3905) ;  /* 0xffffffb000001947 */ /* 0x000fea000383ffff */
.L_x_3904:
        /* <DEDUP_REMOVED lines=11> */
.L_x_3907:
[----:B------:R-:W-:Y:S02]  /*37d0*/  MOV R24, UR5 ;  /* 0x0000000500187c02 */ /* 0x000fe40008000f00 */
[----:B------:R-:W-:Y:S02]  /*37e0*/  MOV R27, UR5 ;  /* 0x00000005001b7c02 */ /* 0x000fe40008000f00 */
[----:B------:R-:W-:Y:S02]  /*37f0*/  ISETP.EQ.OR P1, PT, R24, UR16, P3 ;  /* 0x0000001018007c0c */ /* 0x000fe40009f22670 */
[----:B------:R-:W-:-:S11]  /*3800*/  MOV R24, UR4 ;  /* 0x0000000400187c02 */ /* 0x000fd60008000f00 */
        /* <DEDUP_REMOVED lines=8> */
[----:B------:R-:W-:-:S05]  /*3890*/  @!P1 IMAD.WIDE.U32 R24, R26, 0x8, R24 ;  /* 0x000000081a189825 */ /* 0x000fca00078e0018 */
[----:B------:R1:W2:Y:S01]  /*38a0*/  @!P1 LDG.E.64 R26, [R24.64] ;  /* 0x0000000c181a9981 */ /* 0x0002a2000c1e1b00 */
[----:B------:R-:W-:-:S06]  /*38b0*/  UIADD3 UR6, UR5, 0x1, URZ ;  /* 0x0000000105067890 */ /* 0x000fcc000fffe03f */
[----:B-1----:R-:W-:Y:S02]  /*38c0*/  MOV R24, UR6 ;  /* 0x0000000600187c02 */ /* 0x002fe40008000f00 */
[----:B------:R-:W-:Y:S02]  /*38d0*/  MOV R25, UR4 ;  /* 0x0000000400197c02 */ /* 0x000fe40008000f00 */
[----:B------:R-:W-:-:S13]  /*38e0*/  ISETP.EQ.OR P2, PT, R24, UR16, P3 ;  /* 0x0000001018007c0c */ /* 0x000fda0009f42670 */
[----:B------:R-:W1:Y:S01]  /*38f0*/  @!P2 S2R R24, SR_CTAID.Y ;  /* 0x000000000018a919 */ /* 0x000e620000002600 */
[----:B------:R-:W-:-:S05]  /*3900*/  @!P2 LOP3.LUT R25, R25, 0x1, RZ, 0xc0, !PT ;  /* 0x000000011919a812 */ /* 0x000fca00078ec0ff */
[----:B------:R-:W-:-:S04]  /*3910*/  @!P2 IMAD R25, R25, c[0x0][0x10], RZ ;  /* 0x000004001919aa24 */ /* 0x000fc800078e02ff */
[----:B------:R-:W-:-:S05]  /*3920*/  @!P2 IMAD R25, R25, c[0x0][0xc], RZ ;  /* 0x000003001919aa24 */ /* 0x000fca00078e02ff */
[----:B------:R-:W-:Y:S01]  /*3930*/  @!P2 SHF.L.U32 R25, R25, 0x1, RZ ;  /* 0x000000011919a819 */ /* 0x000fe200000006ff */
[----:B0-2---:R-:W-:Y:S01]  /*3940*/  @!P1 FADD.FTZ R50, R50, R26 ;  /* 0x0000001a32329221 */ /* 0x005fe20000010000 */
[----:B------:R-:W-:-:S05]  /*3950*/  MOV R26, UR6 ;  /* 0x00000006001a7c02 */ /* 0x000fca0008000f00 */
[----:B-1----:R-:W-:Y:S01]  /*3960*/  @!P2 IMAD R26, R26, c[0x0][0x10], R24 ;  /* 0x000004001a1aaa24 */ /* 0x002fe200078e0218 */
        /* <DEDUP_REMOVED lines=45> */
.L_x_3906:
        /* <DEDUP_REMOVED lines=18> */
[----:B-1----:R-:W-:-:S04]  /*3d60*/  UIMAD UR10, UR5, UR18, UR10 ;  /* 0x00000012050a72a4 */ /* 0x002fc8000f8e020a */
[----:B------:R-:W-:-:S06]  /*3d70*/  UIMAD.WIDE.U32 UR6, UR10, 0x8, UR6 ;  /* 0x000000080a0678a5 */ /* 0x000fcc000f8e0006 */
[----:B------:R-:W-:Y:S02]  /*3d80*/  MOV R24, UR6 ;  /* 0x0000000600187c02 */ /* 0x000fe40008000f00 */
[----:B------:R-:W-:-:S06]  /*3d90*/  MOV R25, UR7 ;  /* 0x0000000700197c02 */ /* 0x000fcc0008000f00 */
[----:B------:R-:W2:Y:S02]  /*3da0*/  LDG.E.64 R24, [R24.64] ;  /* 0x0000000c18187981 */ /* 0x000ea4000c1e1b00 */
[----:B0-2---:R-:W-:Y:S02]  /*3db0*/  FADD.FTZ R50, R50, R24 ;  /* 0x0000001832327221 */ /* 0x005fe40000010000 */
[----:B------:R-:W-:Y:S02]  /*3dc0*/  FADD.FTZ R51, R51, R25 ;  /* 0x0000001933337221 */ /* 0x000fe40000010000 */
.L_x_3909:
[----:B------:R-:W-:Y:S05]  /*3dd0*/  BSYNC B0 ;  /* 0x0000000000007941 */ /* 0x000fea0003800000 */
.L_x_3908:
[----:B------:R-:W-:Y:S05]  /*3de0*/  @!P2 BRA `(.L_x_3903) ;  /* 0x000002200000a947 */ /* 0x000fea0003800000 */
[----:B------:R-:W-:-:S06]  /*3df0*/  UIADD3 UR6, UR5, 0x1, URZ ;  /* 0x0000000105067890 */ /* 0x000fcc000fffe03f */
[----:B------:R-:W-:-:S04]  /*3e00*/  MOV R24, UR6 ;  /* 0x0000000600187c02 */ /* 0x000fc80008000f00 */
[----:B------:R-:W-:-:S13]  /*3e10*/  ISETP.EQ.OR P2, PT, R24, UR16, P3 ;  /* 0x0000001018007c0c */ /* 0x000fda0009f42670 */
[----:B------:R-:W1:Y:S01]  /*3e20*/  @!P2 S2R R27, SR_CTAID.Y ;  /* 0x00000000001ba919 */ /* 0x000e620000002600 */
[----:B------:R-:W-:Y:S01]  /*3e30*/  @!P2 MOV R25, 0x4 ;  /* 0x000000040019a802 */ /* 0x000fe20000000f00 */
[----:B-1----:R-:W-:Y:S01]  /*3e40*/  @!P2 IMAD R27, R24, c[0x0][0x10], R27 ;  /* 0x00000400181baa24 */ /* 0x002fe200078e021b */
        /* <DEDUP_REMOVED lines=9> */
[----:B0-2---:R-:W-:-:S05]  /*3ee0*/  @!P2 FADD.FTZ R50, R50, R24 ;  /* 0x000000183232a221 */ /* 0x005fca0000010000 */
        /* <DEDUP_REMOVED lines=18> */
.L_x_3903:
[----:B------:R-:W-:Y:S01]  /*4010*/  LOP3.LUT P1, RZ, R0, UR16, RZ, 0xfc, !PT ;  /* 0x0000001000ff7c12 */ /* 0x000fe2000f82fcff */
[----:B------:R1:W-:Y:S01]  /*4020*/  @!P3 STS.64 [0xc0], R50 ;  /* 0x0000c032ff00b388 */ /* 0x0003e20000000a00 */
[----:B------:R-:W-:Y:S01]  /*4030*/  ISETP.EQ.U32.AND P2, PT, RZ, c[0x0][0x168], PT ;  /* 0x00005a00ff007a0c */ /* 0x000fe20003f42070 */
[----:B------:R-:W-:Y:S01]  /*4040*/  HFMA2.MMA R27, -RZ, RZ, 0, 2.384185791015625e-07 ;  /* 0x00000004ff1b7435 */ /* 0x000fe200000001ff */
[----:B------:R-:W-:Y:S02]  /*4050*/  MOV R24, UR9 ;  /* 0x0000000900187c02 */ /* 0x000fe40008000f00 */
[----:B------:R-:W-:-:S02]  /*4060*/  ISETP.EQ.OR.EX P1, PT, RZ, c[0x0][0x16c], P1, P2 ;  /* 0x00005b00ff007a0c */ /* 0x000fc40000f22720 */
[----:B------:R-:W-:-:S11]  /*4070*/  IADD3 R26, R3, UR14, RZ ;  /* 0x0000000e031a7c10 */ /* 0x000fd6000fffe0ff */
[----:B------:R-:W-:Y:S01]  /*4080*/  @!P1 MOV R25, 0x8 ;  /* 0x0000000800199802 */ /* 0x000fe20000000f00 */
[----:B01----:R-:W-:Y:S02]  /*4090*/  @!P1 FMUL.FTZ R51, R51, c[0x0][0x1f4] ;  /* 0x00007d0033339a20 */ /* 0x003fe40000410000 */
        /* <DEDUP_REMOVED lines=21> */
[--C-:B------:R-:W-:Y:S01]  /*41f0*/  HADD2.F32 R50, -RZ, R19.reuse.H0_H0 ;  /* 0x20000013ff327230 */ /* 0x100fe20000004100 */
[----:B------:R-:W-:Y:S01]  /*4200*/  UMOV UR6, 0x3f800000 ;  /* 0x3f80000000067882 */ /* 0x000fe20000000000 */
[----:B------:R-:W-:Y:S01]  /*4210*/  HADD2.F32 R19, -RZ, R19.H1_H1 ;  /* 0x30000013ff137230 */ /* 0x000fe20000004100 */
        /* <DEDUP_REMOVED lines=18> */
.L_x_3910:
[----:B------:R-:W-:Y:S01]  /*4340*/  BSSY B0, `(.L_x_3911) ;  /* 0x000000d000007945 */ /* 0x000fe20003800000 */
[----:B------:R-:W-:Y:S05]  /*4350*/  @!P0 BRA `(.L_x_3912) ;  /* 0x000000b000008947 */ /* 0x000fea0003800000 */
[----:B------:R-:W-:Y:S02]  /*4360*/  SHF.R.S32.HI R51, RZ, 0x1f, R2 ;  /* 0x0000001fff337819 */ /* 0x000fe40000011402 */
[----:B------:R-:W-:Y:S02]  /*4370*/  F2FP.PACK_AB R19, R19, R50 ;  /* 0x000000321313723e */ /* 0x000fe400000000ff */
        /* <DEDUP_REMOVED lines=9> */
.L_x_3912:
[----:B------:R-:W-:Y:S05]  /*4410*/  BSYNC B0 ;  /* 0x0000000000007941 */ /* 0x000fea0003800000 */
.L_x_3911:
[--C-:B0-----:R-:W-:Y:S01]  /*4420*/  HADD2.F32 R19, -RZ, R10.reuse.H0_H0 ;  /* 0x2000000aff137230 */ /* 0x101fe20000004100 */
[----:B------:R-:W-:Y:S01]  /*4430*/  IADD3 R52, R2, 0x10, RZ ;  /* 0x0000001002347810 */ /* 0x000fe20007ffe0ff */
[----:B------:R-:W-:-:S03]  /*4440*/  HADD2.F32 R10, -RZ, R10.H1_H1 ;  /* 0x3000000aff0a7230 */ /* 0x000fc60000004100 */
[----:B------:R-:W-:Y:S01]  /*4450*/  ISETP.GE.U32.AND P1, PT, R52, c[0x0][0x1c8], PT ;  /* 0x0000720034007a0c */ /* 0x000fe20003f26070 */
[----:B------:R-:W-:Y:S02]  /*4460*/  FADD.FTZ R19, R19, -UR5 ;  /* 0x8000000513137e21 */ /* 0x000fe40008010000 */
[----:B------:R-:W-:Y:S01]  /*4470*/  FADD.FTZ R10, R10, -UR5 ;  /* 0x800000050a0a7e21 */ /* 0x000fe20008010000 */
[----:B------:R-:W-:Y:S01]  /*4480*/  ISETP.GE.AND.EX P1, PT, R70, c[0x0][0x1cc], PT, P1 ;  /* 0x0000730046007a0c */ /* 0x000fe20003f26310 */
[----:B------:R-:W-:Y:S02]  /*4490*/  FMUL.FTZ R19, R19, UR6 ;  /* 0x0000000613137c20 */ /* 0x000fe40008410000 */
[----:B------:R-:W-:Y:S01]  /*44a0*/  FMUL.FTZ R10, R10, UR6 ;  /* 0x000000060a0a7c20 */ /* 0x000fe20008410000 */
[----:B------:R-:W-:Y:S01]  /*44b0*/  ISETP.GT.U32.OR P1, PT, R0, 0x27f, P1 ;  /* 0x0000027f0000780c */ /* 0x000fe20000f24470 */
[----:B------:R-:W-:Y:S02]  /*44c0*/  FFMA.FTZ R19, R24, R19, R26 ;  /* 0x0000001318137223 */ /* 0x000fe4000001001a */
        /* <DEDUP_REMOVED lines=12> */
.L_x_3913:
        /* <DEDUP_REMOVED lines=12> */
.L_x_3915:
[----:B------:R-:W-:Y:S05]  /*4650*/  BSYNC B0 ;  /* 0x0000000000007941 */ /* 0x000fea0003800000 */
.L_x_3914:
[--C-:B0-----:R-:W-:Y:S01]  /*4660*/  HADD2.F32 R10, -RZ, R11.reuse.H0_H0 ;  /* 0x2000000bff0a7230 */ /* 0x101fe20000004100 */
[----:B------:R-:W-:Y:S01]  /*4670*/  ISETP.GE.U32.AND P1, PT, R90, c[0x0][0x1c8], PT ;  /* 0x000072005a007a0c */ /* 0x000fe20003f26070 */
[----:B------:R-:W-:-:S03]  /*4680*/  HADD2.F32 R11, -RZ, R11.H1_H1 ;  /* 0x3000000bff0b7230 */ /* 0x000fc60000004100 */
[----:B------:R-:W-:Y:S01]  /*4690*/  FADD.FTZ R10, R10, -UR5 ;  /* 0x800000050a0a7e21 */ /* 0x000fe20008010000 */
[----:B------:R-:W-:Y:S01]  /*46a0*/  ISETP.GE.AND.EX P1, PT, R74, c[0x0][0x1cc], PT, P1 ;  /* 0x000073004a007a0c */ /* 0x000fe20003f26310 */
[----:B------:R-:W-:Y:S02]  /*46b0*/  FADD.FTZ R11, R11, -UR5 ;  /* 0x800000050b0b7e21 */ /* 0x000fe40008010000 */
[----:B------:R-:W-:Y:S01]  /*46c0*/  FMUL.FTZ R10, R10, UR6 ;  /* 0x000000060a0a7c20 */ /* 0x000fe20008410000 */
[----:B------:R-:W-:Y:S01]  /*46d0*/  ISETP.GT.U32.OR P1, PT, R0, 0x27f, P1 ;  /* 0x0000027f0000780c */ /* 0x000fe20000f24470 */
[----:B------:R-:W-:Y:S02]  /*46e0*/  FMUL.FTZ R11, R11, UR6 ;  /* 0x000000060b0b7c20 */ /* 0x000fe40008410000 */
[----:B------:R-:W-:Y:S02]  /*46f0*/  FFMA.FTZ R19, R24, R10, R26 ;  /* 0x0000000a18137223 */ /* 0x000fe4000001001a */
[----:B------:R-:W-:Y:S01]  /*4700*/  FFMA.FTZ R11, R25, R11, R27 ;  /* 0x0000000b190b7223 */ /* 0x000fe2000001001b */
[----:B------:R-:W-:Y:S06]  /*4710*/  @!P5 BRA `(.L_x_3916) ;  /* 0x000000a00000d947 */ /* 0x000fec0003800000 */
        /* <DEDUP_REMOVED lines=10> */
.L_x_3916:
        /* <DEDUP_REMOVED lines=12> */
.L_x_3918:
[----:B------:R-:W-:Y:S05]  /*4880*/  BSYNC B0 ;  /* 0x0000000000007941 */ /* 0x000fea0003800000 */
.L_x_3917:
[--C-:B------:R-:W-:Y:S01]  /*4890*/  HADD2.F32 R10, -RZ, R12.reuse.H0_H0 ;  /* 0x2000000cff0a7230 */ /* 0x100fe20000004100 */
        /* <DEDUP_REMOVED lines=21> */
.L_x_3919:
[----:B------:R-:W-:Y:S01]  /*49f0*/  BSSY B0, `(.L_x_3920) ;  /* 0x000000c000007945 */ /* 0x000fe20003800000 */
[----:B------:R-:W-:Y:S05]  /*4a00*/  @P1 BRA `(.L_x_3921) ;  /* 0x000000a000001947 */ /* 0x000fea0003800000 */
[----:B------:R-:W-:Y:S01]  /*4a10*/  F2FP.PACK_AB R12, R12, R10 ;  /* 0x0000000a0c0c723e */ /* 0x000fe200000000ff */
        /* <DEDUP_REMOVED lines=9> */
.L_x_3921:
[----:B------:R-:W-:Y:S05]  /*4ab0*/  BSYNC B0 ;  /* 0x0000000000007941 */ /* 0x000fea0003800000 */
.L_x_3920:
        /* <DEDUP_REMOVED lines=9> */
[----:B0-----:R-:W-:Y:S02]  /*4b50*/  FFMA.FTZ R19, R24, R10, R26 ;  /* 0x0000000a18137223 */ /* 0x001fe4000001001a */
        /* <DEDUP_REMOVED lines=12> */
.L_x_3922:
        /* <DEDUP_REMOVED lines=12> */
.L_x_3924:
[----:B------:R-:W-:Y:S05]  /*4ce0*/  BSYNC B0 ;  /* 0x0000000000007941 */ /* 0x000fea0003800000 */
.L_x_3923:
[--C-:B------:R-:W-:Y:S01]  /*4cf0*/  HADD2.F32 R10, -RZ, R14.reuse.H0_H0 ;  /* 0x2000000eff0a7230 */ /* 0x100fe20000004100 */
[----:B------:R-:W-:Y:S01]  /*4d00*/  ISETP.GE.U32.AND P1, PT, R77, c[0x0][0x1c8], PT ;  /* 0x000072004d007a0c */ /* 0x000fe20003f26070 */
[----:B------:R-:W-:Y:S01]  /*4d10*/  HADD2.F32 R11, -RZ, R14.H1_H1 ;  /* 0x3000000eff0b7230 */ /* 0x000fe20000004100 */
[----:B0-----:R-:W-:Y:S01]  /*4d20*/  SHF.R.S32.HI R12, RZ, 0x1f, R77 ;  /* 0x0000001fff0c7819 */ /* 0x001fe2000001144d */
[--C-:B------:R-:W-:Y:S01]  /*4d30*/  HADD2.F32 R14, -RZ, R15.reuse.H0_H0 ;  /* 0x2000000fff0e7230 */ /* 0x100fe20000004100 */
[----:B------:R-:W-:Y:S01]  /*4d40*/  ISETP.GE.U32.AND P2, PT, R76, c[0x0][0x1c8], PT ;  /* 0x000072004c007a0c */ /* 0x000fe20003f46070 */
[----:B------:R-:W-:Y:S01]  /*4d50*/  FADD.FTZ R10, R10, -UR5 ;  /* 0x800000050a0a7e21 */ /* 0x000fe20008010000 */
[----:B------:R-:W-:Y:S01]  /*4d60*/  SHF.R.S32.HI R50, RZ, 0x1f, R76 ;  /* 0x0000001fff327819 */ /* 0x000fe2000001144c */
[----:B------:R-:W-:Y:S01]  /*4d70*/  FADD.FTZ R11, R11, -UR5 ;  /* 0x800000050b0b7e21 */ /* 0x000fe20008010000 */
[----:B------:R-:W-:Y:S01]  /*4d80*/  HADD2.F32 R15, -RZ, R15.H1_H1 ;  /* 0x3000000fff0f7230 */ /* 0x000fe20000004100 */
        /* <DEDUP_REMOVED lines=21> */
.L_x_3925:
        /* <DEDUP_REMOVED lines=12> */
.L_x_3927:
[----:B------:R-:W-:Y:S05]  /*4fa0*/  BSYNC B0 ;  /* 0x0000000000007941 */ /* 0x000fea0003800000 */
.L_x_3926:
[----:B------:R-:W-:Y:S01]  /*4fb0*/  FMUL.FTZ R10, R14, UR6 ;  /* 0x000000060e0a7c20 */ /* 0x000fe20008410000 */
[--C-:B------:R-:W-:Y:S01]  /*4fc0*/  HADD2.F32 R14, -RZ, R16.reuse.H0_H0 ;  /* 0x20000010ff0e7230 */ /* 0x100fe20000004100 */
[----:B------:R-:W-:Y:S01]  /*4fd0*/  FMUL.FTZ R15, R15, UR6 ;  /* 0x000000060f0f7c20 */ /* 0x000fe20008410000 */
[----:B------:R-:W-:Y:S01]  /*4fe0*/  HADD2.F32 R16, -RZ, R16.H1_H1 ;  /* 0x30000010ff107230 */ /* 0x000fe20000004100 */
        /* <DEDUP_REMOVED lines=13> */
.L_x_3928:
        /* <DEDUP_REMOVED lines=12> */
.L_x_3930:
[----:B------:R-:W-:Y:S05]  /*5180*/  BSYNC B0 ;  /* 0x0000000000007941 */ /* 0x000fea0003800000 */
.L_x_3929:
[----:B------:R-:W-:Y:S01]  /*5190*/  ISETP.GE.U32.AND P1, PT, R75, c[0x0][0x1c8], PT ;  /* 0x000072004b007a0c */ /* 0x000fe20003f26070 */
[----:B------:R-:W-:Y:S01]  /*51a0*/  FADD.FTZ R11, R14, -UR5 ;  /* 0x800000050e0b7e21 */ /* 0x000fe20008010000 */
[----:B------:R-:W-:Y:S01]  /*51b0*/  ISETP.GE.U32.AND P2, PT, R72, c[0x0][0x1c8], PT ;  /* 0x0000720048007a0c */ /* 0x000fe20003f46070 */
[----:B------:R-:W-:Y:S01]  /*51c0*/  FADD.FTZ R16, R16, -UR5 ;  /* 0x8000000510107e21 */ /* 0x000fe20008010000 */
[----:B0-----:R-:W-:Y:S01]  /*51d0*/  SHF.R.S32.HI R13, RZ, 0x1f, R75 ;  /* 0x0000001fff0d7819 */ /* 0x001fe2000001144b */
[--C-:B------:R-:W-:Y:S01]  /*51e0*/  HADD2.F32 R10, -RZ, R17.reuse.H0_H0 ;  /* 0x20000011ff0a7230 */ /* 0x100fe20000004100 */
[----:B------:R-:W-:Y:S01]  /*51f0*/  ISETP.GE.U32.AND P3, PT, R71, c[0x0][0x1c8], PT ;  /* 0x0000720047007a0c */ /* 0x000fe20003f66070 */
[----:B------:R-:W-:Y:S01]  /*5200*/  HADD2.F32 R17, -RZ, R17.H1_H1 ;  /* 0x30000011ff117230 */ /* 0x000fe20000004100 */
[----:B------:R-:W-:Y:S01]  /*5210*/  ISETP.GE.AND.EX P1, PT, R13, c[0x0][0x1cc], PT, P1 ;  /* 0x000073000d007a0c */ /* 0x000fe20003f26310 */
[----:B------:R-:W-:Y:S01]  /*5220*/  FMUL.FTZ R11, R11, UR6 ;  /* 0x000000060b0b7c20 */ /* 0x000fe20008410000 */
[----:B------:R-:W-:Y:S01]  /*5230*/  ISETP.GE.AND.EX P2, PT, R93, c[0x0][0x1cc], PT, P2 ;  /* 0x000073005d007a0c */ /* 0x000fe20003f46320 */
[----:B------:R-:W-:Y:S01]  /*5240*/  FMUL.FTZ R12, R16, UR6 ;  /* 0x00000006100c7c20 */ /* 0x000fe20008410000 */
[----:B------:R-:W-:Y:S01]  /*5250*/  ISETP.GE.AND.EX P3, PT, R92, c[0x0][0x1cc], PT, P3 ;  /* 0x000073005c007a0c */ /* 0x000fe20003f66330 */
[--C-:B------:R-:W-:Y:S01]  /*5260*/  HADD2.F32 R15, -RZ, R18.reuse.H0_H0 ;  /* 0x20000012ff0f7230 */ /* 0x100fe20000004100 */
[----:B------:R-:W-:Y:S01]  /*5270*/  FADD.FTZ R16, R17, -UR5 ;  /* 0x8000000511107e21 */ /* 0x000fe20008010000 */
[C---:B------:R-:W-:Y:S01]  /*5280*/  ISETP.GT.U32.OR P1, PT, R0.reuse, 0x27f, P1 ;  /* 0x0000027f0000780c */ /* 0x040fe20000f24470 */
[----:B------:R-:W-:Y:S01]  /*5290*/  HADD2.F32 R18, -RZ, R18.H1_H1 ;  /* 0x30000012ff127230 */ /* 0x000fe20000004100 */
[----:B------:R-:W-:Y:S01]  /*52a0*/  ISETP.GT.U32.OR P2, PT, R0, 0x27f, P2 ;  /* 0x0000027f0000780c */ /* 0x000fe20001744470 */
[----:B------:R-:W-:Y:S01]  /*52b0*/  FADD.FTZ R14, R10, -UR5 ;  /* 0x800000050a0e7e21 */ /* 0x000fe20008010000 */
[----:B------:R-:W-:Y:S01]  /*52c0*/  ISETP.GT.U32.OR P3, PT, R0, 0x27f, P3 ;  /* 0x0000027f0000780c */ /* 0x000fe20001f64470 */
[----:B------:R-:W-:-:S02]  /*52d0*/  FFMA.FTZ R17, R24, R11, R26 ;  /* 0x0000000b18117223 */ /* 0x000fc4000001001a */
        /* <DEDUP_REMOVED lines=12> */
.L_x_3931:
[----:B------:R-:W-:Y:S01]  /*53a0*/  BSSY B0, `(.L_x_3932) ;  /* 0x000000c000007945 */ /* 0x000fe20003800000 */
[----:B------:R-:W-:Y:S05]  /*53b0*/  @P1 BRA `(.L_x_3933) ;  /* 0x000000a000001947 */ /* 0x000fea0003800000 */
[----:B------:R-:W-:Y:S01]  /*53c0*/  IMAD R10, R13, c[0x0][0x1c0], RZ ;  /* 0x000070000d0a7a24 */ /* 0x000fe200078e02ff */
[----:B------:R-:W-:Y:S02]  /*53d0*/  F2FP.PACK_AB R17, R12, R17 ;  /* 0x000000110c11723e */ /* 0x000fe400000000ff */
[----:B------:R-:W-:Y:S01]  /*53e0*/  MOV R11, R33 ;  /* 0x00000021000b7202 */ /* 0x000fe20000000f00 */
[----:B------:R-:W-:Y:S01]  /*53f0*/  IMAD R12, R75, c[0x0][0x1c4], R10 ;  /* 0x000071004b0c7a24 */ /* 0x000fe200078e020a */
[----:B------:R-:W-:-:S05]  /*5400*/  MOV R10, R34 ;  /* 0x00000022000a7202 */ /* 0x000fca0000000f00 */
[----:B------:R-:W-:-:S05]  /*5410*/  IMAD.WIDE.U32 R10, R75, c[0x0][0x1c0], R10 ;  /* 0x000070004b0a7a25 */ /* 0x000fca00078e000a */
[----:B------:R-:W-:Y:S02]  /*5420*/  IADD3 R11, R11, R12, RZ ;  /* 0x0000000c0b0b7210 */ /* 0x000fe40007ffe0ff */
[----:B------:R-:W-:-:S04]  /*5430*/  LEA R12, P1, R10, c[0x0][0x160], 0x1 ;  /* 0x000058000a0c7a11 */ /* 0x000fc800078208ff */
[----:B------:R-:W-:-:S05]  /*5440*/  LEA.HI.X R13, R10, c[0x0][0x164], R11, 0x1, P1 ;  /* 0x000059000a0d7a11 */ /* 0x000fca00008f0c0b */
[----:B------:R0:W-:Y:S04]  /*5450*/  STG.E [R12.64], R17 ;  /* 0x000000110c007986 */ /* 0x0001e8000c10190c */
.L_x_3933:
[----:B------:R-:W-:Y:S05]  /*5460*/  BSYNC B0 ;  /* 0x0000000000007941 */ /* 0x000fea0003800000 */
.L_x_3932:
[----:B------:R-:W-:Y:S02]  /*5470*/  FMUL.FTZ R14, R14, UR6 ;  /* 0x000000060e0e7c20 */ /* 0x000fe40008410000 */
[----:B------:R-:W-:Y:S02]  /*5480*/  FMUL.FTZ R16, R16, UR6 ;  /* 0x0000000610107c20 */ /* 0x000fe40008410000 */
[----:B------:R-:W-:Y:S02]  /*5490*/  FADD.FTZ R15, R15, -UR5 ;  /* 0x800000050f0f7e21 */ /* 0x000fe40008010000 */
[----:B------:R-:W-:Y:S02]  /*54a0*/  FADD.FTZ R18, R18, -UR5 ;  /* 0x8000000512127e21 */ /* 0x000fe40008010000 */
        /* <DEDUP_REMOVED lines=13> */
.L_x_3934:
        /* <DEDUP_REMOVED lines=12> */
.L_x_3936:
[----:B------:R-:W-:Y:S05]  /*5640*/  BSYNC B0 ;  /* 0x0000000000007941 */ /* 0x000fea0003800000 */
.L_x_3935:
[----:B------:R-:W-:Y:S01]  /*5650*/  FMUL.FTZ R15, R15, UR6 ;  /* 0x000000060f0f7c20 */ /* 0x000fe20008410000 */
[--C-:B0-----:R-:W-:Y:S01]  /*5660*/  HADD2.F32 R14, -RZ, R20.reuse.H0_H0 ;  /* 0x20000014ff0e7230 */ /* 0x101fe20000004100 */
[----:B------:R-:W-:Y:S01]  /*5670*/  FMUL.FTZ R18, R18, UR6 ;  /* 0x0000000612127c20 */ /* 0x000fe20008410000 */
[----:B------:R-:W-:Y:S01]  /*5680*/  HADD2.F32 R20, -RZ, R20.H1_H1 ;  /* 0x30000014ff147230 */ /* 0x000fe20000004100 */
        /* <DEDUP_REMOVED lines=13> */
.L_x_3937:
        /* <DEDUP_REMOVED lines=12> */
.L_x_3939:
[----:B------:R-:W-:Y:S05]  /*5820*/  BSYNC B0 ;  /* 0x0000000000007941 */ /* 0x000fea0003800000 */
.L_x_3938:
[----:B------:R-:W-:Y:S01]  /*5830*/  ISETP.GE.U32.AND P1, PT, R69, c[0x0][0x1c8], PT ;  /* 0x0000720045007a0c */ /* 0x000fe20003f26070 */
[----:B------:R-:W-:Y:S01]  /*5840*/  FADD.FTZ R14, R14, -UR5 ;  /* 0x800000050e0e7e21 */ /* 0x000fe20008010000 */
[----:B------:R-:W-:Y:S01]  /*5850*/  ISETP.GE.U32.AND P2, PT, R68, c[0x0][0x1c8], PT ;  /* 0x0000720044007a0c */ /* 0x000fe20003f46070 */
[----:B------:R-:W-:Y:S01]  /*5860*/  FADD.FTZ R20, R20, -UR5 ;  /* 0x8000000514147e21 */ /* 0x000fe20008010000 */
[----:B------:R-:W-:Y:S01]  /*5870*/  SHF.R.S32.HI R50, RZ, 0x1f, R69 ;  /* 0x0000001fff327819 */ /* 0x000fe20000011445 */
[--C-:B------:R-:W-:Y:S01]  /*5880*/  HADD2.F32 R10, -RZ, R21.reuse.H0_H0 ;  /* 0x20000015ff0a7230 */ /* 0x100fe20000004100 */
[----:B------:R-:W-:Y:S01]  /*5890*/  SHF.R.S32.HI R19, RZ, 0x1f, R68 ;  /* 0x0000001fff137819 */ /* 0x000fe20000011444 */
[----:B------:R-:W-:Y:S01]  /*58a0*/  HADD2.F32 R16, -RZ, R21.H1_H1 ;  /* 0x30000015ff107230 */ /* 0x000fe20000004100 */
[----:B------:R-:W-:Y:S01]  /*58b0*/  ISETP.GE.U32.AND P3, PT, R67, c[0x0][0x1c8], PT ;  /* 0x0000720043007a0c */ /* 0x000fe20003f66070 */
[----:B------:R-:W-:Y:S01]  /*58c0*/  FMUL.FTZ R11, R14, UR6 ;  /* 0x000000060e0b7c20 */ /* 0x000fe20008410000 */
[----:B------:R-:W-:Y:S01]  /*58d0*/  SHF.R.S32.HI R18, RZ, 0x1f, R67 ;  /* 0x0000001fff127819 */ /* 0x000fe20000011443 */
[----:B------:R-:W-:Y:S01]  /*58e0*/  FMUL.FTZ R20, R20, UR6 ;  /* 0x0000000614147c20 */ /* 0x000fe20008410000 */
[----:B------:R-:W-:Y:S01]  /*58f0*/  ISETP.GE.AND.EX P1, PT, R50, c[0x0][0x1cc], PT, P1 ;  /* 0x0000730032007a0c */ /* 0x000fe20003f26310 */
[--C-:B0-----:R-:W-:Y:S01]  /*5900*/  HADD2.F32 R15, -RZ, R22.reuse.H0_H0 ;  /* 0x20000016ff0f7230 */ /* 0x101fe20000004100 */
[----:B------:R-:W-:Y:S01]  /*5910*/  ISETP.GE.AND.EX P2, PT, R19, c[0x0][0x1cc], PT, P2 ;  /* 0x0000730013007a0c */ /* 0x000fe20003f46320 */
[----:B------:R-:W-:Y:S01]  /*5920*/  HADD2.F32 R22, -RZ, R22.H1_H1 ;  /* 0x30000016ff167230 */ /* 0x000fe20000004100 */
[----:B------:R-:W-:Y:S01]  /*5930*/  ISETP.GE.AND.EX P3, PT, R18, c[0x0][0x1cc], PT, P3 ;  /* 0x0000730012007a0c */ /* 0x000fe20003f66330 */
[----:B------:R-:W-:Y:S01]  /*5940*/  FADD.FTZ R14, R10, -UR5 ;  /* 0x800000050a0e7e21 */ /* 0x000fe20008010000 */
[----:B------:R-:W-:Y:S01]  /*5950*/  ISETP.GT.U32.OR P1, PT, R0, 0x27f, P1 ;  /* 0x0000027f0000780c */ /* 0x000fe20000f24470 */
[----:B------:R-:W-:Y:S01]  /*5960*/  FADD.FTZ R16, R16, -UR5 ;  /* 0x8000000510107e21 */ /* 0x000fe20008010000 */
[----:B------:R-:W-:Y:S01]  /*5970*/  ISETP.GT.U32.OR P2, PT, R0, 0x27f, P2 ;  /* 0x0000027f0000780c */ /* 0x000fe20001744470 */
[----:B------:R-:W-:Y:S01]  /*5980*/  FFMA.FTZ R17, R24, R11, R26 ;  /* 0x0000000b18117223 */ /* 0x000fe2000001001a */
[----:B------:R-:W-:Y:S01]  /*5990*/  ISETP.GT.U32.OR P3, PT, R0, 0x27f, P3 ;  /* 0x0000027f0000780c */ /* 0x000fe20001f64470 */
        /* <DEDUP_REMOVED lines=12> */
.L_x_3940:
        /* <DEDUP_REMOVED lines=12> */
.L_x_3942:
[----:B------:R-:W-:Y:S05]  /*5b20*/  BSYNC B0 ;  /* 0x0000000000007941 */ /* 0x000fea0003800000 */
.L_x_3941:
[----:B------:R-:W-:Y:S02]  /*5b30*/  FMUL.FTZ R11, R14, UR6 ;  /* 0x000000060e0b7c20 */ /* 0x000fe40008410000 */
[----:B------:R-:W-:Y:S02]  /*5b40*/  FMUL.FTZ R16, R16, UR6 ;  /* 0x0000000610107c20 */ /* 0x000fe40008410000 */
[----:B------:R-:W-:Y:S02]  /*5b50*/  FADD.FTZ R15, R15, -UR5 ;  /* 0x800000050f0f7e21 */ /* 0x000fe40008010000 */
[----:B------:R-:W-:Y:S02]  /*5b60*/  FADD.FTZ R22, R22, -UR5 ;  /* 0x8000000516167e21 */ /* 0x000fe40008010000 */
        /* <DEDUP_REMOVED lines=13> */
.L_x_3943:
        /* <DEDUP_REMOVED lines=9> */
[----:B------:R-:W-:Y:S02]  /*5cd0*/  F2FP.PACK_AB R11, R16, R14 ;  /* 0x0000000e100b723e */ /* 0x000fe400000000ff */
[----:B------:R-:W-:-:S05]  /*5ce0*/  LEA.HI.X R13, R10, c[0x0][0x164], R13, 0x1, P1 ;  /* 0x000059000a0d7a11 */ /* 0x000fca00008f0c0d */
[----:B------:R0:W-:Y:S04]  /*5cf0*/  STG.E [R12.64], R11 ;  /* 0x0000000b0c007986 */ /* 0x0001e8000c10190c */
.L_x_3945:
[----:B------:R-:W-:Y:S05]  /*5d00*/  BSYNC B0 ;  /* 0x0000000000007941 */ /* 0x000fea0003800000 */
.L_x_3944:
[----:B------:R-:W-:Y:S01]  /*5d10*/  FMUL.FTZ R15, R15, UR6 ;  /* 0x000000060f0f7c20 */ /* 0x000fe20008410000 */
[--C-:B------:R-:W-:Y:S01]  /*5d20*/  HADD2.F32 R14, -RZ, R23.reuse.H0_H0 ;  /* 0x20000017ff0e7230 */ /* 0x100fe20000004100 */
[----:B------:R-:W-:Y:S01]  /*5d30*/  FMUL.FTZ R22, R22, UR6 ;  /* 0x0000000616167c20 */ /* 0x000fe20008410000 */
[----:B------:R-:W-:Y:S01]  /*5d40*/  HADD2.F32 R23, -RZ, R23.H1_H1 ;  /* 0x30000017ff177230 */ /* 0x000fe20000004100 */
        /* <DEDUP_REMOVED lines=13> */
.L_x_3946:
[----:B------:R-:W-:Y:S01]  /*5e20*/  BSSY B0, `(.L_x_3947) ;  /* 0x000000c000007945 */ /* 0x000fe20003800000 */
[----:B------:R-:W-:Y:S05]  /*5e30*/  @P3 BRA `(.L_x_3948) ;  /* 0x000000a000003947 */ /* 0x000fea0003800000 */
[----:B------:R-:W-:Y:S01]  /*5e40*/  IMAD R10, R18, c[0x0][0x1c0], RZ ;  /* 0x00007000120a7a24 */ /* 0x000fe200078e02ff */
[----:B0-----:R-:W-:Y:S02]  /*5e50*/  MOV R11, R33 ;  /* 0x00000021000b7202 */ /* 0x001fe40000000f00 */
        /* <DEDUP_REMOVED lines=8> */
.L_x_3948:
[----:B------:R-:W-:Y:S05]  /*5ee0*/  BSYNC B0 ;  /* 0x0000000000007941 */ /* 0x000fea0003800000 */
.L_x_3947:
[----:B------:R-:W-:Y:S01]  /*5ef0*/  ISETP.GE.U32.AND P1, PT, R66, c[0x0][0x1c8], PT ;  /* 0x0000720042007a0c */ /* 0x000fe20003f26070 */
[----:B------:R-:W-:Y:S01]  /*5f00*/  FADD.FTZ R14, R14, -UR5 ;  /* 0x800000050e0e7e21 */ /* 0x000fe20008010000 */
[----:B------:R-:W-:Y:S01]  /*5f10*/  ISETP.GE.U32.AND P2, PT, R65, c[0x0][0x1c8], PT ;  /* 0x0000720041007a0c */ /* 0x000fe20003f46070 */
[----:B------:R-:W-:Y:S01]  /*5f20*/  FADD.FTZ R23, R23, -UR5 ;  /* 0x8000000517177e21 */ /* 0x000fe20008010000 */
[----:B------:R-:W-:Y:S01]  /*5f30*/  SHF.R.S32.HI R20, RZ, 0x1f, R66 ;  /* 0x0000001fff147819 */ /* 0x000fe20000011442 */
[--C-:B------:R-:W-:Y:S01]  /*5f40*/  HADD2.F32 R16, -RZ, R28.reuse.H0_H0 ;  /* 0x2000001cff107230 */ /* 0x100fe20000004100 */
[----:B------:R-:W-:Y:S01]  /*5f50*/  ISETP.GE.U32.AND P3, PT, R64, c[0x0][0x1c8], PT ;  /* 0x0000720040007a0c */ /* 0x000fe20003f66070 */
[----:B------:R-:W-:Y:S01]  /*5f60*/  HADD2.F32 R28, -RZ, R28.H1_H1 ;  /* 0x3000001cff1c7230 */ /* 0x000fe20000004100 */
[----:B------:R-:W-:Y:S01]  /*5f70*/  ISETP.GE.AND.EX P1, PT, R20, c[0x0][0x1cc], PT, P1 ;  /* 0x0000730014007a0c */ /* 0x000fe20003f26310 */
[----:B0-----:R-:W-:Y:S01]  /*5f80*/  FMUL.FTZ R17, R14, UR6 ;  /* 0x000000060e117c20 */ /* 0x001fe20008410000 */
[----:B------:R-:W-:Y:S01]  /*5f90*/  ISETP.GE.AND.EX P2, PT, R91, c[0x0][0x1cc], PT, P2 ;  /* 0x000073005b007a0c */ /* 0x000fe20003f46320 */
[----:B------:R-:W-:Y:S01]  /*5fa0*/  FMUL.FTZ R18, R23, UR6 ;  /* 0x0000000617127c20 */ /* 0x000fe20008410000 */
[----:B------:R-:W-:Y:S01]  /*5fb0*/  ISETP.GE.AND.EX P3, PT, R89, c[0x0][0x1cc], PT, P3 ;  /* 0x0000730059007a0c */ /* 0x000fe20003f66330 */
[--C-:B------:R-:W-:Y:S01]  /*5fc0*/  HADD2.F32 R15, -RZ, R29.reuse.H0_H0 ;  /* 0x2000001dff0f7230 */ /* 0x100fe20000004100 */
[C---:B------:R-:W-:Y:S01]  /*5fd0*/  ISETP.GT.U32.OR P1, PT, R0.reuse, 0x27f, P1 ;  /* 0x0000027f0000780c */ /* 0x040fe20000f24470 */
[----:B------:R-:W-:Y:S01]  /*5fe0*/  HADD2.F32 R29, -RZ, R29.H1_H1 ;  /* 0x3000001dff1d7230 */ /* 0x000fe20000004100 */
        /* <DEDUP_REMOVED lines=17> */
.L_x_3949:
        /* <DEDUP_REMOVED lines=12> */
.L_x_3951:
[----:B------:R-:W-:Y:S05]  /*61c0*/  BSYNC B0 ;  /* 0x0000000000007941 */ /* 0x000fea0003800000 */
.L_x_3950:
[----:B------:R-:W-:Y:S02]  /*61d0*/  FMUL.FTZ R11, R16, UR6 ;  /* 0x00000006100b7c20 */ /* 0x000fe40008410000 */
[----:B------:R-:W-:Y:S02]  /*61e0*/  FMUL.FTZ R10, R14, UR6 ;  /* 0x000000060e0a7c20 */ /* 0x000fe40008410000 */
[----:B------:R-:W-:Y:S02]  /*61f0*/  FADD.FTZ R15, R15, -UR5 ;  /* 0x800000050f0f7e21 */ /* 0x000fe40008010000 */
[----:B------:R-:W-:Y:S02]  /*6200*/  FADD.FTZ R29, R29, -UR5 ;  /* 0x800000051d1d7e21 */ /* 0x000fe40008010000 */
        /* <DEDUP_REMOVED lines=13> */
.L_x_3952:
        /* <DEDUP_REMOVED lines=12> */
.L_x_3954:
[----:B------:R-:W-:Y:S05]  /*63a0*/  BSYNC B0 ;  /* 0x0000000000007941 */ /* 0x000fea0003800000 */
.L_x_3953:
        /* <DEDUP_REMOVED lines=17> */
.L_x_3955:
        /* <DEDUP_REMOVED lines=12> */
.L_x_3957:
[----:B------:R-:W-:Y:S05]  /*6580*/  BSYNC B0 ;  /* 0x0000000000007941 */ /* 0x000fea0003800000 */
.L_x_3956:
        /* <DEDUP_REMOVED lines=9> */
[----:B0-----:R-:W-:Y:S01]  /*6620*/  FMUL.FTZ R17, R14, UR6 ;  /* 0x000000060e117c20 */ /* 0x001fe20008410000 */
[----:B------:R-:W-:Y:S01]  /*6630*/  SHF.R.S32.HI R20, RZ, 0x1f, R61 ;  /* 0x0000001fff147819 */ /* 0x000fe2000001143d */
[----:B------:R-:W-:Y:S01]  /*6640*/  FMUL.FTZ R30, R30, UR6 ;  /* 0x000000061e1e7c20 */ /* 0x000fe20008410000 */
[----:B------:R-:W-:Y:S01]  /*6650*/  ISETP.GE.AND.EX P1, PT, R22, c[0x0][0x1cc], PT, P1 ;  /* 0x0000730016007a0c */ /* 0x000fe20003f26310 */
[--C-:B------:R-:W-:Y:S01]  /*6660*/  HADD2.F32 R15, -RZ, R36.reuse.H0_H0 ;  /* 0x20000024ff0f7230 */ /* 0x100fe20000004100 */
        /* <DEDUP_REMOVED lines=21> */
.L_x_3958:
        /* <DEDUP_REMOVED lines=12> */
.L_x_3960:
[----:B------:R-:W-:Y:S05]  /*6880*/  BSYNC B0 ;  /* 0x0000000000007941 */ /* 0x000fea0003800000 */
.L_x_3959:
        /* <DEDUP_REMOVED lines=17> */
.L_x_3961:
        /* <DEDUP_REMOVED lines=12> */
.L_x_3963:
[----:B------:R-:W-:Y:S05]  /*6a60*/  BSYNC B0 ;  /* 0x0000000000007941 */ /* 0x000fea0003800000 */
.L_x_3962:
[----:B------:R-:W-:Y:S01]  /*6a70*/  FMUL.FTZ R11, R15, UR6 ;  /* 0x000000060f0b7c20 */ /* 0x000fe20008410000 */
[--C-:B------:R-:W-:Y:S01]  /*6a80*/  HADD2.F32 R15, -RZ, R37.reuse.H0_H0 ;  /* 0x20000025ff0f7230 */ /* 0x100fe20000004100 */
[----:B------:R-:W-:Y:S01]  /*6a90*/  FMUL.FTZ R36, R36, UR6 ;  /* 0x0000000624247c20 */ /* 0x000fe20008410000 */
[----:B------:R-:W-:Y:S01]  /*6aa0*/  HADD2.F32 R37, -RZ, R37.H1_H1 ;  /* 0x30000025ff257230 */ /* 0x000fe20000004100 */
        /* <DEDUP_REMOVED lines=13> */
.L_x_3964:
        /* <DEDUP_REMOVED lines=12> */
.L_x_3966:
[----:B------:R-:W-:Y:S05]  /*6c40*/  BSYNC B0 ;  /* 0x0000000000007941 */ /* 0x000fea0003800000 */
.L_x_3965:
        /* <DEDUP_REMOVED lines=33> */
.L_x_3967:
        /* <DEDUP_REMOVED lines=12> */
.L_x_3969:
[----:B------:R-:W-:Y:S05]  /*6f20*/  BSYNC B0 ;  /* 0x0000000000007941 */ /* 0x000fea0003800000 */
.L_x_3968:
[----:B------:R-:W-:Y:S02]  /*6f30*/  FMUL.FTZ R11, R16, UR6 ;  /* 0x00000006100b7c20 */ /* 0x000fe40008410000 */
[----:B------:R-:W-:Y:S02]  /*6f40*/  FMUL.FTZ R10, R15, UR6 ;  /* 0x000000060f0a7c20 */ /* 0x000fe40008410000 */
[----:B0-----:R-:W-:Y:S02]  /*6f50*/  FADD.FTZ R17, R14, -UR5 ;  /* 0x800000050e117e21 */ /* 0x001fe40008010000 */
[----:B------:R-:W-:Y:S02]  /*6f60*/  FADD.FTZ R39, R39, -UR5 ;  /* 0x8000000527277e21 */ /* 0x000fe40008010000 */
        /* <DEDUP_REMOVED lines=13> */
.L_x_3970:
        /* <DEDUP_REMOVED lines=12> */
.L_x_3972:
[----:B------:R-:W-:Y:S05]  /*7100*/  BSYNC B0 ;  /* 0x0000000000007941 */ /* 0x000fea0003800000 */
.L_x_3971:
        /* <DEDUP_REMOVED lines=17> */
.L_x_3973:
        /* <DEDUP_REMOVED lines=12> */
.L_x_3975:
[----:B------:R-:W-:Y:S05]  /*72e0*/  BSYNC B0 ;  /* 0x0000000000007941 */ /* 0x000fea0003800000 */
.L_x_3974:
[----:B0-----:R-:W-:Y:S01]  /*72f0*/  HADD2.F32 R15, -RZ, R43.H0_H0 ;  /* 0x2000002bff0f7230 */ /* 0x001fe20000004100 */
[----:B------:R-:W-:Y:S01]  /*7300*/  FADD.FTZ R14, R14, -UR5 ;  /* 0x800000050e0e7e21 */ /* 0x000fe20008010000 */
[----:B------:R-:W-:Y:S01]  /*7310*/  HADD2.F32 R16, -RZ, R44.H0_H0 ;  /* 0x2000002cff107230 */ /* 0x000fe20000004100 */
[----:B------:R-:W-:Y:S01]  /*7320*/  ISETP.GE.U32.AND P6, PT, R57, c[0x0][0x1c8], PT ;  /* 0x0000720039007a0c */ /* 0x000fe20003fc6070 */
[----:B------:R-:W-:Y:S01]  /*7330*/  HADD2.F32 R12, -RZ, R41.H0_H0 ;  /* 0x20000029ff0c7230 */ /* 0x000fe20000004100 */
[----:B------:R-:W-:Y:S01]  /*7340*/  FADD.FTZ R15, R15, -UR5 ;  /* 0x800000050f0f7e21 */ /* 0x000fe20008010000 */
        /* <DEDUP_REMOVED lines=12> */
[----:B------:R-:W-:Y:S01]  /*7410*/  ISETP.GE.U32.AND P1, PT, R56, c[0x0][0x1c8], PT ;  /* 0x0000720038007a0c */ /* 0x000fe20003f26070 */
[----:B------:R-:W-:Y:S01]  /*7420*/  FADD.FTZ R22, R22, -UR5 ;  /* 0x8000000516167e21 */ /* 0x000fe20008010000 */
[----:B------:R-:W-:Y:S01]  /*7430*/  ISETP.GE.U32.AND P2, PT, R55, c[0x0][0x1c8], PT ;  /* 0x0000720037007a0c */ /* 0x000fe20003f46070 */
[----:B------:R-:W-:Y:S01]  /*7440*/  FADD.FTZ R10, R40, -UR5 ;  /* 0x80000005280a7e21 */ /* 0x000fe20008010000 */
[----:B------:R-:W-:Y:S01]  /*7450*/  ISETP.GE.U32.AND P3, PT, R54, c[0x0][0x1c8], PT ;  /* 0x0000720036007a0c */ /* 0x000fe20003f66070 */
[----:B------:R-:W-:Y:S01]  /*7460*/  FADD.FTZ R28, R28, -UR5 ;  /* 0x800000051c1c7e21 */ /* 0x000fe20008010000 */
[----:B------:R-:W-:Y:S01]  /*7470*/  ISETP.GE.U32.AND P4, PT, R4, c[0x0][0x1c8], PT ;  /* 0x0000720004007a0c */ /* 0x000fe20003f86070 */
[----:B------:R-:W-:Y:S01]  /*7480*/  FMUL.FTZ R15, R15, UR6 ;  /* 0x000000060f0f7c20 */ /* 0x000fe20008410000 */
[----:B------:R-:W-:Y:S01]  /*7490*/  SHF.R.S32.HI R50, RZ, 0x1f, R57 ;  /* 0x0000001fff327819 */ /* 0x000fe20000011439 */
[----:B------:R-:W-:Y:S01]  /*74a0*/  FMUL.FTZ R17, R16, UR6 ;  /* 0x0000000610117c20 */ /* 0x000fe20008410000 */
[----:B------:R-:W-:Y:S01]  /*74b0*/  SHF.R.S32.HI R38, RZ, 0x1f, R56 ;  /* 0x0000001fff267819 */ /* 0x000fe20000011438 */
[----:B------:R-:W-:Y:S01]  /*74c0*/  HADD2.F32 R41, -RZ, R41.H1_H1 ;  /* 0x30000029ff297230 */ /* 0x000fe20000004100 */
        /* <DEDUP_REMOVED lines=17> */
[----:B------:R-:W-:Y:S01]  /*75e0*/  FMUL.FTZ R10, R10, UR6 ;  /* 0x000000060a0a7c20 */ /* 0x000fe20008410000 */
[----:B------:R-:W-:Y:S01]  /*75f0*/  ISETP.GT.U32.OR P2, PT, R0, 0x27f, P2 ;  /* 0x0000027f0000780c */ /* 0x000fe20001744470 */
[--C-:B------:R-:W-:Y:S01]  /*7600*/  FFMA.FTZ R19, R24, R15, R26.reuse ;  /* 0x0000000f18137223 */ /* 0x100fe2000001001a */
[----:B------:R-:W-:Y:S01]  /*7610*/  ISETP.GT.U32.OR P3, PT, R0, 0x27f, P3 ;  /* 0x0000027f0000780c */ /* 0x000fe20001f64470 */
[--C-:B------:R-:W-:Y:S01]  /*7620*/  FFMA.FTZ R18, R24, R17, R26.reuse ;  /* 0x0000001118127223 */ /* 0x100fe2000001001a */
[----:B------:R-:W-:Y:S01]  /*7630*/  ISETP.GT.U32.OR P4, PT, R0, 0x27f, P4 ;  /* 0x0000027f0000780c */ /* 0x000fe20002784470 */
[C-C-:B------:R-:W-:Y:S01]  /*7640*/  FFMA.FTZ R22, R24.reuse, R11, R26.reuse ;  /* 0x0000000b18167223 */ /* 0x140fe2000001001a */
[----:B------:R-:W-:Y:S01]  /*7650*/  HADD2.F32 R42, -RZ, R42.H1_H1 ;  /* 0x3000002aff2a7230 */ /* 0x000fe20000004100 */
[C-C-:B------:R-:W-:Y:S01]  /*7660*/  FFMA.FTZ R21, R24.reuse, R21, R26.reuse ;  /* 0x0000001518157223 */ /* 0x140fe2000001001a */
[----:B------:R-:W-:Y:S01]  /*7670*/  HADD2.F32 R43, -RZ, R43.H1_H1 ;  /* 0x3000002bff2b7230 */ /* 0x000fe20000004100 */
[----:B------:R-:W-:-:S02]  /*7680*/  FFMA.FTZ R20, R24, R13, R26 ;  /* 0x0000000d18147223 */ /* 0x000fc4000001001a */
[C-C-:B------:R-:W-:Y:S02]  /*7690*/  FFMA.FTZ R17, R24.reuse, R23, R26.reuse ;  /* 0x0000001718117223 */ /* 0x140fe4000001001a */
[C-C-:B------:R-:W-:Y:S02]  /*76a0*/  FFMA.FTZ R14, R24.reuse, R29, R26.reuse ;  /* 0x0000001d180e7223 */ /* 0x140fe4000001001a */
[C-C-:B------:R-:W-:Y:S02]  /*76b0*/  FFMA.FTZ R15, R24.reuse, R31, R26.reuse ;  /* 0x0000001f180f7223 */ /* 0x140fe4000001001a */
[C-C-:B------:R-:W-:Y:S02]  /*76c0*/  FFMA.FTZ R16, R24.reuse, R37, R26.reuse ;  /* 0x0000002518107223 */ /* 0x140fe4000001001a */
[----:B------:R-:W-:Y:S02]  /*76d0*/  FFMA.FTZ R24, R24, R39, R26 ;  /* 0x0000002718187223 */ /* 0x000fe4000001001a */
[----:B------:R-:W-:-:S02]  /*76e0*/  FADD.FTZ R41, R41, -UR5 ;  /* 0x8000000529297e21 */ /* 0x000fc40008010000 */
        /* <DEDUP_REMOVED lines=12> */
.L_x_3976:
        /* <DEDUP_REMOVED lines=12> */
.L_x_3978:
[----:B------:R-:W-:Y:S05]  /*7870*/  BSYNC B0 ;  /* 0x0000000000007941 */ /* 0x000fea0003800000 */
.L_x_3977:
[----:B------:R-:W-:Y:S01]  /*7880*/  FADD.FTZ R42, R42, -UR5 ;  /* 0x800000052a2a7e21 */ /* 0x000fe20008010000 */
[----:B------:R-:W-:Y:S01]  /*7890*/  HADD2.F32 R44, -RZ, R44.H1_H1 ;  /* 0x3000002cff2c7230 */ /* 0x000fe20000004100 */
[----:B------:R-:W-:Y:S02]  /*78a0*/  FMUL.FTZ R10, R41, UR6 ;  /* 0x00000006290a7c20 */ /* 0x000fe40008410000 */
[----:B------:R-:W-:Y:S02]  /*78b0*/  FADD.FTZ R43, R43, -UR5 ;  /* 0x800000052b2b7e21 */ /* 0x000fe40008010000 */
        /* <DEDUP_REMOVED lines=13> */
.L_x_3979:
        /* <DEDUP_REMOVED lines=12> */
.L_x_3981:
[----:B------:R-:W-:Y:S05]  /*7a50*/  BSYNC B0 ;  /* 0x0000000000007941 */ /* 0x000fea0003800000 */
.L_x_3980:
[----:B0-----:R-:W-:Y:S02]  /*7a60*/  FADD.FTZ R23, R44, -UR5 ;  /* 0x800000052c177e21 */ /* 0x001fe40008010000 */
[----:B------:R-:W-:Y:S02]  /*7a70*/  FMUL.FTZ R26, R43, UR6 ;  /* 0x000000062b1a7c20 */ /* 0x000fe40008410000 */
        /* <DEDUP_REMOVED lines=12> */
.L_x_3982:
        /* <DEDUP_REMOVED lines=12> */
.L_x_3984:
[----:B------:R-:W-:Y:S05]  /*7c00*/  BSYNC B0 ;  /* 0x0000000000007941 */ /* 0x000fea0003800000 */
.L_x_3983:
        /* <DEDUP_REMOVED lines=13> */
.L_x_3985:
        /* <DEDUP_REMOVED lines=12> */
.L_x_3987:
[----:B------:R-:W-:Y:S05]  /*7da0*/  BSYNC B0 ;  /* 0x0000000000007941 */ /* 0x000fea0003800000 */
.L_x_3986:
        /* <DEDUP_REMOVED lines=12> */
.L_x_3988:
        /* <DEDUP_REMOVED lines=12> */
.L_x_3990:
[----:B------:R-:W-:Y:S05]  /*7f30*/  BSYNC B0 ;  /* 0x0000000000007941 */ /* 0x000fea0003800000 */
.L_x_3989:
[----:B0-----:R-:W-:Y:S01]  /*7f40*/  HADD2.F32 R19, -RZ, R48.H1_H1 ;  /* 0x30000030ff137230 */ /* 0x001fe20000004100 */
[----:B------:R-:W-:Y:S01]  /*7f50*/  ISETP.GE.U32.AND P6, PT, R5, c[0x0][0x1c8], PT ;  /* 0x0000720005007a0c */ /* 0x000fe20003fc6070 */
[----:B------:R-:W-:Y:S01]  /*7f60*/  HADD2.F32 R10, -RZ, R45.H1_H1 ;  /* 0x3000002dff0a7230 */ /* 0x000fe20000004100 */
[----:B------:R-:W-:Y:S01]  /*7f70*/  ISETP.GE.U32.AND P1, PT, R6, c[0x0][0x1c8], PT ;  /* 0x0000720006007a0c */ /* 0x000fe20003f26070 */
[----:B------:R-:W-:Y:S01]  /*7f80*/  HADD2.F32 R11, -RZ, R46.H1_H1 ;  /* 0x3000002eff0b7230 */ /* 0x000fe20000004100 */
[----:B------:R-:W-:Y:S01]  /*7f90*/  FADD.FTZ R19, R19, -UR5 ;  /* 0x8000000513137e21 */ /* 0x000fe20008010000 */
[----:B------:R-:W-:Y:S01]  /*7fa0*/  HADD2.F32 R13, -RZ, R47.H1_H1 ;  /* 0x3000002fff0d7230 */ /* 0x000fe20000004100 */
[----:B------:R-:W-:Y:S01]  /*7fb0*/  ISETP.GE.U32.AND P2, PT, R7, c[0x0][0x1c8], PT ;  /* 0x0000720007007a0c */ /* 0x000fe20003f46070 */
[----:B------:R-:W-:Y:S01]  /*7fc0*/  HADD2.F32 R21, -RZ, R49.H1_H1 ;  /* 0x30000031ff157230 */ /* 0x000fe20000004100 */
[----:B------:R-:W-:Y:S01]  /*7fd0*/  ISETP.GE.U32.AND P3, PT, R8, c[0x0][0x1c8], PT ;  /* 0x0000720008007a0c */ /* 0x000fe20003f66070 */
[----:B------:R-:W-:Y:S01]  /*7fe0*/  FADD.FTZ R10, R10, -UR5 ;  /* 0x800000050a0a7e21 */ /* 0x000fe20008010000 */
[----:B------:R-:W-:Y:S01]  /*7ff0*/  ISETP.GE.U32.AND P4, PT, R9, c[0x0][0x1c8], PT ;  /* 0x0000720009007a0c */ /* 0x000fe20003f86070 */
[----:B------:R-:W-:Y:S01]  /*8000*/  FADD.FTZ R11, R11, -UR5 ;  /* 0x800000050b0b7e21 */ /* 0x000fe20008010000 */
[----:B------:R-:W-:Y:S01]  /*8010*/  ISETP.GE.AND.EX P6, PT, R85, c[0x0][0x1cc], PT, P6 ;  /* 0x0000730055007a0c */ /* 0x000fe20003fc6360 */
[----:B------:R-:W-:Y:S01]  /*8020*/  FADD.FTZ R13, R13, -UR5 ;  /* 0x800000050d0d7e21 */ /* 0x000fe20008010000 */
[----:B------:R-:W-:Y:S01]  /*8030*/  ISETP.GE.AND.EX P1, PT, R82, c[0x0][0x1cc], PT, P1 ;  /* 0x0000730052007a0c */ /* 0x000fe20003f26310 */
[----:B------:R-:W-:Y:S01]  /*8040*/  FADD.FTZ R21, R21, -UR5 ;  /* 0x8000000515157e21 */ /* 0x000fe20008010000 */
[----:B------:R-:W-:Y:S01]  /*8050*/  ISETP.GE.AND.EX P2, PT, R81, c[0x0][0x1cc], PT, P2 ;  /* 0x0000730051007a0c */ /* 0x000fe20003f46320 */
[----:B------:R-:W-:Y:S01]  /*8060*/  FMUL.FTZ R20, R19, UR6 ;  /* 0x0000000613147c20 */ /* 0x000fe20008410000 */
[----:B------:R-:W-:Y:S01]  /*8070*/  ISETP.GE.AND.EX P3, PT, R80, c[0x0][0x1cc], PT, P3 ;  /* 0x0000730050007a0c */ /* 0x000fe20003f66330 */
[----:B------:R-:W-:Y:S01]  /*8080*/  FMUL.FTZ R10, R10, UR6 ;  /* 0x000000060a0a7c20 */ /* 0x000fe20008410000 */
[----:B------:R-:W-:Y:S01]  /*8090*/  ISETP.GE.AND.EX P4, PT, R73, c[0x0][0x1cc], PT, P4 ;  /* 0x0000730049007a0c */ /* 0x000fe20003f86340 */
[----:B------:R-:W-:Y:S01]  /*80a0*/  FMUL.FTZ R12, R11, UR6 ;  /* 0x000000060b0c7c20 */ /* 0x000fe20008410000 */
[C---:B------:R-:W-:Y:S01]  /*80b0*/  ISETP.GT.U32.OR P6, PT, R0.reuse, 0x27f, P6 ;  /* 0x0000027f0000780c */ /* 0x040fe200037c4470 */
[----:B------:R-:W-:Y:S01]  /*80c0*/  FMUL.FTZ R18, R13, UR6 ;  /* 0x000000060d127c20 */ /* 0x000fe20008410000 */
[C---:B------:R-:W-:Y:S01]  /*80d0*/  ISETP.GT.U32.OR P1, PT, R0.reuse, 0x27f, P1 ;  /* 0x0000027f0000780c */ /* 0x040fe20000f24470 */
[----:B------:R-:W-:Y:S01]  /*80e0*/  FMUL.FTZ R22, R21, UR6 ;  /* 0x0000000615167c20 */ /* 0x000fe20008410000 */
[C---:B------:R-:W-:Y:S01]  /*80f0*/  ISETP.GT.U32.OR P2, PT, R0.reuse, 0x27f, P2 ;  /* 0x0000027f0000780c */ /* 0x040fe20001744470 */
[C-C-:B------:R-:W-:Y:S01]  /*8100*/  FFMA.FTZ R21, R25.reuse, R20, R27.reuse ;  /* 0x0000001419157223 */ /* 0x140fe2000001001b */
[C---:B------:R-:W-:Y:S01]  /*8110*/  ISETP.GT.U32.OR P3, PT, R0.reuse, 0x27f, P3 ;  /* 0x0000027f0000780c */ /* 0x040fe20001f64470 */
[C-C-:B------:R-:W-:Y:S01]  /*8120*/  FFMA.FTZ R23, R25.reuse, R12, R27.reuse ;  /* 0x0000000c19177223 */ /* 0x140fe2000001001b */
[----:B------:R-:W-:Y:S01]  /*8130*/  ISETP.GT.U32.OR P4, PT, R0, 0x27f, P4 ;  /* 0x0000027f0000780c */ /* 0x000fe20002784470 */
        /* <DEDUP_REMOVED lines=14> */
.L_x_3991:
        /* <DEDUP_REMOVED lines=12> */
.L_x_3993:
[----:B------:R-:W-:Y:S05]  /*82e0*/  BSYNC B0 ;  /* 0x0000000000007941 */ /* 0x000fea0003800000 */
.L_x_3992:
        /* <DEDUP_REMOVED lines=11> */
.L_x_3994:
        /* <DEDUP_REMOVED lines=12> */
.L_x_3996:
[----:B------:R-:W-:Y:S05]  /*8460*/  BSYNC B0 ;  /* 0x0000000000007941 */ /* 0x000fea0003800000 */
.L_x_3995:
        /* <DEDUP_REMOVED lines=11> */
.L_x_3997:
        /* <DEDUP_REMOVED lines=12> */
.L_x_3999:
[----:B------:R-:W-:Y:S05]  /*85e0*/  BSYNC B0 ;  /* 0x0000000000007941 */ /* 0x000fea0003800000 */
.L_x_3998:
        /* <DEDUP_REMOVED lines=11> */
.L_x_4000:
        /* <DEDUP_REMOVED lines=12> */
.L_x_4002:
[----:B------:R-:W-:Y:S05]  /*8760*/  BSYNC B0 ;  /* 0x0000000000007941 */ /* 0x000fea0003800000 */
.L_x_4001:
        /* <DEDUP_REMOVED lines=11> */
.L_x_4003:
        /* <DEDUP_REMOVED lines=11> */
.L_x_4005:
[----:B------:R-:W-:Y:S05]  /*88d0*/  BSYNC B0 ;  /* 0x0000000000007941 */ /* 0x000fea0003800000 */
.L_x_4004:
[----:B------:R-:W-:Y:S02]  /*88e0*/  ULDC UR5, c[0x0][0x10] ;  /* 0x0000040000057ab9 */ /* 0x000fe40000000800 */
[----:B------:R-:W-:Y:S02]  /*88f0*/  UIADD3 UR9, UR9, UR5, URZ ;  /* 0x0000000509097290 */ /* 0x000fe4000fffe03f */
[----:B------:R-:W-:Y:S02]  /*8900*/  UIADD3 UR4, UR4, 0x1, URZ ;  /* 0x0000000104047890 */ /* 0x000fe4000fffe03f */
[----:B------:R-:W-:-:S06]  /*8910*/  UISETP.GE.AND UP0, UPT, UR9, UR8, UPT ;  /* 0x000000080900728c */ /* 0x000fcc000bf06270 */
[----:B------:R-:W-:-:S13]  /*8920*/  PLOP3.LUT P1, PT, PT, PT, UP0, 0x80, 0x0 ;  /* 0x000000000000781c */ /* 0x000fda0003f2f008 */
[----:B------:R-:W-:Y:S01]  /*8930*/  @P1 CALL.REL.NOINC `(.L_x_4006) ;  /* 0x0000001000001944 */ /* 0x000fe20003c00000 */
[----:B------:R-:W-:Y:S05]  /*8940*/  BRA `(.L_x_4007) ;  /* 0xffff7a4000007947 */ /* 0x000fea000383ffff */
.L_x_4006:
[----:B------:R-:W-:Y:S05]  /*8950*/  EXIT ;  /* 0x000000000000794d */ /* 0x000fea0003800000 */
.L_x_4008:
        /* <DEDUP_REMOVED lines=10> */
.L_x_5201:


//--------------------- .text._Z35group_norm_nhwc_fwd_one_pass_kernelI11Fp16IOBf16WLi64ELi80ELi640EEv26Group_norm_nhwc_fwd_params --------------------------
	.section	.text._Z35group_norm_nhwc_fwd_one_pass_kernelI11Fp16IOBf16WLi64ELi80ELi640EEv26Group_norm_nhwc_fwd_params,"ax",@progbits
	.sectioninfo	@"SHI_REGISTERS=48"
	.align	128
        .global         _Z35group_norm_nhwc_fwd_one_pass_kernelI11Fp16IOBf16WLi64ELi80ELi640EEv26Group_norm_nhwc_fwd_params
        .type           _Z35group_norm_nhwc_fwd_one_pass_kernelI11Fp16IOBf16WLi64ELi80ELi640EEv26Group_norm_nhwc_fwd_params,@function
        .size           _Z35group_norm_nhwc_fwd_one_pass_kernelI11Fp16IOBf16WLi64ELi80ELi640EEv26Group_norm_nhwc_fwd_params,(.L_x_5202 - _Z35group_norm_nhwc_fwd_one_pass_kernelI11Fp16IOBf16WLi64ELi80ELi640EEv26Group_norm_nhwc_fwd_params)
        .other          _Z35group_norm_nhwc_fwd_one_pass_kernelI11Fp16IOBf16WLi64ELi80ELi640EEv26Group_norm_nhwc_fwd_params,@"STO_CUDA_ENTRY STV_DEFAULT"
_Z35group_norm_nhwc_fwd_one_pass_kernelI11Fp16IOBf16WLi64ELi80ELi640EEv26Group_norm_nhwc_fwd_params:
.text._Z35group_norm_nhwc_fwd_one_pass_kernelI11Fp16IOBf16WLi64ELi80ELi640EEv26Group_norm_nhwc_fwd_params:
        /* <DEDUP_REMOVED lines=28> */
.L_x_4031:
[----:B-1----:R-:W-:Y:S02]  /*01c0*/  IABS R9, c[0x0][0x1d8] ;  /* 0x0000760000097a13 */ /* 0x002fe40000000000 */
        /* <DEDUP_REMOVED lines=193> */
.L_x_4010:
[----:B------:R-:W-:Y:S05]  /*0de0*/  BSYNC B0 ;  /* 0x0000000000007941 */ /* 0x000fea0003800000 */
.L_x_4009:
        /* <DEDUP_REMOVED lines=25> */
.L_x_4013:
[----:B------:R-:W2:Y:S01]  /*0f80*/  LDG.E.STRONG.GPU R10, [R8.64] ;  /* 0x00000006080a7981 */ /* 0x000ea2000c1ef900 */
[----:B------:R-:W-:Y:S01]  /*0f90*/  YIELD ;  /* 0x0000000000007946 */ /* 0x000fe20003800000 */
[----:B--2---:R-:W-:Y:S01]  /*0fa0*/  ISETP.NE.AND P1, PT, R10, R11, PT ;  /* 0x0000000b0a00720c */ /* 0x004fe20003f25270 */
[----:B------:R-:W-:-:S12]  /*0fb0*/  CCTL.IVALL ;  /* 0x00000000ff00798f */ /* 0x000fd80002000000 */
[----:B------:R-:W-:Y:S05]  /*0fc0*/  @P1 BRA `(.L_x_4013) ;  /* 0xffffffb000001947 */ /* 0x000fea000383ffff */
.L_x_4012:
        /* <DEDUP_REMOVED lines=11> */
.L_x_4015:
        /* <DEDUP_REMOVED lines=59> */
.L_x_4014:
        /* <DEDUP_REMOVED lines=19> */
.L_x_4017:
[----:B------:R-:W-:Y:S05]  /*1560*/  BSYNC B0 ;  /* 0x0000000000007941 */ /* 0x000fea0003800000 */
.L_x_4016:
        /* <DEDUP_REMOVED lines=30> */
.L_x_4011:
        /* <DEDUP_REMOVED lines=18> */
[----:B-1----:R-:W-:Y:S01]  /*1870*/  MOV R8, 0x3f800000 ;  /* 0x3f80000000087802 */ /* 0x002fe20000000f00 */
[----:B------:R-:W-:Y:S01]  /*1880*/  HADD2.F32 R15, -RZ, R22.H0_H0 ;  /* 0x20000016ff0f7230 */ /* 0x000fe20000004100 */
[----:B------:R-:W-:Y:S01]  /*1890*/  ISETP.NE.AND P4, PT, RZ, UR5, PT ;  /* 0x00000005ff007c0c */ /* 0x000fe2000bf85270 */
[----:B------:R-:W1:Y:S01]  /*18a0*/  LDS.64 R18, [0xc0] ;  /* 0x0000c000ff127984 */ /* 0x000e620000000a00 */
[--C-:B------:R-:W-:Y:S01]  /*18b0*/  HADD2.F32 R41, -RZ, R23.reuse.H0_H0 ;  /* 0x20000017ff297230 */ /* 0x100fe20000004100 */
[----:B------:R-:W-:Y:S01]  /*18c0*/  ISETP.GE.U32.AND P2, PT, R29, c[0x0][0x1c8], PT ;  /* 0x000072001d007a0c */ /* 0x000fe20003f46070 */
[----:B--2---:R-:W-:Y:S01]  /*18d0*/  HADD2.F32 R13, -RZ, R24.H1_H1 ;  /* 0x30000018ff0d7230 */ /* 0x004fe20000004100 */
[----:B------:R-:W-:Y:S01]  /*18e0*/  ISETP.GE.U32.AND P3, PT, R28, c[0x0][0x1c8], PT ;  /* 0x000072001c007a0c */ /* 0x000fe20003f66070 */
[----:B0-----:R-:W-:Y:S01]  /*18f0*/  HADD2.F32 R17, -RZ, R22.H1_H1 ;  /* 0x30000016ff117230 */ /* 0x001fe20000004100 */
[----:B------:R-:W-:Y:S01]  /*1900*/  ISETP.GE.AND.EX P2, PT, R4, c[0x0][0x1cc], PT, P2 ;  /* 0x0000730004007a0c */ /* 0x000fe20003f46320 */
[----:B------:R-:W-:Y:S01]  /*1910*/  HADD2.F32 R23, -RZ, R23.H1_H1 ;  /* 0x30000017ff177230 */ /* 0x000fe20000004100 */
[----:B------:R-:W-:Y:S01]  /*1920*/  ISETP.GE.AND.EX P3, PT, R2, c[0x0][0x1cc], PT, P3 ;  /* 0x0000730002007a0c */ /* 0x000fe20003f66330 */
[----:B------:R-:W-:Y:S01]  /*1930*/  HADD2.F32 R9, -RZ, R24.H0_H0 ;  /* 0x20000018ff097230 */ /* 0x000fe20000004100 */
[C---:B------:R-:W-:Y:S01]  /*1940*/  ISETP.GT.U32.OR P2, PT, R20.reuse, 0x27f, P2 ;  /* 0x0000027f1400780c */ /* 0x040fe20001744470 */
[--C-:B------:R-:W-:Y:S01]  /*1950*/  HADD2.F32 R43, -RZ, R21.reuse.H0_H0 ;  /* 0x20000015ff2b7230 */ /* 0x100fe20000004100 */
[----:B------:R-:W-:Y:S01]  /*1960*/  ISETP.GT.U32.OR P3, PT, R20, 0x27f, P3 ;  /* 0x0000027f1400780c */ /* 0x000fe20001f64470 */
[----:B------:R-:W-:Y:S01]  /*1970*/  HADD2.F32 R45, -RZ, R21.H1_H1 ;  /* 0x30000015ff2d7230 */ /* 0x000fe20000004100 */
[----:B-1----:R-:W-:-:S04]  /*1980*/  FMUL.FTZ R18, R18, c[0x0][0x1f4] ;  /* 0x00007d0012127a20 */ /* 0x002fc80000410000 */
[----:B------:R-:W-:Y:S02]  /*1990*/  FMUL.FTZ R40, R18, R18 ;  /* 0x0000001212287220 */ /* 0x000fe40000410000 */
[----:B----4-:R-:W-:Y:S02]  /*19a0*/  FADD.FTZ R11, R13, -R18 ;  /* 0x800000120d0b7221 */ /* 0x010fe40000010000 */
[----:B------:R-:W-:Y:S02]  /*19b0*/  FFMA.FTZ R19, R19, c[0x0][0x1f4], -R40 ;  /* 0x00007d0013137a23 */ /* 0x000fe40000010828 */
[--C-:B------:R-:W-:Y:S02]  /*19c0*/  FADD.FTZ R13, R15, -R18.reuse ;  /* 0x800000120f0d7221 */ /* 0x100fe40000010000 */
[--C-:B------:R-:W-:Y:S01]  /*19d0*/  FADD.FTZ R15, R17, -R18.reuse ;  /* 0x80000012110f7221 */ /* 0x100fe20000010000 */
[----:B------:R-:W-:Y:S01]  /*19e0*/  FSETP.GTU.FTZ.AND P1, PT, R19, RZ, PT ;  /* 0x000000ff1300720b */ /* 0x000fe20003f3c000 */
[----:B------:R-:W-:-:S02]  /*19f0*/  FADD.FTZ R9, R9, -R18 ;  /* 0x8000001209097221 */ /* 0x000fc40000010000 */
[--C-:B------:R-:W-:Y:S02]  /*1a00*/  FADD.FTZ R17, R41, -R18.reuse ;  /* 0x8000001229117221 */ /* 0x100fe40000010000 */
[----:B------:R-:W-:-:S08]  /*1a10*/  FADD.FTZ R21, R43, -R18 ;  /* 0x800000122b157221 */ /* 0x000fd00000010000 */
[----:B------:R-:W-:-:S04]  /*1a20*/  @P1 FADD.FTZ R19, R19, c[0x0][0x188] ;  /* 0x0000620013131621 */ /* 0x000fc80000010000 */
[----:B------:R0:W1:Y:S01]  /*1a30*/  @P1 MUFU.RSQ R8, R19 ;  /* 0x0000001300081308 */ /* 0x0000620000001400 */
[----:B------:R-:W-:-:S04]  /*1a40*/  ISETP.GE.U32.AND P1, PT, R27, c[0x0][0x1c8], PT ;  /* 0x000072001b007a0c */ /* 0x000fc80003f26070 */
[----:B------:R-:W-:Y:S01]  /*1a50*/  ISETP.GE.AND.EX P1, PT, R0, c[0x0][0x1cc], PT, P1 ;  /* 0x0000730000007a0c */ /* 0x000fe20003f26310 */
[----:B0-----:R-:W-:-:S03]  /*1a60*/  FADD.FTZ R19, R23, -R18 ;  /* 0x8000001217137221 */ /* 0x001fc60000010000 */
[----:B------:R-:W-:Y:S01]  /*1a70*/  ISETP.GT.U32.OR P1, PT, R20, 0x27f, P1 ;  /* 0x0000027f1400780c */ /* 0x000fe20000f24470 */
[----:B------:R-:W-:Y:S02]  /*1a80*/  FADD.FTZ R23, R45, -R18 ;  /* 0x800000122d177221 */ /* 0x000fe40000010000 */
[-C--:B-1----:R-:W-:Y:S02]  /*1a90*/  FMUL.FTZ R9, R9, R8.reuse ;  /* 0x0000000809097220 */ /* 0x082fe40000410000 */
[-C--:B------:R-:W-:Y:S02]  /*1aa0*/  FMUL.FTZ R11, R11, R8.reuse ;  /* 0x000000080b0b7220 */ /* 0x080fe40000410000 */
[-C--:B------:R-:W-:Y:S02]  /*1ab0*/  FMUL.FTZ R16, R13, R8.reuse ;  /* 0x000000080d107220 */ /* 0x080fe40000410000 */
[-C--:B------:R-:W-:Y:S02]  /*1ac0*/  FMUL.FTZ R15, R15, R8.reuse ;  /* 0x000000080f0f7220 */ /* 0x080fe40000410000 */
[----:B------:R-:W-:-:S02]  /*1ad0*/  FMUL.FTZ R14, R17, R8 ;  /* 0x00000008110e7220 */ /* 0x000fc40000410000 */
[-C--:B------:R-:W-:Y:S02]  /*1ae0*/  FMUL.FTZ R19, R19, R8.reuse ;  /* 0x0000000813137220 */ /* 0x080fe40000410000 */
        /* <DEDUP_REMOVED lines=25> */
.L_x_4018:
        /* <DEDUP_REMOVED lines=12> */
.L_x_4020:
[----:B------:R-:W-:Y:S05]  /*1d40*/  BSYNC B0 ;  /* 0x0000000000007941 */ /* 0x000fea0003800000 */
.L_x_4019:
        /* <DEDUP_REMOVED lines=11> */
.L_x_4021:
        /* <DEDUP_REMOVED lines=12> */
.L_x_4023:
[----:B------:R-:W-:Y:S05]  /*1ec0*/  BSYNC B0 ;  /* 0x0000000000007941 */ /* 0x000fea0003800000 */
.L_x_4022:
        /* <DEDUP_REMOVED lines=11> */
.L_x_4024:
        /* <DEDUP_REMOVED lines=12> */
.L_x_4026:
[----:B------:R-:W-:Y:S05]  /*2040*/  BSYNC B0 ;  /* 0x0000000000007941 */ /* 0x000fea0003800000 */
.L_x_4025:
        /* <DEDUP_REMOVED lines=11> */
.L_x_4027:
[----:B------:R-:W-:Y:S01]  /*2100*/  BSSY B0, `(.L_x_4028) ;  /* 0x000000b000007945 */ /* 0x000fe20003800000 */
[----:B------:R-:W-:Y:S05]  /*2110*/  @P1 BRA `(.L_x_4029) ;  /* 0x0000009000001947 */ /* 0x000fea0003800000 */
[----:B------:R-:W-:Y:S01]  /*2120*/  MOV R34, R36 ;  /* 0x0000002400227202 */ /* 0x000fe20000000f00 */
[----:B------:R-:W-:Y:S01]  /*2130*/  IMAD R0, R0, c[0x0][0x1c0], RZ ;  /* 0x0000700000007a24 */ /* 0x000fe200078e02ff */
[----:B------:R-:W-:-:S03]  /*2140*/  F2FP.PACK_AB R3, R3, R12 ;  /* 0x0000000c0303723e */ /* 0x000fc600000000ff */
[----:B------:R-:W-:-:S04]  /*2150*/  IMAD.WIDE.U32 R34, R27, c[0x0][0x1c0], R34 ;  /* 0x000070001b227a25 */ /* 0x000fc800078e0022 */
[----:B------:R-:W-:Y:S01]  /*2160*/  IMAD R9, R27, c[0x0][0x1c4], R0 ;  /* 0x000071001b097a24 */ /* 0x000fe200078e0200 */
[----:B------:R-:W-:-:S04]  /*2170*/  LEA R8, P1, R34, c[0x0][0x160], 0x1 ;  /* 0x0000580022087a11 */ /* 0x000fc800078208ff */
[----:B------:R-:W-:-:S04]  /*2180*/  IADD3 R9, R35, R9, RZ ;  /* 0x0000000923097210 */ /* 0x000fc80007ffe0ff */
[----:B------:R-:W-:-:S05]  /*2190*/  LEA.HI.X R9, R34, c[0x0][0x164], R9, 0x1, P1 ;  /* 0x0000590022097a11 */ /* 0x000fca00008f0c09 */
[----:B------:R1:W-:Y:S02]  /*21a0*/  STG.E [R8.64], R3 ;  /* 0x0000000308007986 */ /* 0x0003e4000c101906 */
.L_x_4029:
[----:B------:R-:W-:Y:S05]  /*21b0*/  BSYNC B0 ;  /* 0x0000000000007941 */ /* 0x000fea0003800000 */
.L_x_4028:
[----:B------:R-:W-:Y:S02]  /*21c0*/  IADD3 R31, R31, c[0x0][0x10], RZ ;  /* 0x000004001f1f7a10 */ /* 0x000fe40007ffe0ff */
[----:B------:R-:W-:Y:S02]  /*21d0*/  IADD3 R25, R25, 0x1, RZ ;  /* 0x0000000119197810 */ /* 0x000fe40007ffe0ff */
[----:B------:R-:W-:-:S13]  /*21e0*/  ISETP.GE.AND P1, PT, R31, UR4, PT ;  /* 0x000000041f007c0c */ /* 0x000fda000bf26270 */
[----:B------:R-:W-:Y:S01]  /*21f0*/  @P1 CALL.REL.NOINC `(.L_x_4030) ;  /* 0x0000001000001944 */ /* 0x000fe20003c00000 */
[----:B------:R-:W-:Y:S05]  /*2200*/  BRA `(.L_x_4031) ;  /* 0xffffdfb000007947 */ /* 0x000fea000383ffff */
.L_x_4030:
[----:B------:R-:W-:Y:S05]  /*2210*/  EXIT ;  /* 0x000000000000794d */ /* 0x000fea0003800000 */
.L_x_4032:
        /* <DEDUP_REMOVED lines=14> */
.L_x_5202:


//--------------------- .text._Z35group_norm_nhwc_fwd_one_pass_kernelI11Fp16IOBf16WLi128ELi80ELi640EEv26Group_norm_nhwc_fwd_params --------------------------
	.section	.text._Z35group_norm_nhwc_fwd_one_pass_kernelI11Fp16IOBf16WLi128ELi80ELi640EEv26Group_norm_nhwc_fwd_params,"ax",@progbits
	.sectioninfo	@"SHI_REGISTERS=48"
	.align	128
        .global         _Z35group_norm_nhwc_fwd_one_pass_kernelI11Fp16IOBf16WLi128ELi80ELi640EEv26Group_norm_nhwc_fwd_params
        .type           _Z35group_norm_nhwc_fwd_one_pass_kernelI11Fp16IOBf16WLi128ELi80ELi640EEv26Group_norm_nhwc_fwd_params,@function
        .size           _Z35group_norm_nhwc_fwd_one_pass_kernelI11Fp16IOBf16WLi128ELi80ELi640EEv26Group_norm_nhwc_fwd_params,(.L_x_5203 - _Z35group_norm_nhwc_fwd_one_pass_kernelI11Fp16IOBf16WLi128ELi80ELi640EEv26Group_norm_nhwc_fwd_params)
        .other          _Z35group_norm_nhwc_fwd_one_pass_kernelI11Fp16IOBf16WLi128ELi80ELi640EEv26Group_norm_nhwc_fwd_params,@"STO_CUDA_ENTRY STV_DEFAULT"
_Z35group_norm_nhwc_fwd_one_pass_kernelI11Fp16IOBf16WLi128ELi80ELi640EEv26Group_norm_nhwc_fwd_params:
.text._Z35group_norm_nhwc_fwd_one_pass_kernelI11Fp16IOBf16WLi128ELi80ELi640EEv26Group_norm_nhwc_fwd_params:
        /* <DEDUP_REMOVED lines=32> */
.L_x_4067:
[----:B-1----:R-:W-:Y:S01]  /*0200*/  IABS R6, c[0x0][0x1d8] ;  /* 0x0000760000067a13 */ /* 0x002fe20000000000 */
[----:B------:R-:W-:Y:S01]  /*0210*/  CS2R R24, SRZ ;  /* 0x0000000000187805 */ /* 0x000fe2000001ff00 */
[----:B------:R-:W-:Y:S01]  /*0220*/  IABS R8, R38 ;  /* 0x0000002600087213 */ /* 0x000fe20000000000 */
[----:B------:R-:W-:Y:S01]  /*0230*/  CS2R R26, SRZ ;  /* 0x00000000001a7805 */ /* 0x000fe2000001ff00 */
[----:B0-----:R-:W0:Y:S08]  /*0240*/  I2F.RP R3, R6 ;  /* 0x0000000600037306 */ /* 0x001e300000209400 */
[----:B0-----:R-:W0:Y:S02]  /*0250*/  MUFU.RCP R3, R3 ;  /* 0x0000000300037308 */ /* 0x001e240000001000 */
[----:B0-----:R-:W-:-:S06]  /*0260*/  IADD3 R4, R3, 0xffffffe, RZ ;  /* 0x0ffffffe03047810 */ /* 0x001fcc0007ffe0ff */
[----:B------:R0:W1:Y:S02]  /*0270*/  F2I.FTZ.U32.TRUNC.NTZ R5, R4 ;  /* 0x0000000400057305 */ /* 0x000064000021f000 */
[----:B0-----:R-:W-:Y:S02]  /*0280*/  MOV R4, RZ ;  /* 0x000000ff00047202 */ /* 0x001fe40000000f00 */
[----:B-1----:R-:W-:-:S05]  /*0290*/  IADD3 R7, RZ, -R5, RZ ;  /* 0x80000005ff077210 */ /* 0x002fca0007ffe0ff */
[----:B------:R-:W-:-:S04]  /*02a0*/  IMAD R7, R7, R6, RZ ;  /* 0x0000000607077224 */ /* 0x000fc800078e02ff */
[----:B------:R-:W-:Y:S01]  /*02b0*/  IMAD.HI.U32 R5, R5, R7, R4 ;  /* 0x0000000705057227 */ /* 0x000fe200078e0004 */
[----:B------:R-:W-:-:S03]  /*02c0*/  MOV R7, R8 ;  /* 0x0000000800077202 */ /* 0x000fc60000000f00 */
[----:B------:R-:W-:Y:S02]  /*02d0*/  @P0 IMAD R8, R2, c[0x0][0x1c0], RZ ;  /* 0x0000700002080a24 */ /* 0x000fe400078e02ff */
[----:B------:R-:W-:-:S04]  /*02e0*/  IMAD.HI.U32 R5, R5, R7, RZ ;  /* 0x0000000705057227 */ /* 0x000fc800078e00ff */
[----:B------:R-:W-:Y:S01]  /*02f0*/  @P0 IMAD R9, R37, c[0x0][0x1c4], R8 ;  /* 0x0000710025090a24 */ /* 0x000fe200078e0208 */
        /* <DEDUP_REMOVED lines=10> */
[----:B------:R-:W-:-:S06]  /*03a0*/  @P1 IADD3 R5, R5, 0x1, RZ ;  /* 0x0000000105051810 */ /* 0x000fcc0007ffe0ff */
[----:B------:R-:W-:Y:S02]  /*03b0*/  @!P3 IADD3 R5, -R5, RZ, RZ ;  /* 0x000000ff0505b210 */ /* 0x000fe40007ffe1ff */
[----:B------:R-:W-:Y:S02]  /*03c0*/  @!P2 LOP3.LUT R5, RZ, c[0x0][0x1d8], RZ, 0x33, !PT ;  /* 0x00007600ff05aa12 */ /* 0x000fe400078e33ff */
[----:B------:R-:W-:Y:S02]  /*03d0*/  ISETP.GE.U32.AND P3, PT, R36, c[0x0][0x1c8], PT ;  /* 0x0000720024007a0c */ /* 0x000fe40003f66070 */
[----:B------:R-:W-:Y:S02]  /*03e0*/  IADD3 R3, -R5, RZ, RZ ;  /* 0x000000ff05037210 */ /* 0x000fe40007ffe1ff */
[----:B------:R-:W-:Y:S02]  /*03f0*/  SHF.R.S32.HI R4, RZ, 0x1f, R5 ;  /* 0x0000001fff047819 */ /* 0x000fe40000011405 */
[----:B------:R-:W-:Y:S01]  /*0400*/  ISETP.GE.U32.AND P2, PT, R35, c[0x0][0x1c8], PT ;  /* 0x0000720023007a0c */ /* 0x000fe20003f46070 */
[----:B------:R-:W-:Y:S01]  /*0410*/  IMAD R40, R3, c[0x0][0x1d8], R38 ;  /* 0x0000760003287a24 */ /* 0x000fe200078e0226 */
[----:B------:R-:W-:Y:S01]  /*0420*/  SHF.R.S32.HI R3, RZ, 0x1f, R36 ;  /* 0x0000001fff037819 */ /* 0x000fe20000011424 */
[----:B------:R-:W-:Y:S01]  /*0430*/  IMAD R6, R4, c[0x0][0x1d0], RZ ;  /* 0x0000740004067a24 */ /* 0x000fe200078e02ff */
[----:B------:R-:W-:Y:S01]  /*0440*/  SHF.R.S32.HI R4, RZ, 0x1f, R35 ;  /* 0x0000001fff047819 */ /* 0x000fe20000011423 */
[----:B------:R-:W-:Y:S01]  /*0450*/  IMAD R40, R40, 0x50, RZ ;  /* 0x0000005028287824 */ /* 0x000fe200078e02ff */
[----:B------:R-:W-:Y:S01]  /*0460*/  ISETP.GE.AND.EX P3, PT, R3, c[0x0][0x1cc], PT, P3 ;  /* 0x0000730003007a0c */ /* 0x000fe20003f66330 */
[----:B------:R-:W-:Y:S01]  /*0470*/  IMAD R43, R5, c[0x0][0x1d4], R6 ;  /* 0x00007500052b7a24 */ /* 0x000fe200078e0206 */
[----:B------:R-:W-:-:S02]  /*0480*/  ISETP.GE.AND.EX P2, PT, R4, c[0x0][0x1cc], PT, P2 ;  /* 0x0000730004007a0c */ /* 0x000fc40003f46320 */
[----:B------:R-:W-:Y:S02]  /*0490*/  IADD3 R44, P1, R39, R40, RZ ;  /* 0x00000028272c7210 */ /* 0x000fe40007f3e0ff */
[C---:B------:R-:W-:Y:S02]  /*04a0*/  ISETP.GT.U32.OR P3, PT, R11.reuse, 0x27f, P3 ;  /* 0x0000027f0b00780c */ /* 0x040fe40001f64470 */
[----:B------:R-:W-:Y:S02]  /*04b0*/  LEA.HI.X.SX32 R45, R40, R7, 0x1, P1 ;  /* 0x00000007282d7211 */ /* 0x000fe400008f0eff */
[----:B------:R-:W-:Y:S02]  /*04c0*/  ISETP.GT.U32.OR P2, PT, R11, 0x27f, P2 ;  /* 0x0000027f0b00780c */ /* 0x000fe40001744470 */
[----:B------:R-:W-:Y:S01]  /*04d0*/  ISETP.GE.U32.AND P1, PT, R34, c[0x0][0x1c8], PT ;  /* 0x0000720022007a0c */ /* 0x000fe20003f26070 */
[----:B------:R-:W-:-:S05]  /*04e0*/  IMAD.WIDE.U32 R44, R5, c[0x0][0x1d0], R44 ;  /* 0x00007400052c7a25 */ /* 0x000fca00078e002c */
[----:B------:R-:W-:Y:S01]  /*04f0*/  IADD3 R43, R45, R43, RZ ;  /* 0x0000002b2d2b7210 */ /* 0x000fe20007ffe0ff */
[----:B------:R-:W-:Y:S01]  /*0500*/  @!P3 IMAD R5, R3, c[0x0][0x1c0], RZ ;  /* 0x000070000305ba24 */ /* 0x000fe200078e02ff */
[-C--:B------:R-:W-:Y:S02]  /*0510*/  @!P3 MOV R42, R44.reuse ;  /* 0x0000002c002ab202 */ /* 0x080fe40000000f00 */
[-C--:B------:R-:W-:Y:S01]  /*0520*/  @P0 MOV R18, R44.reuse ;  /* 0x0000002c00120202 */ /* 0x080fe20000000f00 */
[C---:B------:R-:W-:Y:S01]  /*0530*/  @!P3 IMAD R5, R36.reuse, c[0x0][0x1c4], R5 ;  /* 0x000071002405ba24 */ /* 0x040fe200078e0205 */
[-C--:B------:R-:W-:Y:S01]  /*0540*/  @P0 MOV R19, R43.reuse ;  /* 0x0000002b00130202 */ /* 0x080fe20000000f00 */
[----:B------:R-:W-:Y:S01]  /*0550*/  @!P3 IMAD.WIDE.U32 R6, R36, c[0x0][0x1c0], R42 ;  /* 0x000070002406ba25 */ /* 0x000fe200078e002a */
[----:B------:R-:W-:Y:S02]  /*0560*/  @!P2 MOV R16, R44 ;  /* 0x0000002c0010a202 */ /* 0x000fe40000000f00 */
[----:B------:R-:W-:Y:S01]  /*0570*/  @!P2 MOV R17, R43 ;  /* 0x0000002b0011a202 */ /* 0x000fe20000000f00 */
[----:B------:R-:W-:Y:S01]  /*0580*/  @!P2 IMAD R14, R4, c[0x0][0x1c0], RZ ;  /* 0x00007000040eaa24 */ /* 0x000fe200078e02ff */
[----:B------:R-:W-:Y:S01]  /*0590*/  @!P3 IADD3 R5, R7, R5, RZ ;  /* 0x000000050705b210 */ /* 0x000fe20007ffe0ff */
[----:B------:R-:W-:Y:S01]  /*05a0*/  @P0 IMAD.WIDE.U32 R18, R37, c[0x0][0x1c0], R18 ;  /* 0x0000700025120a25 */ /* 0x000fe200078e0012 */
[----:B------:R-:W-:-:S03]  /*05b0*/  @!P3 LEA R12, P4, R6, c[0x0][0x170], 0x1 ;  /* 0x00005c00060cba11 */ /* 0x000fc600078808ff */
[C---:B------:R-:W-:Y:S01]  /*05c0*/  @!P2 IMAD R7, R35.reuse, c[0x0][0x1c4], R14 ;  /* 0x000071002307aa24 */ /* 0x040fe200078e020e */
[----:B------:R-:W-:Y:S01]  /*05d0*/  @!P3 LEA.HI.X R13, R6, c[0x0][0x174], R5, 0x1, P4 ;  /* 0x00005d00060dba11 */ /* 0x000fe200020f0c05 */
[----:B------:R-:W-:Y:S01]  /*05e0*/  @!P2 IMAD.WIDE.U32 R16, R35, c[0x0][0x1c0], R16 ;  /* 0x000070002310aa25 */ /* 0x000fe200078e0010 */
[----:B------:R-:W-:Y:S02]  /*05f0*/  ISETP.GE.U32.AND P4, PT, R33, c[0x0][0x1c8], PT ;  /* 0x0000720021007a0c */ /* 0x000fe40003f86070 */
[----:B------:R-:W-:Y:S01]  /*0600*/  SHF.R.S32.HI R5, RZ, 0x1f, R34 ;  /* 0x0000001fff057819 */ /* 0x000fe20000011422 */
[----:B------:R0:W2:Y:S01]  /*0610*/  @!P3 LDG.E R25, [R12.64] ;  /* 0x000000060c19b981 */ /* 0x0000a2000c1e1900 */
[----:B------:R-:W-:Y:S02]  /*0620*/  SHF.R.S32.HI R6, RZ, 0x1f, R33 ;  /* 0x0000001fff067819 */ /* 0x000fe40000011421 */
[----:B------:R-:W-:Y:S02]  /*0630*/  ISETP.GE.AND.EX P1, PT, R5, c[0x0][0x1cc], PT, P1 ;  /* 0x0000730005007a0c */ /* 0x000fe40003f26310 */
[----:B------:R-:W-:-:S02]  /*0640*/  ISETP.GE.AND.EX P4, PT, R6, c[0x0][0x1cc], PT, P4 ;  /* 0x0000730006007a0c */ /* 0x000fc40003f86340 */
[C---:B------:R-:W-:Y:S02]  /*0650*/  ISETP.GT.U32.OR P1, PT, R11.reuse, 0x27f, P1 ;  /* 0x0000027f0b00780c */ /* 0x040fe40000f24470 */
[----:B------:R-:W-:Y:S02]  /*0660*/  ISETP.GT.U32.OR P4, PT, R11, 0x27f, P4 ;  /* 0x0000027f0b00780c */ /* 0x000fe40002784470 */
[----:B------:R-:W-:Y:S02]  /*0670*/  @P0 IADD3 R9, R19, R9, RZ ;  /* 0x0000000913090210 */ /* 0x000fe40007ffe0ff */
[----:B------:R-:W-:Y:S02]  /*0680*/  @!P2 IADD3 R7, R17, R7, RZ ;  /* 0x000000071107a210 */ /* 0x000fe40007ffe0ff */
[----:B------:R-:W-:Y:S02]  /*0690*/  @P0 LEA R8, P6, R18, c[0x0][0x170], 0x1 ;  /* 0x00005c0012080a11 */ /* 0x000fe400078c08ff */
[----:B------:R-:W-:-:S02]  /*06a0*/  @!P2 LEA R14, P5, R16, c[0x0][0x170], 0x1 ;  /* 0x00005c00100eaa11 */ /* 0x000fc400078a08ff */
[----:B------:R-:W-:Y:S01]  /*06b0*/  @P0 LEA.HI.X R9, R18, c[0x0][0x174], R9, 0x1, P6 ;  /* 0x00005d0012090a11 */ /* 0x000fe200030f0c09 */
[----:B------:R-:W-:Y:S01]  /*06c0*/  @!P1 IMAD R17, R5, c[0x0][0x1c0], RZ ;  /* 0x0000700005119a24 */ /* 0x000fe200078e02ff */
[----:B------:R-:W-:Y:S01]  /*06d0*/  @!P2 LEA.HI.X R15, R16, c[0x0][0x174], R7, 0x1, P5 ;  /* 0x00005d00100faa11 */ /* 0x000fe200028f0c07 */
[----:B------:R-:W-:Y:S01]  /*06e0*/  @!P4 IMAD R16, R6, c[0x0][0x1c0], RZ ;  /* 0x000070000610ca24 */ /* 0x000fe200078e02ff */
[----:B------:R-:W-:Y:S01]  /*06f0*/  ISETP.GE.U32.AND P3, PT, R32, c[0x0][0x1c8], PT ;  /* 0x0000720020007a0c */ /* 0x000fe20003f66070 */
[----:B------:R1:W3:Y:S01]  /*0700*/  @P0 LDG.E R27, [R8.64] ;  /* 0x00000006081b0981 */ /* 0x0002e2000c1e1900 */
[----:B------:R-:W-:Y:S01]  /*0710*/  SHF.R.S32.HI R7, RZ, 0x1f, R32 ;  /* 0x0000001fff077819 */ /* 0x000fe20000011420 */
[----:B------:R-:W-:Y:S01]  /*0720*/  @!P1 IMAD R19, R34, c[0x0][0x1c4], R17 ;  /* 0x0000710022139a24 */ /* 0x000fe200078e0211 */
[----:B------:R-:W-:Y:S01]  /*0730*/  @!P1 MOV R17, R43 ;  /* 0x0000002b00119202 */ /* 0x000fe20000000f00 */
[----:B------:R-:W-:Y:S01]  /*0740*/  @!P4 IMAD R21, R33, c[0x0][0x1c4], R16 ;  /* 0x000071002115ca24 */ /* 0x000fe200078e0210 */
[----:B------:R-:W-:Y:S01]  /*0750*/  @!P1 MOV R16, R44 ;  /* 0x0000002c00109202 */ /* 0x000fe20000000f00 */
[----:B------:R4:W5:Y:S01]  /*0760*/  @!P2 LDG.E R26, [R14.64] ;  /* 0x000000060e1aa981 */ /* 0x000962000c1e1900 */
[----:B------:R-:W-:-:S02]  /*0770*/  ISETP.GE.AND.EX P3, PT, R7, c[0x0][0x1cc], PT, P3 ;  /* 0x0000730007007a0c */ /* 0x000fc40003f66330 */
[----:B0-----:R-:W-:Y:S01]  /*0780*/  @!P4 MOV R12, R44 ;  /* 0x0000002c000cc202 */ /* 0x001fe20000000f00 */
[----:B------:R-:W-:Y:S01]  /*0790*/  @!P1 IMAD.WIDE.U32 R16, R34, c[0x0][0x1c0], R16 ;  /* 0x0000700022109a25 */ /* 0x000fe200078e0010 */
[----:B------:R-:W-:Y:S02]  /*07a0*/  @!P4 MOV R13, R43 ;  /* 0x0000002b000dc202 */ /* 0x000fe40000000f00 */
[----:B------:R-:W-:Y:S02]  /*07b0*/  ISETP.GT.U32.OR P2, PT, R11, 0x27f, P3 ;  /* 0x0000027f0b00780c */ /* 0x000fe40001f44470 */
[----:B------:R-:W-:Y:S01]  /*07c0*/  @!P1 IADD3 R17, R17, R19, RZ ;  /* 0x0000001311119210 */ /* 0x000fe20007ffe0ff */
[----:B------:R-:W-:Y:S01]  /*07d0*/  @!P4 IMAD.WIDE.U32 R12, R33, c[0x0][0x1c0], R12 ;  /* 0x00007000210cca25 */ /* 0x000fe200078e000c */
[----:B----4-:R-:W-:Y:S01]  /*07e0*/  @!P1 LEA R14, P5, R16, c[0x0][0x170], 0x1 ;  /* 0x00005c00100e9a11 */ /* 0x010fe200078a08ff */
[----:B------:R-:W-:-:S03]  /*07f0*/  CS2R R22, SRZ ;  /* 0x0000000000167805 */ /* 0x000fc6000001ff00 */
[----:B------:R-:W-:Y:S02]  /*0800*/  @!P1 LEA.HI.X R15, R16, c[0x0][0x174], R17, 0x1, P5 ;  /* 0x00005d00100f9a11 */ /* 0x000fe400028f0c11 */
[----:B-1----:R-:W-:Y:S02]  /*0810*/  @!P4 IADD3 R9, R13, R21, RZ ;  /* 0x000000150d09c210 */ /* 0x002fe40007ffe0ff */
[C---:B------:R-:W-:Y:S01]  /*0820*/  @!P4 LEA R18, P6, R12.reuse, c[0x0][0x170], 0x1 ;  /* 0x00005c000c12ca11 */ /* 0x040fe200078c08ff */
[----:B------:R0:W4:Y:S01]  /*0830*/  @!P1 LDG.E R23, [R14.64] ;  /* 0x000000060e179981 */ /* 0x000122000c1e1900 */
[----:B------:R-:W-:Y:S02]  /*0840*/  @!P2 MOV R13, R43 ;  /* 0x0000002b000da202 */ /* 0x000fe40000000f00 */
[----:B------:R-:W-:Y:S01]  /*0850*/  @!P4 LEA.HI.X R19, R12, c[0x0][0x174], R9, 0x1, P6 ;  /* 0x00005d000c13ca11 */ /* 0x000fe200030f0c09 */
[----:B------:R-:W-:Y:S01]  /*0860*/  @!P2 IMAD R9, R7, c[0x0][0x1c0], RZ ;  /* 0x000070000709aa24 */ /* 0x000fe200078e02ff */
[----:B------:R-:W-:-:S03]  /*0870*/  @!P2 MOV R12, R44 ;  /* 0x0000002c000ca202 */ /* 0x000fc60000000f00 */
[C---:B------:R-:W-:Y:S01]  /*0880*/  @!P2 IMAD R9, R32.reuse, c[0x0][0x1c4], R9 ;  /* 0x000071002009aa24 */ /* 0x040fe200078e0209 */
[----:B------:R1:W4:Y:S01]  /*0890*/  @!P4 LDG.E R24, [R18.64] ;  /* 0x000000061218c981 */ /* 0x000322000c1e1900 */
[----:B------:R-:W-:Y:S01]  /*08a0*/  @!P2 IMAD.WIDE.U32 R12, R32, c[0x0][0x1c0], R12 ;  /* 0x00007000200caa25 */ /* 0x000fe200078e000c */
[----:B------:R-:W-:-:S04]  /*08b0*/  MOV R21, RZ ;  /* 0x000000ff00157202 */ /* 0x000fc80000000f00 */
[----:B------:R-:W-:Y:S02]  /*08c0*/  @!P2 IADD3 R9, R13, R9, RZ ;  /* 0x000000090d09a210 */ /* 0x000fe40007ffe0ff */
[----:B------:R-:W-:-:S04]  /*08d0*/  @!P2 LEA R16, P1, R12, c[0x0][0x170], 0x1 ;  /* 0x00005c000c10aa11 */ /* 0x000fc800078208ff */
[----:B------:R-:W-:-:S05]  /*08e0*/  @!P2 LEA.HI.X R17, R12, c[0x0][0x174], R9, 0x1, P1 ;  /* 0x00005d000c11aa11 */ /* 0x000fca00008f0c09 */
[----:B------:R0:W4:Y:S01]  /*08f0*/  @!P2 LDG.E R21, [R16.64] ;  /* 0x000000061015a981 */ /* 0x000122000c1e1900 */
[----:B------:R-:W-:Y:S02]  /*0900*/  ISETP.GE.U32.AND P3, PT, R31, c[0x0][0x1c8], PT ;  /* 0x000072001f007a0c */ /* 0x000fe40003f66070 */
[----:B------:R-:W-:-:S04]  /*0910*/  SHF.R.S32.HI R8, RZ, 0x1f, R31 ;  /* 0x0000001fff087819 */ /* 0x000fc8000001141f */
[----:B------:R-:W-:-:S04]  /*0920*/  ISETP.GE.AND.EX P3, PT, R8, c[0x0][0x1cc], PT, P3 ;  /* 0x0000730008007a0c */ /* 0x000fc80003f66330 */
[----:B------:R-:W-:-:S13]  /*0930*/  ISETP.GT.U32.OR P3, PT, R11, 0x27f, P3 ;  /* 0x0000027f0b00780c */ /* 0x000fda0001f64470 */
[----:B0-----:R-:W-:Y:S01]  /*0940*/  @!P3 MOV R14, R44 ;  /* 0x0000002c000eb202 */ /* 0x001fe20000000f00 */
[----:B------:R-:W-:Y:S01]  /*0950*/  @!P3 IMAD R20, R8, c[0x0][0x1c0], RZ ;  /* 0x000070000814ba24 */ /* 0x000fe200078e02ff */
[----:B------:R-:W-:-:S03]  /*0960*/  @!P3 MOV R15, R43 ;  /* 0x0000002b000fb202 */ /* 0x000fc60000000f00 */
[C---:B------:R-:W-:Y:S02]  /*0970*/  @!P3 IMAD R9, R31.reuse, c[0x0][0x1c4], R20 ;  /* 0x000071001f09ba24 */ /* 0x040fe400078e0214 */
[----:B------:R-:W-:-:S05]  /*0980*/  @!P3 IMAD.WIDE.U32 R14, R31, c[0x0][0x1c0], R14 ;  /* 0x000070001f0eba25 */ /* 0x000fca00078e000e */
[----:B------:R-:W-:Y:S02]  /*0990*/  @!P3 IADD3 R9, R15, R9, RZ ;  /* 0x000000090f09b210 */ /* 0x000fe40007ffe0ff */
[----:B------:R-:W-:-:S04]  /*09a0*/  @!P3 LEA R12, P1, R14, c[0x0][0x170], 0x1 ;  /* 0x00005c000e0cba11 */ /* 0x000fc800078208ff */
[----:B------:R-:W-:-:S05]  /*09b0*/  @!P3 LEA.HI.X R13, R14, c[0x0][0x174], R9, 0x1, P1 ;  /* 0x00005d000e0dba11 */ /* 0x000fca00008f0c09 */
[----:B------:R0:W4:Y:S01]  /*09c0*/  @!P3 LDG.E R22, [R12.64] ;  /* 0x000000060c16b981 */ /* 0x000122000c1e1900 */
[----:B------:R-:W-:Y:S01]  /*09d0*/  ISETP.GE.U32.AND P1, PT, R30, c[0x0][0x1c8], PT ;  /* 0x000072001e007a0c */ /* 0x000fe20003f26070 */
[--C-:B--2---:R-:W-:Y:S02]  /*09e0*/  HADD2.F32 R20, -RZ, R25.reuse.H1_H1 ;  /* 0x30000019ff147230 */ /* 0x104fe40000004100 */
[----:B------:R-:W-:-:S03]  /*09f0*/  HADD2.F32 R15, -RZ, R25.H0_H0 ;  /* 0x20000019ff0f7230 */ /* 0x000fc60000004100 */
[----:B------:R-:W-:Y:S02]  /*0a00*/  FMUL.FTZ R16, R20, R20 ;  /* 0x0000001414107220 */ /* 0x000fe40000410000 */
[----:B------:R-:W-:Y:S01]  /*0a10*/  FADD.FTZ R17, R15, R20 ;  /* 0x000000140f117221 */ /* 0x000fe20000010000 */
[--C-:B---3--:R-:W-:Y:S02]  /*0a20*/  HADD2.F32 R14, -RZ, R27.reuse.H1_H1 ;  /* 0x3000001bff0e7230 */ /* 0x108fe40000004100 */
[----:B------:R-:W-:-:S03]  /*0a30*/  HADD2.F32 R9, -RZ, R27.H0_H0 ;  /* 0x2000001bff097230 */ /* 0x000fc60000004100 */
[----:B-1----:R-:W-:Y:S02]  /*0a40*/  FMUL.FTZ R18, R14, R14 ;  /* 0x0000000e0e127220 */ /* 0x002fe40000410000 */
[C---:B------:R-:W-:Y:S02]  /*0a50*/  FADD.FTZ R14, R9.reuse, R14 ;  /* 0x0000000e090e7221 */ /* 0x040fe40000010000 */
[----:B------:R-:W-:Y:S01]  /*0a60*/  FFMA.FTZ R18, R9, R9, R18 ;  /* 0x0000000909127223 */ /* 0x000fe20000010012 */
[--C-:B-----5:R-:W-:Y:S02]  /*0a70*/  HADD2.F32 R9, -RZ, R26.reuse.H1_H1 ;  /* 0x3000001aff097230 */ /* 0x120fe40000004100 */
[----:B0-----:R-:W-:Y:S01]  /*0a80*/  HADD2.F32 R12, -RZ, R26.H0_H0 ;  /* 0x2000001aff0c7230 */ /* 0x001fe20000004100 */
[----:B------:R-:W-:Y:S02]  /*0a90*/  FADD.FTZ R14, RZ, R14 ;  /* 0x0000000eff0e7221 */ /* 0x000fe40000010000 */
[----:B------:R-:W-:-:S02]  /*0aa0*/  FMUL.FTZ R13, R9, R9 ;  /* 0x00000009090d7220 */ /* 0x000fc40000410000 */
[----:B------:R-:W-:Y:S02]  /*0ab0*/  FFMA.FTZ R15, R15, R15, R16 ;  /* 0x0000000f0f0f7223 */ /* 0x000fe40000010010 */
[----:B------:R-:W-:Y:S02]  /*0ac0*/  FADD.FTZ R18, RZ, R18 ;  /* 0x00000012ff127221 */ /* 0x000fe40000010000 */
[C---:B------:R-:W-:Y:S02]  /*0ad0*/  FADD.FTZ R9, R12.reuse, R9 ;  /* 0x000000090c097221 */ /* 0x040fe40000010000 */
[----:B------:R-:W-:Y:S02]  /*0ae0*/  FFMA.FTZ R12, R12, R12, R13 ;  /* 0x0000000c0c0c7223 */ /* 0x000fe4000001000d */
[----:B------:R-:W-:Y:S01]  /*0af0*/  FADD.FTZ R14, R14, R17 ;  /* 0x000000110e0e7221 */ /* 0x000fe20000010000 */
[--C-:B----4-:R-:W-:Y:S01]  /*0b00*/  HADD2.F32 R16, -RZ, R23.reuse.H1_H1 ;  /* 0x30000017ff107230 */ /* 0x110fe20000004100 */
[----:B------:R-:W-:Y:S01]  /*0b10*/  FADD.FTZ R15, R18, R15 ;  /* 0x0000000f120f7221 */ /* 0x000fe20000010000 */
[----:B------:R-:W-:Y:S01]  /*0b20*/  HADD2.F32 R13, -RZ, R23.H0_H0 ;  /* 0x20000017ff0d7230 */ /* 0x000fe20000004100 */
[----:B------:R-:W-:Y:S01]  /*0b30*/  FADD.FTZ R14, R14, R9 ;  /* 0x000000090e0e7221 */ /* 0x000fe20000010000 */
[----:B------:R-:W-:Y:S01]  /*0b40*/  SHF.R.S32.HI R9, RZ, 0x1f, R30 ;  /* 0x0000001fff097819 */ /* 0x000fe2000001141e */
[----:B------:R-:W-:-:S02]  /*0b50*/  FADD.FTZ R12, R15, R12 ;  /* 0x0000000c0f0c7221 */ /* 0x000fc40000010000 */
[----:B------:R-:W-:Y:S02]  /*0b60*/  FADD.FTZ R15, R13, R16 ;  /* 0x000000100d0f7221 */ /* 0x000fe40000010000 */
[----:B------:R-:W-:Y:S01]  /*0b70*/  FMUL.FTZ R18, R16, R16 ;  /* 0x0000001010127220 */ /* 0x000fe20000410000 */
[----:B------:R-:W-:Y:S01]  /*0b80*/  ISETP.GE.AND.EX P1, PT, R9, c[0x0][0x1cc], PT, P1 ;  /* 0x0000730009007a0c */ /* 0x000fe20003f26310 */
[----:B------:R-:W-:Y:S01]  /*0b90*/  FADD.FTZ R14, R14, R15 ;  /* 0x0000000f0e0e7221 */ /* 0x000fe20000010000 */
[--C-:B------:R-:W-:Y:S01]  /*0ba0*/  HADD2.F32 R16, -RZ, R24.reuse.H1_H1 ;  /* 0x30000018ff107230 */ /* 0x100fe20000004100 */
[----:B------:R-:W-:Y:S01]  /*0bb0*/  FFMA.FTZ R13, R13, R13, R18 ;  /* 0x0000000d0d0d7223 */ /* 0x000fe20000010012 */
[----:B------:R-:W-:Y:S01]  /*0bc0*/  HADD2.F32 R15, -RZ, R24.H0_H0 ;  /* 0x20000018ff0f7230 */ /* 0x000fe20000004100 */
[----:B------:R-:W-:Y:S02]  /*0bd0*/  ISETP.GT.U32.OR P1, PT, R11, 0x27f, P1 ;  /* 0x0000027f0b00780c */ /* 0x000fe40000f24470 */
[----:B------:R-:W-:-:S02]  /*0be0*/  FADD.FTZ R12, R12, R13 ;  /* 0x0000000d0c0c7221 */ /* 0x000fc40000010000 */
[C---:B------:R-:W-:Y:S02]  /*0bf0*/  FADD.FTZ R13, R15.reuse, R16 ;  /* 0x000000100f0d7221 */ /* 0x040fe40000010000 */
[----:B------:R-:W-:Y:S02]  /*0c00*/  FMUL.FTZ R18, R16, R16 ;  /* 0x0000001010127220 */ /* 0x000fe40000410000 */
[----:B------:R-:W-:Y:S02]  /*0c10*/  FADD.FTZ R13, R14, R13 ;  /* 0x0000000d0e0d7221 */ /* 0x000fe40000010000 */
[----:B------:R-:W-:Y:S01]  /*0c20*/  FFMA.FTZ R15, R15, R15, R18 ;  /* 0x0000000f0f0f7223 */ /* 0x000fe20000010012 */
[--C-:B------:R-:W-:Y:S02]  /*0c30*/  HADD2.F32 R17, -RZ, R21.reuse.H1_H1 ;  /* 0x30000015ff117230 */ /* 0x100fe40000004100 */
[----:B------:R-:W-:Y:S01]  /*0c40*/  HADD2.F32 R14, -RZ, R21.H0_H0 ;  /* 0x20000015ff0e7230 */ /* 0x000fe20000004100 */
[----:B------:R-:W-:-:S02]  /*0c50*/  FADD.FTZ R12, R12, R15 ;  /* 0x0000000f0c0c7221 */ /* 0x000fc40000010000 */
[----:B------:R-:W-:Y:S02]  /*0c60*/  FMUL.FTZ R19, R17, R17 ;  /* 0x0000001111137220 */ /* 0x000fe40000410000 */
[C---:B------:R-:W-:Y:S02]  /*0c70*/  FADD.FTZ R16, R14.reuse, R17 ;  /* 0x000000110e107221 */ /* 0x040fe40000010000 */
[----:B------:R-:W-:Y:S02]  /*0c80*/  @!P1 IMAD R15, R9, c[0x0][0x1c0], RZ ;  /* 0x00007000090f9a24 */ /* 0x000fe400078e02ff */
[----:B------:R-:W-:Y:S02]  /*0c90*/  FADD.FTZ R16, R13, R16 ;  /* 0x000000100d107221 */ /* 0x000fe40000010000 */
[----:B------:R-:W-:Y:S01]  /*0ca0*/  FFMA.FTZ R17, R14, R14, R19 ;  /* 0x0000000e0e117223 */ /* 0x000fe20000010013 */
[----:B------:R-:W-:Y:S01]  /*0cb0*/  @!P1 MOV R14, R44 ;  /* 0x0000002c000e9202 */ /* 0x000fe20000000f00 */
[----:B------:R-:W-:Y:S01]  /*0cc0*/  @!P1 IMAD R13, R30, c[0x0][0x1c4], R15 ;  /* 0x000071001e0d9a24 */ /* 0x000fe200078e020f */
[----:B------:R-:W-:Y:S01]  /*0cd0*/  @!P1 MOV R15, R43 ;  /* 0x0000002b000f9202 */ /* 0x000fe20000000f00 */
[----:B------:R-:W-:-:S04]  /*0ce0*/  FADD.FTZ R17, R12, R17 ;  /* 0x000000110c117221 */ /* 0x000fc80000010000 */
[----:B------:R-:W-:Y:S01]  /*0cf0*/  @!P1 IMAD.WIDE.U32 R14, R30, c[0x0][0x1c0], R14 ;  /* 0x000070001e0e9a25 */ /* 0x000fe200078e000e */
[----:B------:R-:W-:-:S04]  /*0d00*/  MOV R20, RZ ;  /* 0x000000ff00147202 */ /* 0x000fc80000000f00 */
[----:B------:R-:W-:Y:S02]  /*0d10*/  @!P1 IADD3 R13, R15, R13, RZ ;  /* 0x0000000d0f0d9210 */ /* 0x000fe40007ffe0ff */
[----:B------:R-:W-:-:S04]  /*0d20*/  @!P1 LEA R12, P2, R14, c[0x0][0x170], 0x1 ;  /* 0x00005c000e0c9a11 */ /* 0x000fc800078408ff */
[----:B------:R-:W-:-:S05]  /*0d30*/  @!P1 LEA.HI.X R13, R14, c[0x0][0x174], R13, 0x1, P2 ;  /* 0x00005d000e0d9a11 */ /* 0x000fca00010f0c0d */
[----:B------:R-:W2:Y:S01]  /*0d40*/  @!P1 LDG.E R20, [R12.64] ;  /* 0x000000060c149981 */ /* 0x000ea2000c1e1900 */
[--C-:B------:R-:W-:Y:S02]  /*0d50*/  HADD2.F32 R19, -RZ, R22.reuse.H1_H1 ;  /* 0x30000016ff137230 */ /* 0x100fe40000004100 */
[----:B------:R-:W-:-:S03]  /*0d60*/  HADD2.F32 R18, -RZ, R22.H0_H0 ;  /* 0x20000016ff127230 */ /* 0x000fc60000004100 */
        /* <DEDUP_REMOVED lines=91> */
.L_x_4034:
[----:B------:R-:W-:Y:S05]  /*1320*/  BSYNC B0 ;  /* 0x0000000000007941 */ /* 0x000fea0003800000 */
.L_x_4033:
        /* <DEDUP_REMOVED lines=25> */
.L_x_4037:
[----:B------:R-:W2:Y:S01]  /*14c0*/  LDG.E.STRONG.GPU R14, [R12.64] ;  /* 0x000000060c0e7981 */ /* 0x000ea2000c1ef900 */
[----:B------:R-:W-:Y:S01]  /*14d0*/  YIELD ;  /* 0x0000000000007946 */ /* 0x000fe20003800000 */
[----:B--2---:R-:W-:Y:S01]  /*14e0*/  ISETP.NE.AND P1, PT, R14, R15, PT ;  /* 0x0000000f0e00720c */ /* 0x004fe20003f25270 */
[----:B------:R-:W-:-:S12]  /*14f0*/  CCTL.IVALL ;  /* 0x00000000ff00798f */ /* 0x000fd80002000000 */
[----:B------:R-:W-:Y:S05]  /*1500*/  @P1 BRA `(.L_x_4037) ;  /* 0xffffffb000001947 */ /* 0x000fea000383ffff */
.L_x_4036:
        /* <DEDUP_REMOVED lines=11> */
.L_x_4039:
        /* <DEDUP_REMOVED lines=59> */
.L_x_4038:
        /* <DEDUP_REMOVED lines=19> */
.L_x_4041:
[----:B------:R-:W-:Y:S05]  /*1aa0*/  BSYNC B0 ;  /* 0x0000000000007941 */ /* 0x000fea0003800000 */
.L_x_4040:
        /* <DEDUP_REMOVED lines=30> */
.L_x_4035:
        /* <DEDUP_REMOVED lines=19> */
[----:B--2---:R-:W-:Y:S01]  /*1dc0*/  MOV R15, 0x3f800000 ;  /* 0x3f800000000f7802 */ /* 0x004fe20000000f00 */
[----:B------:R-:W-:Y:S01]  /*1dd0*/  HADD2.F32 R17, -RZ, R27.H1_H1 ;  /* 0x3000001bff117230 */ /* 0x000fe20000004100 */
[----:B------:R-:W-:Y:S01]  /*1de0*/  ISETP.NE.AND P6, PT, RZ, UR5, PT ;  /* 0x00000005ff007c0c */ /* 0x000fe2000bfc5270 */
[----:B-1----:R-:W-:-:S04]  /*1df0*/  FMUL.FTZ R14, R12, c[0x0][0x1f4] ;  /* 0x00007d000c0e7a20 */ /* 0x002fc80000410000 */
[----:B------:R-:W-:Y:S02]  /*1e00*/  FMUL.FTZ R12, R14, R14 ;  /* 0x0000000e0e0c7220 */ /* 0x000fe40000410000 */
[----:B0-----:R-:W-:Y:S02]  /*1e10*/  FADD.FTZ R19, R17, -R14 ;  /* 0x8000000e11137221 */ /* 0x001fe40000010000 */
[----:B------:R-:W-:Y:S01]  /*1e20*/  FFMA.FTZ R12, R13, c[0x0][0x1f4], -R12 ;  /* 0x00007d000d0c7a23 */ /* 0x000fe2000001080c */
[----:B------:R-:W-:-:S04]  /*1e30*/  HADD2.F32 R13, -RZ, R27.H0_H0 ;  /* 0x2000001bff0d7230 */ /* 0x000fc80000004100 */
        /* <DEDUP_REMOVED lines=23> */
.L_x_4042:
        /* <DEDUP_REMOVED lines=12> */
.L_x_4044:
[----:B------:R-:W-:Y:S05]  /*2070*/  BSYNC B0 ;  /* 0x0000000000007941 */ /* 0x000fea0003800000 */
.L_x_4043:
        /* <DEDUP_REMOVED lines=22> */
.L_x_4045:
        /* <DEDUP_REMOVED lines=12> */
.L_x_4047:
[----:B------:R-:W-:Y:S05]  /*22a0*/  BSYNC B0 ;  /* 0x0000000000007941 */ /* 0x000fea0003800000 */
.L_x_4046:
[--C-:B------:R-:W-:Y:S01]  /*22b0*/  HADD2.F32 R3, -RZ, R26.reuse.H0_H0 ;  /* 0x2000001aff037230 */ /* 0x100fe20000004100 */
[----:B------:R-:W-:Y:S01]  /*22c0*/  ISETP.GE.U32.AND P1, PT, R35, c[0x0][0x1c8], PT ;  /* 0x0000720023007a0c */ /* 0x000fe20003f26070 */
[----:B------:R-:W-:-:S03]  /*22d0*/  HADD2.F32 R13, -RZ, R26.H1_H1 ;  /* 0x3000001aff0d7230 */ /* 0x000fc60000004100 */
[--C-:B------:R-:W-:Y:S01]  /*22e0*/  FADD.FTZ R12, R3, -R14.reuse ;  /* 0x8000000e030c7221 */ /* 0x100fe20000010000 */
[----:B------:R-:W-:Y:S01]  /*22f0*/  ISETP.GE.AND.EX P1, PT, R4, c[0x0][0x1cc], PT, P1 ;  /* 0x0000730004007a0c */ /* 0x000fe20003f26310 */
[----:B------:R-:W-:Y:S01]  /*2300*/  FADD.FTZ R26, R13, -R14 ;  /* 0x8000000e0d1a7221 */ /* 0x000fe20000010000 */
[--C-:B------:R-:W-:Y:S01]  /*2310*/  HADD2.F32 R3, -RZ, R23.reuse.H0_H0 ;  /* 0x20000017ff037230 */ /* 0x100fe20000004100 */
[-C--:B------:R-:W-:Y:S01]  /*2320*/  FMUL.FTZ R12, R12, R15.reuse ;  /* 0x0000000f0c0c7220 */ /* 0x080fe20000410000 */
[----:B------:R-:W-:Y:S01]  /*2330*/  ISETP.GT.U32.OR P1, PT, R11, 0x27f, P1 ;  /* 0x0000027f0b00780c */ /* 0x000fe20000f24470 */
[----:B------:R-:W-:Y:S01]  /*2340*/  FMUL.FTZ R26, R26, R15 ;  /* 0x0000000f1a1a7220 */ /* 0x000fe20000410000 */
[----:B------:R-:W-:Y:S01]  /*2350*/  HADD2.F32 R23, -RZ, R23.H1_H1 ;  /* 0x30000017ff177230 */ /* 0x000fe20000004100 */
[----:B0-----:R-:W-:Y:S02]  /*2360*/  FFMA.FTZ R25, R16, R12, R19 ;  /* 0x0000000c10197223 */ /* 0x001fe40000010013 */
        /* <DEDUP_REMOVED lines=12> */
.L_x_4048:
        /* <DEDUP_REMOVED lines=12> */
.L_x_4050:
[----:B------:R-:W-:Y:S05]  /*24f0*/  BSYNC B0 ;  /* 0x0000000000007941 */ /* 0x000fea0003800000 */
.L_x_4049:
[--C-:B0-----:R-:W-:Y:S01]  /*2500*/  HADD2.F32 R25, -RZ, R21.reuse.H0_H0 ;  /* 0x20000015ff197230 */ /* 0x101fe20000004100 */
[--C-:B------:R-:W-:Y:S01]  /*2510*/  FADD.FTZ R12, R3, -R14.reuse ;  /* 0x8000000e030c7221 */ /* 0x100fe20000010000 */
[----:B------:R-:W-:Y:S01]  /*2520*/  HADD2.F32 R41, -RZ, R21.H1_H1 ;  /* 0x30000015ff297230 */ /* 0x000fe20000004100 */
[----:B------:R-:W-:Y:S01]  /*2530*/  ISETP.GE.U32.AND P5, PT, R34, c[0x0][0x1c8], PT ;  /* 0x0000720022007a0c */ /* 0x000fe20003fa6070 */
[----:B------:R-:W-:Y:S01]  /*2540*/  HADD2.F32 R13, -RZ, R24.H0_H0 ;  /* 0x20000018ff0d7230 */ /* 0x000fe20000004100 */
[--C-:B------:R-:W-:Y:S01]  /*2550*/  FADD.FTZ R25, R25, -R14.reuse ;  /* 0x8000000e19197221 */ /* 0x100fe20000010000 */
[----:B------:R-:W-:Y:S01]  /*2560*/  HADD2.F32 R21, -RZ, R22.H0_H0 ;  /* 0x20000016ff157230 */ /* 0x000fe20000004100 */
[--C-:B------:R-:W-:Y:S01]  /*2570*/  FADD.FTZ R41, R41, -R14.reuse ;  /* 0x8000000e29297221 */ /* 0x100fe20000010000 */
[----:B------:R-:W-:Y:S01]  /*2580*/  HADD2.F32 R4, -RZ, R20.H0_H0 ;  /* 0x20000014ff047230 */ /* 0x000fe20000004100 */
[--C-:B------:R-:W-:Y:S01]  /*2590*/  FADD.FTZ R26, R13, -R14.reuse ;  /* 0x8000000e0d1a7221 */ /* 0x100fe20000010000 */
[----:B------:R-:W-:Y:S01]  /*25a0*/  HADD2.F32 R27, -RZ, R24.H1_H1 ;  /* 0x30000018ff1b7230 */ /* 0x000fe20000004100 */
[--C-:B------:R-:W-:Y:S01]  /*25b0*/  FADD.FTZ R21, R21, -R14.reuse ;  /* 0x8000000e15157221 */ /* 0x100fe20000010000 */
[----:B------:R-:W-:Y:S01]  /*25c0*/  HADD2.F32 R22, -RZ, R22.H1_H1 ;  /* 0x30000016ff167230 */ /* 0x000fe20000004100 */
[--C-:B------:R-:W-:Y:S01]  /*25d0*/  FADD.FTZ R4, R4, -R14.reuse ;  /* 0x8000000e04047221 */ /* 0x100fe20000010000 */
[----:B------:R-:W-:Y:S01]  /*25e0*/  HADD2.F32 R20, -RZ, R20.H1_H1 ;  /* 0x30000014ff147230 */ /* 0x000fe20000004100 */
        /* <DEDUP_REMOVED lines=19> */
[----:B------:R-:W-:Y:S01]  /*2720*/  ISETP.GT.U32.OR P5, PT, R11, 0x27f, P5 ;  /* 0x0000027f0b00780c */ /* 0x000fe20002fa4470 */
[-C--:B------:R-:W-:Y:S01]  /*2730*/  FMUL.FTZ R41, R41, R15.reuse ;  /* 0x0000000f29297220 */ /* 0x080fe20000410000 */
[C---:B------:R-:W-:Y:S01]  /*2740*/  ISETP.GT.U32.OR P1, PT, R11.reuse, 0x27f, P1 ;  /* 0x0000027f0b00780c */ /* 0x040fe20000f24470 */
[-C--:B------:R-:W-:Y:S01]  /*2750*/  FMUL.FTZ R13, R22, R15.reuse ;  /* 0x0000000f160d7220 */ /* 0x080fe20000410000 */
[C---:B------:R-:W-:Y:S01]  /*2760*/  ISETP.GT.U32.OR P2, PT, R11.reuse, 0x27f, P2 ;  /* 0x0000027f0b00780c */ /* 0x040fe20001744470 */
        /* <DEDUP_REMOVED lines=25> */
.L_x_4051:
[----:B------:R-:W-:Y:S01]  /*2900*/  BSSY B0, `(.L_x_4052) ;  /* 0x000000c000007945 */ /* 0x000fe20003800000 */
[----:B------:R-:W-:Y:S05]  /*2910*/  @P5 BRA `(.L_x_4053) ;  /* 0x000000a000005947 */ /* 0x000fea0003800000 */
[----:B------:R-:W-:Y:S01]  /*2920*/  IMAD R13, R5, c[0x0][0x1c0], RZ ;  /* 0x00007000050d7a24 */ /* 0x000fe200078e02ff */
        /* <DEDUP_REMOVED lines=9> */
.L_x_4053:
[----:B------:R-:W-:Y:S05]  /*29c0*/  BSYNC B0 ;  /* 0x0000000000007941 */ /* 0x000fea0003800000 */
.L_x_4052:
        /* <DEDUP_REMOVED lines=11> */
.L_x_4054:
        /* <DEDUP_REMOVED lines=12> */
.L_x_4056:
[----:B------:R-:W-:Y:S05]  /*2b40*/  BSYNC B0 ;  /* 0x0000000000007941 */ /* 0x000fea0003800000 */
.L_x_4055:
        /* <DEDUP_REMOVED lines=11> */
.L_x_4057:
        /* <DEDUP_REMOVED lines=12> */
.L_x_4059:
[----:B------:R-:W-:Y:S05]  /*2cc0*/  BSYNC B0 ;  /* 0x0000000000007941 */ /* 0x000fea0003800000 */
.L_x_4058:
        /* <DEDUP_REMOVED lines=11> */
.L_x_4060:
[----:B------:R-:W-:Y:S01]  /*2d80*/  BSSY B0, `(.L_x_4061) ;  /* 0x000000c000007945 */ /* 0x000fe20003800000 */
[----:B------:R-:W-:Y:S05]  /*2d90*/  @P3 BRA `(.L_x_4062) ;  /* 0x000000a000003947 */ /* 0x000fea0003800000 */
[----:B------:R-:W-:Y:S01]  /*2da0*/  MOV R4, R44 ;  /* 0x0000002c00047202 */ /* 0x000fe20000000f00 */
[----:B------:R-:W-:Y:S01]  /*2db0*/  IMAD R8, R8, c[0x0][0x1c0], RZ ;  /* 0x0000700008087a24 */ /* 0x000fe200078e02ff */
[----:B------:R-:W-:Y:S02]  /*2dc0*/  MOV R5, R43 ;  /* 0x0000002b00057202 */ /* 0x000fe40000000f00 */
[----:B------:R-:W-:Y:S01]  /*2dd0*/  F2FP.PACK_AB R3, R20, R3 ;  /* 0x000000031403723e */ /* 0x000fe200000000ff */
[C---:B-1----:R-:W-:Y:S02]  /*2de0*/  IMAD R7, R31.reuse, c[0x0][0x1c4], R8 ;  /* 0x000071001f077a24 */ /* 0x042fe400078e0208 */
[----:B------:R-:W-:-:S05]  /*2df0*/  IMAD.WIDE.U32 R4, R31, c[0x0][0x1c0], R4 ;  /* 0x000070001f047a25 */ /* 0x000fca00078e0004 */
[----:B------:R-:W-:Y:S02]  /*2e00*/  IADD3 R7, R5, R7, RZ ;  /* 0x0000000705077210 */ /* 0x000fe40007ffe0ff */
[----:B------:R-:W-:-:S04]  /*2e10*/  LEA R6, P1, R4, c[0x0][0x160], 0x1 ;  /* 0x0000580004067a11 */ /* 0x000fc800078208ff */
[----:B------:R-:W-:-:S05]  /*2e20*/  LEA.HI.X R7, R4, c[0x0][0x164], R7, 0x1, P1 ;  /* 0x0000590004077a11 */ /* 0x000fca00008f0c07 */
[----:B------:R1:W-:Y:S04]  /*2e30*/  STG.E [R6.64], R3 ;  /* 0x0000000306007986 */ /* 0x0003e8000c101906 */
.L_x_4062:
[----:B------:R-:W-:Y:S05]  /*2e40*/  BSYNC B0 ;  /* 0x0000000000007941 */ /* 0x000fea0003800000 */
.L_x_4061:
        /* <DEDUP_REMOVED lines=11> */
.L_x_4063:
        /* <DEDUP_REMOVED lines=9> */
[----:B-1----:R-:W-:-:S04]  /*2f90*/  LEA R6, P1, R4, c[0x0][0x160], 0x1 ;  /* 0x0000580004067a11 */ /* 0x002fc800078208ff */
[----:B------:R-:W-:-:S05]  /*2fa0*/  LEA.HI.X R7, R4, c[0x0][0x164], R9, 0x1, P1 ;  /* 0x0000590004077a11 */ /* 0x000fca00008f0c09 */
[----:B------:R1:W-:Y:S04]  /*2fb0*/  STG.E [R6.64], R21 ;  /* 0x0000001506007986 */ /* 0x0003e8000c101906 */
.L_x_4065:
[----:B------:R-:W-:Y:S05]  /*2fc0*/  BSYNC B0 ;  /* 0x0000000000007941 */ /* 0x000fea0003800000 */
.L_x_4064:
[----:B------:R-:W-:Y:S02]  /*2fd0*/  IADD3 R38, R38, c[0x0][0x10], RZ ;  /* 0x0000040026267a10 */ /* 0x000fe40007ffe0ff */
[----:B------:R-:W-:Y:S02]  /*2fe0*/  IADD3 R28, R28, 0x1, RZ ;  /* 0x000000011c1c7810 */ /* 0x000fe40007ffe0ff */
[----:B------:R-:W-:-:S13]  /*2ff0*/  ISETP.GE.AND P1, PT, R38, UR4, PT ;  /* 0x0000000426007c0c */ /* 0x000fda000bf26270 */
[----:B------:R-:W-:Y:S01]  /*3000*/  @P1 CALL.REL.NOINC `(.L_x_4066) ;  /* 0x0000001000001944 */ /* 0x000fe20003c00000 */
[----:B------:R-:W-:Y:S05]  /*3010*/  BRA `(.L_x_4067) ;  /* 0xffffd1e000007947 */ /* 0x000fea000383ffff */
.L_x_4066:
[----:B------:R-:W-:Y:S05]  /*3020*/  EXIT ;  /* 0x000000000000794d */ /* 0x000fea0003800000 */
.L_x_4068:
        /* <DEDUP_REMOVED lines=13> */
.L_x_5203:


//--------------------- .text._Z35group_norm_nhwc_fwd_one_pass_kernelI11Fp16IOBf16WLi256ELi80ELi640EEv26Group_norm_nhwc_fwd_params --------------------------
	.section	.text._Z35group_norm_nhwc_fwd_one_pass_kernelI11Fp16IOBf16WLi256ELi80ELi640EEv26Group_norm_nhwc_fwd_params,"ax",@progbits
	.sectioninfo	@"SHI_REGISTERS=92"
	.align	128
        .global         _Z35group_norm_nhwc_fwd_one_pass_kernelI11Fp16IOBf16WLi256ELi80ELi640EEv26Group_norm_nhwc_fwd_params
        .type           _Z35group_norm_nhwc_fwd_one_pass_kernelI11Fp16IOBf16WLi256ELi80ELi640EEv26Group_norm_nhwc_fwd_params,@function
        .size           _Z35group_norm_nhwc_fwd_one_pass_kernelI11Fp16IOBf16WLi256ELi80ELi640EEv26Group_norm_nhwc_fwd_params,(.L_x_5204 - _Z35group_norm_nhwc_fwd_one_pass_kernelI11Fp16IOBf16WLi256ELi80ELi640EEv26Group_norm_nhwc_fwd_params)
        .other          _Z35group_norm_nhwc_fwd_one_pass_kernelI11Fp16IOBf16WLi256ELi80ELi640EEv26Group_norm_nhwc_fwd_params,@"STO_CUDA_ENTRY STV_DEFAULT"
_Z35group_norm_nhwc_fwd_one_pass_kernelI11Fp16IOBf16WLi256ELi80ELi640EEv26Group_norm_nhwc_fwd_params:
.text._Z35group_norm_nhwc_fwd_one_pass_kernelI11Fp16IOBf16WLi256ELi80ELi640EEv26Group_norm_nhwc_fwd_params:
        /* <DEDUP_REMOVED lines=40> */
.L_x_4127:
        /* <DEDUP_REMOVED lines=443> */
.L_x_4070:
[----:B------:R-:W-:Y:S05]  /*1e30*/  BSYNC B0 ;  /* 0x0000000000007941 */ /* 0x000fea0003800000 */
.L_x_4069:
        /* <DEDUP_REMOVED lines=25> */
.L_x_4073:
[----:B------:R-:W2:Y:S01]  /*1fd0*/  LDG.E.STRONG.GPU R26, [R24.64] ;  /* 0x00000006181a7981 */ /* 0x000ea2000c1ef900 */
[----:B------:R-:W-:Y:S01]  /*1fe0*/  YIELD ;  /* 0x0000000000007946 */ /* 0x000fe20003800000 */
[----:B--2---:R-:W-:Y:S01]  /*1ff0*/  ISETP.NE.AND P1, PT, R26, R27, PT ;  /* 0x0000001b1a00720c */ /* 0x004fe20003f25270 */
[----:B------:R-:W-:-:S12]  /*2000*/  CCTL.IVALL ;  /* 0x00000000ff00798f */ /* 0x000fd80002000000 */
[----:B------:R-:W-:Y:S05]  /*2010*/  @P1 BRA `(.L_x_4073) ;  /* 0xffffffb000001947 */ /* 0x000fea000383ffff */
.L_x_4072:
        /* <DEDUP_REMOVED lines=11> */
.L_x_4075:
        /* <DEDUP_REMOVED lines=59> */
.L_x_4074:
        /* <DEDUP_REMOVED lines=19> */
.L_x_4077:
[----:B------:R-:W-:Y:S05]  /*25b0*/  BSYNC B0 ;  /* 0x0000000000007941 */ /* 0x000fea0003800000 */
.L_x_4076:
        /* <DEDUP_REMOVED lines=30> */
.L_x_4071:
        /* <DEDUP_REMOVED lines=16> */
[----:B------:R-:W5:Y:S04]  /*28a0*/  LDG.E.U16 R73, [R62.64] ;  /* 0x000000063e497981 */ /* 0x000f68000c1e1500 */
[----:B------:R5:W5:Y:S01]  /*28b0*/  LDG.E.U16 R74, [R62.64+0x2] ;  /* 0x000002063e4a7981 */ /* 0x000b62000c1e1500 */
[----:B01----:R-:W-:Y:S01]  /*28c0*/  MOV R48, 0x3f800000 ;  /* 0x3f80000000307802 */ /* 0x003fe20000000f00 */
[----:B--2---:R-:W-:Y:S01]  /*28d0*/  HADD2.F32 R27, -RZ, R18.H1_H1 ;  /* 0x30000012ff1b7230 */ /* 0x004fe20000004100 */
[----:B------:R-:W-:Y:S01]  /*28e0*/  ISETP.NE.AND P6, PT, RZ, UR5, PT ;  /* 0x00000005ff007c0c */ /* 0x000fe2000bfc5270 */
[----:B------:R-:W0:Y:S02]  /*28f0*/  LDS.64 R24, [0xc0] ;  /* 0x0000c000ff187984 */ /* 0x000e240000000a00 */
[----:B0-----:R-:W-:-:S04]  /*2900*/  FMUL.FTZ R70, R24, c[0x0][0x1f4] ;  /* 0x00007d0018467a20 */ /* 0x001fc80000410000 */
[----:B------:R-:W-:Y:S02]  /*2910*/  FMUL.FTZ R24, R70, R70 ;  /* 0x0000004646187220 */ /* 0x000fe40000410000 */
[----:B------:R-:W-:Y:S02]  /*2920*/  FADD.FTZ R27, R27, -R70 ;  /* 0x800000461b1b7221 */ /* 0x000fe40000010000 */
        /* <DEDUP_REMOVED lines=25> */
.L_x_4078:
        /* <DEDUP_REMOVED lines=12> */
.L_x_4080:
[----:B------:R-:W-:Y:S05]  /*2b80*/  BSYNC B0 ;  /* 0x0000000000007941 */ /* 0x000fea0003800000 */
.L_x_4079:
        /* <DEDUP_REMOVED lines=22> */
.L_x_4081:
        /* <DEDUP_REMOVED lines=12> */
.L_x_4083:
[----:B------:R-:W-:Y:S05]  /*2db0*/  BSYNC B0 ;  /* 0x0000000000007941 */ /* 0x000fea0003800000 */
.L_x_4082:
        /* <DEDUP_REMOVED lines=22> */
.L_x_4084:
        /* <DEDUP_REMOVED lines=12> */
.L_x_4086:
[----:B------:R-:W-:Y:S05]  /*2fe0*/  BSYNC B0 ;  /* 0x0000000000007941 */ /* 0x000fea0003800000 */
.L_x_4085:
        /* <DEDUP_REMOVED lines=22> */
.L_x_4087:
        /* <DEDUP_REMOVED lines=12> */
.L_x_4089:
[----:B------:R-:W-:Y:S05]  /*3210*/  BSYNC B0 ;  /* 0x0000000000007941 */ /* 0x000fea0003800000 */
.L_x_4088:
        /* <DEDUP_REMOVED lines=34> */
.L_x_4090:
        /* <DEDUP_REMOVED lines=12> */
.L_x_4092:
[----:B------:R-:W-:Y:S05]  /*3500*/  BSYNC B0 ;  /* 0x0000000000007941 */ /* 0x000fea0003800000 */
.L_x_4091:
[-C--:B------:R-:W-:Y:S02]  /*3510*/  FMUL.FTZ R25, R25, R48.reuse ;  /* 0x0000003019197220 */ /* 0x080fe40000410000 */
[----:B------:R-:W-:Y:S02]  /*3520*/  FMUL.FTZ R27, R27, R48 ;  /* 0x000000301b1b7220 */ /* 0x000fe40000410000 */
[--C-:B------:R-:W-:Y:S02]  /*3530*/  FADD.FTZ R29, R29, -R70.reuse ;  /* 0x800000461d1d7221 */ /* 0x100fe40000010000 */
[----:B------:R-:W-:Y:S02]  /*3540*/  FADD.FTZ R33, R33, -R70 ;  /* 0x8000004621217221 */ /* 0x000fe40000010000 */
        /* <DEDUP_REMOVED lines=13> */
.L_x_4093:
        /* <DEDUP_REMOVED lines=12> */
.L_x_4095:
[----:B------:R-:W-:Y:S05]  /*36e0*/  BSYNC B0 ;  /* 0x0000000000007941 */ /* 0x000fea0003800000 */
.L_x_4094:
        /* <DEDUP_REMOVED lines=17> */
.L_x_4096:
        /* <DEDUP_REMOVED lines=12> */
.L_x_4098:
[----:B------:R-:W-:Y:S05]  /*38c0*/  BSYNC B0 ;  /* 0x0000000000007941 */ /* 0x000fea0003800000 */
.L_x_4097:
[----:B------:R-:W-:Y:S01]  /*38d0*/  HADD2.F32 R19, -RZ, R37.H0_H0 ;  /* 0x20000025ff137230 */ /* 0x000fe20000004100 */
[--C-:B------:R-:W-:Y:S01]  /*38e0*/  FADD.FTZ R15, R21, -R70.reuse ;  /* 0x80000046150f7221 */ /* 0x100fe20000010000 */
[----:B------:R-:W-:Y:S01]  /*38f0*/  HADD2.F32 R69, -RZ, R41.H0_H0 ;  /* 0x20000029ff457230 */ /* 0x000fe20000004100 */
[--C-:B0-----:R-:W-:Y:S01]  /*3900*/  FADD.FTZ R17, R25, -R70.reuse ;  /* 0x8000004619117221 */ /* 0x101fe20000010000 */
[----:B------:R-:W-:Y:S01]  /*3910*/  HADD2.F32 R27, -RZ, R37.H1_H1 ;  /* 0x30000025ff1b7230 */ /* 0x000fe20000004100 */
[--C-:B------:R-:W-:Y:S01]  /*3920*/  FADD.FTZ R37, R19, -R70.reuse ;  /* 0x8000004613257221 */ /* 0x100fe20000010000 */
[----:B------:R-:W-:Y:S01]  /*3930*/  HADD2.F32 R29, -RZ, R39.H0_H0 ;  /* 0x20000027ff1d7230 */ /* 0x000fe20000004100 */
[----:B------:R-:W-:Y:S01]  /*3940*/  ISETP.GE.U32.AND P4, PT, R52, c[0x0][0x1c8], PT ;  /* 0x0000720034007a0c */ /* 0x000fe20003f86070 */
[----:B------:R-:W-:Y:S01]  /*3950*/  HADD2.F32 R41, -RZ, R41.H1_H1 ;  /* 0x30000029ff297230 */ /* 0x000fe20000004100 */
[----:B------:R-:W-:Y:S01]  /*3960*/  ISETP.GE.U32.AND P3, PT, R51, c[0x0][0x1c8], PT ;  /* 0x0000720033007a0c */ /* 0x000fe20003f66070 */
        /* <DEDUP_REMOVED lines=67> */
.L_x_4099:
        /* <DEDUP_REMOVED lines=12> */
.L_x_4101:
[----:B------:R-:W-:Y:S05]  /*3e60*/  BSYNC B0 ;  /* 0x0000000000007941 */ /* 0x000fea0003800000 */
.L_x_4100:
        /* <DEDUP_REMOVED lines=13> */
.L_x_4102:
        /* <DEDUP_REMOVED lines=12> */
.L_x_4104:
[----:B------:R-:W-:Y:S05]  /*4000*/  BSYNC B0 ;  /* 0x0000000000007941 */ /* 0x000fea0003800000 */
.L_x_4103:
        /* <DEDUP_REMOVED lines=13> */
.L_x_4105:
        /* <DEDUP_REMOVED lines=12> */
.L_x_4107:
[----:B------:R-:W-:Y:S05]  /*41a0*/  BSYNC B0 ;  /* 0x0000000000007941 */ /* 0x000fea0003800000 */
.L_x_4106:
        /* <DEDUP_REMOVED lines=13> */
.L_x_4108:
        /* <DEDUP_REMOVED lines=12> */
.L_x_4110:
[----:B------:R-:W-:Y:S05]  /*4340*/  BSYNC B0 ;  /* 0x0000000000007941 */ /* 0x000fea0003800000 */
.L_x_4109:
[----:B------:R-:W-:Y:S01]  /*4350*/  ISETP.GE.U32.AND P5, PT, R9, c[0x0][0x1c8], PT ;  /* 0x0000720009007a0c */ /* 0x000fe20003fa6070 */
[--C-:B------:R-:W-:Y:S01]  /*4360*/  FFMA.FTZ R14, R18, R26, R63.reuse ;  /* 0x0000001a120e7223 */ /* 0x100fe2000001003f */
[----:B------:R-:W-:Y:S01]  /*4370*/  ISETP.GE.U32.AND P1, PT, R10, c[0x0][0x1c8], PT ;  /* 0x000072000a007a0c */ /* 0x000fe20003f26070 */
[C-C-:B0-----:R-:W-:Y:S01]  /*4380*/  FFMA.FTZ R29, R18.reuse, R27, R63.reuse ;  /* 0x0000001b121d7223 */ /* 0x141fe2000001003f */
        /* <DEDUP_REMOVED lines=32> */
.L_x_4111:
        /* <DEDUP_REMOVED lines=12> */
.L_x_4113:
[----:B------:R-:W-:Y:S05]  /*4650*/  BSYNC B0 ;  /* 0x0000000000007941 */ /* 0x000fea0003800000 */
.L_x_4112:
        /* <DEDUP_REMOVED lines=11> */
.L_x_4114:
        /* <DEDUP_REMOVED lines=12> */
.L_x_4116:
[----:B------:R-:W-:Y:S05]  /*47d0*/  BSYNC B0 ;  /* 0x0000000000007941 */ /* 0x000fea0003800000 */
.L_x_4115:
        /* <DEDUP_REMOVED lines=11> */
.L_x_4117:
        /* <DEDUP_REMOVED lines=12> */
.L_x_4119:
[----:B------:R-:W-:Y:S05]  /*4950*/  BSYNC B0 ;  /* 0x0000000000007941 */ /* 0x000fea0003800000 */
.L_x_4118:
        /* <DEDUP_REMOVED lines=11> */
.L_x_4120:
        /* <DEDUP_REMOVED lines=12> */
.L_x_4122:
[----:B------:R-:W-:Y:S05]  /*4ad0*/  BSYNC B0 ;  /* 0x0000000000007941 */ /* 0x000fea0003800000 */
.L_x_4121:
        /* <DEDUP_REMOVED lines=11> */
.L_x_4123:
        /* <DEDUP_REMOVED lines=11> */
.L_x_4125:
[----:B------:R-:W-:Y:S05]  /*4c40*/  BSYNC B0 ;  /* 0x0000000000007941 */ /* 0x000fea0003800000 */
.L_x_4124:
[----:B------:R-:W-:Y:S02]  /*4c50*/  IADD3 R60, R60, c[0x0][0x10], RZ ;  /* 0x000004003c3c7a10 */ /* 0x000fe40007ffe0ff */
[----:B------:R-:W-:Y:S02]  /*4c60*/  IADD3 R4, R4, 0x1, RZ ;  /* 0x0000000104047810 */ /* 0x000fe40007ffe0ff */
[----:B------:R-:W-:-:S13]  /*4c70*/  ISETP.GE.AND P1, PT, R60, UR4, PT ;  /* 0x000000043c007c0c */ /* 0x000fda000bf26270 */
[----:B------:R-:W-:Y:S01]  /*4c80*/  @P1 CALL.REL.NOINC `(.L_x_4126) ;  /* 0x0000001000001944 */ /* 0x000fe20003c00000 */
[----:B------:R-:W-:Y:S05]  /*4c90*/  BRA `(.L_x_4127) ;  /* 0xffffb5e000007947 */ /* 0x000fea000383ffff */
.L_x_4126:
[----:B------:R-:W-:Y:S05]  /*4ca0*/  EXIT ;  /* 0x000000000000794d */ /* 0x000fea0003800000 */
.L_x_4128:
        /* <DEDUP_REMOVED lines=13> */
.L_x_5204:


//--------------------- .text._Z35group_norm_nhwc_fwd_one_pass_kernelI11Fp16IOBf16WLi512ELi80ELi640EEv26Group_norm_nhwc_fwd_params --------------------------
	.section	.text._Z35group_norm_nhwc_fwd_one_pass_kernelI11Fp16IOBf16WLi512ELi80ELi640EEv26Group_norm_nhwc_fwd_params,"ax",@progbits
	.sectioninfo	@"SHI_REGISTERS=96"
	.align	128
        .global         _Z35group_norm_nhwc_fwd_one_pass_kernelI11Fp16IOBf16WLi512ELi80ELi640EEv26Group_norm_nhwc_fwd_params
        .type           _Z35group_norm_nhwc_fwd_one_pass_kernelI11Fp16IOBf16WLi512ELi80ELi640EEv26Group_norm_nhwc_fwd_params,@function
        .size           _Z35group_norm_nhwc_fwd_one_pass_kernelI11Fp16IOBf16WLi512ELi80ELi640EEv26Group_norm_nhwc_fwd_params,(.L_x_5205 - _Z35group_norm_nhwc_fwd_one_pass_kernelI11Fp16IOBf16WLi512ELi80ELi640EEv26Group_norm_nhwc_fwd_params)
        .other          _Z35group_norm_nhwc_fwd_one_pass_kernelI11Fp16IOBf16WLi512ELi80ELi640EEv26Group_norm_nhwc_fwd_params,@"STO_CUDA_ENTRY STV_DEFAULT"
_Z35group_norm_nhwc_fwd_one_pass_kernelI11Fp16IOBf16WLi512ELi80ELi640EEv26Group_norm_nhwc_fwd_params:
.text._Z35group_norm_nhwc_fwd_one_pass_kernelI11Fp16IOBf16WLi512ELi80ELi640EEv26Group_norm_nhwc_fwd_params:
        /* <DEDUP_REMOVED lines=57> */
.L_x_4235:
        /* <DEDUP_REMOVED lines=135> */
[----:B------:R-:W-:Y:S01]  /*0c00*/  @!P2 IMAD.WIDE.U32 R14, R76, c[0x0][0x1c0], R14 ;  /* 0x000070004c0eaa25 */ /* 0x000fe200078e000e */
[----:B------:R-:W-:-:S04]  /*0c10*/  SHF.R.S32.HI R93, RZ, 0x1f, R73 ;  /* 0x0000001fff5d7819 */ /* 0x000fc80000011449 */
[----:B------:R-:W-:Y:S01]  /*0c20*/  @!P2 IADD3 R15, R15, R13, RZ ;  /* 0x0000000d0f0fa210 */ /* 0x000fe20007ffe0ff */
[----:B------:R0:W4:Y:S01]  /*0c30*/  @!P3 LDG.E R12, [R22.64] ;  /* 0x0000000c160cb981 */ /* 0x000122000c1e1900 */
[----:B------:R-:W-:Y:S01]  /*0c40*/  HFMA2.MMA R13, -RZ, RZ, 0, 0 ;  /* 0x00000000ff0d7435 */ /* 0x000fe200000001ff */
[----:B------:R-:W-:-:S04]  /*0c50*/  ISETP.GE.U32.AND P3, PT, R73, c[0x0][0x1c8], PT ;  /* 0x0000720049007a0c */ /* 0x000fc80003f66070 */
[----:B------:R-:W-:Y:S02]  /*0c60*/  ISETP.GE.AND.EX P3, PT, R93, c[0x0][0x1cc], PT, P3 ;  /* 0x000073005d007a0c */ /* 0x000fe40003f66330 */
[----:B------:R-:W-:Y:S02]  /*0c70*/  SHF.R.S32.HI R92, RZ, 0x1f, R72 ;  /* 0x0000001fff5c7819 */ /* 0x000fe40000011448 */
[----:B------:R-:W-:Y:S01]  /*0c80*/  ISETP.GT.U32.OR P3, PT, R0, 0x27f, P3 ;  /* 0x0000027f0000780c */ /* 0x000fe20001f64470 */
[----:B------:R1:W5:Y:S01]  /*0c90*/  @!P1 LDG.E R13, [R24.64] ;  /* 0x0000000c180d9981 */ /* 0x000362000c1e1900 */
[----:B0-----:R-:W-:Y:S02]  /*0ca0*/  @!P2 LEA R22, P6, R14, c[0x0][0x170], 0x1 ;  /* 0x00005c000e16aa11 */ /* 0x001fe400078c08ff */
[----:B------:R-:W-:Y:S02]  /*0cb0*/  ISETP.GE.U32.AND P1, PT, R72, c[0x0][0x1c8], PT ;  /* 0x0000720048007a0c */ /* 0x000fe40003f26070 */
[----:B------:R-:W-:-:S02]  /*0cc0*/  @!P2 LEA.HI.X R23, R14, c[0x0][0x174], R15, 0x1, P6 ;  /* 0x00005d000e17aa11 */ /* 0x000fc400030f0c0f */
[----:B------:R-:W-:Y:S01]  /*0cd0*/  CS2R R14, SRZ ;  /* 0x00000000000e7805 */ /* 0x000fe2000001ff00 */
[----:B------:R-:W-:-:S04]  /*0ce0*/  ISETP.GE.AND.EX P1, PT, R92, c[0x0][0x1cc], PT, P1 ;  /* 0x000073005c007a0c */ /* 0x000fc80003f26310 */
[----:B------:R-:W-:Y:S01]  /*0cf0*/  ISETP.GT.U32.OR P1, PT, R0, 0x27f, P1 ;  /* 0x0000027f0000780c */ /* 0x000fe20000f24470 */
[----:B------:R0:W2:Y:S01]  /*0d00*/  @!P4 LDG.E R14, [R16.64] ;  /* 0x0000000c100ec981 */ /* 0x0000a2000c1e1900 */
[----:B------:R-:W-:Y:S01]  /*0d10*/  ISETP.GE.U32.AND P4, PT, R70, c[0x0][0x1c8], PT ;  /* 0x0000720046007a0c */ /* 0x000fe20003f86070 */
[----:B------:R-:W-:Y:S01]  /*0d20*/  @!P3 IMAD R26, R93, c[0x0][0x1c0], RZ ;  /* 0x000070005d1aba24 */ /* 0x000fe200078e02ff */
[----:B------:R-:W-:Y:S01]  /*0d30*/  SHF.R.S32.HI R27, RZ, 0x1f, R70 ;  /* 0x0000001fff1b7819 */ /* 0x000fe20000011446 */
[----:B------:R1:W2:Y:S03]  /*0d40*/  @!P5 LDG.E R15, [R18.64] ;  /* 0x0000000c120fd981 */ /* 0x0002a6000c1e1900 */
[----:B------:R-:W-:Y:S02]  /*0d50*/  ISETP.GE.AND.EX P4, PT, R27, c[0x0][0x1cc], PT, P4 ;  /* 0x000073001b007a0c */ /* 0x000fe40003f86340 */
[----:B0-----:R-:W-:-:S02]  /*0d60*/  MOV R16, RZ ;  /* 0x000000ff00107202 */ /* 0x001fc40000000f00 */
[-C--:B-1----:R-:W-:Y:S02]  /*0d70*/  @!P3 MOV R18, R34.reuse ;  /* 0x000000220012b202 */ /* 0x082fe40000000f00 */
[----:B------:R-:W-:Y:S01]  /*0d80*/  @!P3 MOV R19, R33 ;  /* 0x000000210013b202 */ /* 0x000fe20000000f00 */
[C---:B------:R-:W-:Y:S01]  /*0d90*/  @!P3 IMAD R17, R73.reuse, c[0x0][0x1c4], R26 ;  /* 0x000071004911ba24 */ /* 0x040fe200078e021a */
[----:B------:R0:W2:Y:S03]  /*0da0*/  @!P2 LDG.E R16, [R22.64] ;  /* 0x0000000c1610a981 */ /* 0x0000a6000c1e1900 */
[----:B------:R-:W-:Y:S01]  /*0db0*/  @!P3 IMAD.WIDE.U32 R18, R73, c[0x0][0x1c0], R18 ;  /* 0x000070004912ba25 */ /* 0x000fe200078e0012 */
[----:B------:R-:W-:Y:S02]  /*0dc0*/  ISETP.GT.U32.OR P2, PT, R0, 0x27f, P4 ;  /* 0x0000027f0000780c */ /* 0x000fe40002744470 */
[----:B------:R-:W-:-:S02]  /*0dd0*/  @!P1 MOV R24, R34 ;  /* 0x0000002200189202 */ /* 0x000fc40000000f00 */
[----:B------:R-:W-:Y:S01]  /*0de0*/  @!P3 IADD3 R17, R19, R17, RZ ;  /* 0x000000111311b210 */ /* 0x000fe20007ffe0ff */
[----:B------:R-:W-:Y:S01]  /*0df0*/  @!P1 IMAD R19, R92, c[0x0][0x1c0], RZ ;  /* 0x000070005c139a24 */ /* 0x000fe200078e02ff */
[----:B------:R-:W-:Y:S02]  /*0e00*/  @!P1 MOV R25, R33 ;  /* 0x0000002100199202 */ /* 0x000fe40000000f00 */
[----:B------:R-:W-:Y:S01]  /*0e10*/  ISETP.GE.U32.AND P5, PT, R67, c[0x0][0x1c8], PT ;  /* 0x0000720043007a0c */ /* 0x000fe20003fa6070 */
[----:B------:R-:W-:Y:S01]  /*0e20*/  @!P1 IMAD R19, R72, c[0x0][0x1c4], R19 ;  /* 0x0000710048139a24 */ /* 0x000fe200078e0213 */
[----:B0-----:R-:W-:Y:S01]  /*0e30*/  @!P3 LEA R22, P4, R18, c[0x0][0x170], 0x1 ;  /* 0x00005c001216ba11 */ /* 0x001fe200078808ff */
[----:B------:R-:W-:Y:S01]  /*0e40*/  @!P1 IMAD.WIDE.U32 R24, R72, c[0x0][0x1c0], R24 ;  /* 0x0000700048189a25 */ /* 0x000fe200078e0018 */
[----:B------:R-:W-:Y:S02]  /*0e50*/  SHF.R.S32.HI R28, RZ, 0x1f, R67 ;  /* 0x0000001fff1c7819 */ /* 0x000fe40000011443 */
[----:B------:R-:W-:-:S02]  /*0e60*/  ISETP.GE.U32.AND P6, PT, R69, c[0x0][0x1c8], PT ;  /* 0x0000720045007a0c */ /* 0x000fc40003fc6070 */
[----:B------:R-:W-:Y:S02]  /*0e70*/  SHF.R.S32.HI R31, RZ, 0x1f, R69 ;  /* 0x0000001fff1f7819 */ /* 0x000fe40000011445 */
[----:B------:R-:W-:Y:S01]  /*0e80*/  @!P3 LEA.HI.X R23, R18, c[0x0][0x174], R17, 0x1, P4 ;  /* 0x00005d001217ba11 */ /* 0x000fe200020f0c11 */
[----:B------:R-:W-:Y:S01]  /*0e90*/  HFMA2.MMA R17, -RZ, RZ, 0, 0 ;  /* 0x00000000ff117435 */ /* 0x000fe200000001ff */
[----:B------:R-:W-:Y:S02]  /*0ea0*/  ISETP.GE.AND.EX P5, PT, R28, c[0x0][0x1cc], PT, P5 ;  /* 0x000073001c007a0c */ /* 0x000fe40003fa6350 */
[----:B------:R-:W-:Y:S02]  /*0eb0*/  ISETP.GE.AND.EX P4, PT, R31, c[0x0][0x1cc], PT, P6 ;  /* 0x000073001f007a0c */ /* 0x000fe40003f86360 */
[----:B------:R-:W-:Y:S01]  /*0ec0*/  @!P1 IADD3 R25, R25, R19, RZ ;  /* 0x0000001319199210 */ /* 0x000fe20007ffe0ff */
[----:B------:R-:W-:Y:S01]  /*0ed0*/  @!P2 IMAD R27, R27, c[0x0][0x1c0], RZ ;  /* 0x000070001b1baa24 */ /* 0x000fe200078e02ff */
[----:B------:R-:W-:-:S02]  /*0ee0*/  @!P2 MOV R18, R34 ;  /* 0x000000220012a202 */ /* 0x000fc40000000f00 */
[----:B------:R-:W-:Y:S01]  /*0ef0*/  @!P2 MOV R19, R33 ;  /* 0x000000210013a202 */ /* 0x000fe20000000f00 */
[----:B------:R0:W2:Y:S01]  /*0f00*/  @!P3 LDG.E R17, [R22.64] ;  /* 0x0000000c1611b981 */ /* 0x0000a2000c1e1900 */
[C---:B------:R-:W-:Y:S02]  /*0f10*/  ISETP.GT.U32.OR P5, PT, R0.reuse, 0x27f, P5 ;  /* 0x0000027f0000780c */ /* 0x040fe40002fa4470 */
[----:B------:R-:W-:Y:S01]  /*0f20*/  ISETP.GT.U32.OR P4, PT, R0, 0x27f, P4 ;  /* 0x0000027f0000780c */ /* 0x000fe20002784470 */
[----:B------:R-:W-:Y:S01]  /*0f30*/  @!P2 IMAD R29, R70, c[0x0][0x1c4], R27 ;  /* 0x00007100461daa24 */ /* 0x000fe200078e021b */
[----:B------:R-:W-:Y:S01]  /*0f40*/  @!P1 LEA R26, P6, R24, c[0x0][0x170], 0x1 ;  /* 0x00005c00181a9a11 */ /* 0x000fe200078c08ff */
[----:B------:R-:W-:-:S03]  /*0f50*/  @!P2 IMAD.WIDE.U32 R18, R70, c[0x0][0x1c0], R18 ;  /* 0x000070004612aa25 */ /* 0x000fc600078e0012 */
        /* <DEDUP_REMOVED lines=596> */
.L_x_4130:
[----:B------:R-:W-:Y:S05]  /*34a0*/  BSYNC B0 ;  /* 0x0000000000007941 */ /* 0x000fea0003800000 */
.L_x_4129:
        /* <DEDUP_REMOVED lines=34> */
.L_x_4133:
[----:B------:R-:W2:Y:S01]  /*36d0*/  LDG.E.STRONG.GPU R27, [R24.64] ;  /* 0x0000000c181b7981 */ /* 0x000ea2000c1ef900 */
[----:B------:R-:W-:Y:S01]  /*36e0*/  YIELD ;  /* 0x0000000000007946 */ /* 0x000fe20003800000 */
[----:B--2---:R-:W-:Y:S01]  /*36f0*/  ISETP.NE.AND P1, PT, R27, R26, PT ;  /* 0x0000001a1b00720c */ /* 0x004fe20003f25270 */
[----:B------:R-:W-:-:S12]  /*3700*/  CCTL.IVALL ;  /* 0x00000000ff00798f */ /* 0x000fd80002000000 */
[----:B------:R-:W-:Y:S05]  /*3710*/  @P1 BRA `(.L_x_4133) ;  /* 0xffffffb000001947 */ /* 0x000fea000383ffff */
.L_x_4132:
        /* <DEDUP_REMOVED lines=11> */
.L_x_4135:
        /* <DEDUP_REMOVED lines=71> */
.L_x_4134:
        /* <DEDUP_REMOVED lines=25> */
.L_x_4137:
[----:B------:R-:W-:Y:S05]  /*3dd0*/  BSYNC B0 ;  /* 0x0000000000007941 */ /* 0x000fea0003800000 */
.L_x_4136:
        /* <DEDUP_REMOVED lines=35> */
.L_x_4131:
        /* <DEDUP_REMOVED lines=8> */
[----:B01----:R-:W-:Y:S01]  /*4090*/  IADD3 R51, R3, UR14, RZ ;  /* 0x0000000e03337c10 */ /* 0x003fe2000fffe0ff */
        /* <DEDUP_REMOVED lines=18> */
[----:B------:R-:W-:Y:S01]  /*41c0*/  ISETP.NE.AND P5, PT, RZ, UR17, PT ;  /* 0x00000011ff007c0c */ /* 0x000fe2000bfa5270 */
[--C-:B0-----:R-:W-:Y:S02]  /*41d0*/  HADD2.F32 R24, -RZ, R19.reuse.H0_H0 ;  /* 0x20000013ff187230 */ /* 0x101fe40000004100 */
[----:B------:R-:W-:-:S08]  /*41e0*/  HADD2.F32 R25, -RZ, R19.H1_H1 ;  /* 0x30000013ff197230 */ /* 0x000fd00000004100 */
        /* <DEDUP_REMOVED lines=27> */
.L_x_4138:
        /* <DEDUP_REMOVED lines=13> */
.L_x_4140:
[----:B------:R-:W-:Y:S05]  /*4470*/  BSYNC B0 ;  /* 0x0000000000007941 */ /* 0x000fea0003800000 */
.L_x_4139:
[--C-:B------:R-:W-:Y:S01]  /*4480*/  HADD2.F32 R24, -RZ, R10.reuse.H0_H0 ;  /* 0x2000000aff187230 */ /* 0x100fe20000004100 */
[----:B0-----:R-:W-:Y:S01]  /*4490*/  IADD3 R27, R2, 0x10, RZ ;  /* 0x00000010021b7810 */ /* 0x001fe20007ffe0ff */
        /* <DEDUP_REMOVED lines=21> */
.L_x_4141:
        /* <DEDUP_REMOVED lines=12> */
.L_x_4143:
[----:B------:R-:W-:Y:S05]  /*46b0*/  BSYNC B0 ;  /* 0x0000000000007941 */ /* 0x000fea0003800000 */
.L_x_4142:
        /* <DEDUP_REMOVED lines=22> */
.L_x_4144:
        /* <DEDUP_REMOVED lines=12> */
.L_x_4146:
[----:B------:R-:W-:Y:S05]  /*48e0*/  BSYNC B0 ;  /* 0x0000000000007941 */ /* 0x000fea0003800000 */
.L_x_4145:
        /* <DEDUP_REMOVED lines=22> */
.L_x_4147:
        /* <DEDUP_REMOVED lines=12> */
.L_x_4149:
[----:B------:R-:W-:Y:S05]  /*4b10*/  BSYNC B0 ;  /* 0x0000000000007941 */ /* 0x000fea0003800000 */
.L_x_4148:
[--C-:B------:R-:W-:Y:S01]  /*4b20*/  HADD2.F32 R10, -RZ, R13.reuse.H0_H0 ;  /* 0x2000000dff0a7230 */ /* 0x100fe20000004100 */
[----:B------:R-:W-:Y:S01]  /*4b30*/  ISETP.GE.U32.AND P1, PT, R79, c[0x0][0x1c8], PT ;  /* 0x000072004f007a0c */ /* 0x000fe20003f26070 */
[----:B------:R-:W-:Y:S01]  /*4b40*/  HADD2.F32 R13, -RZ, R13.H1_H1 ;  /* 0x3000000dff0d7230 */ /* 0x000fe20000004100 */
[----:B------:R-:W-:Y:S02]  /*4b50*/  ISETP.GE.U32.AND P2, PT, R78, c[0x0][0x1c8], PT ;  /* 0x000072004e007a0c */ /* 0x000fe40003f46070 */
[----:B------:R-:W-:Y:S01]  /*4b60*/  FADD.FTZ R10, R10, -UR5 ;  /* 0x800000050a0a7e21 */ /* 0x000fe20008010000 */
[----:B------:R-:W-:Y:S01]  /*4b70*/  ISETP.GE.AND.EX P1, PT, R83, c[0x0][0x1cc], PT, P1 ;  /* 0x0000730053007a0c */ /* 0x000fe20003f26310 */
[----:B------:R-:W-:Y:S02]  /*4b80*/  FADD.FTZ R13, R13, -UR5 ;  /* 0x800000050d0d7e21 */ /* 0x000fe40008010000 */
[----:B------:R-:W-:Y:S01]  /*4b90*/  FMUL.FTZ R10, R10, UR6 ;  /* 0x000000060a0a7c20 */ /* 0x000fe20008410000 */
[----:B------:R-:W-:Y:S01]  /*4ba0*/  ISETP.GT.U32.OR P1, PT, R0, 0x27f, P1 ;  /* 0x0000027f0000780c */ /* 0x000fe20000f24470 */
[----:B------:R-:W-:-:S02]  /*4bb0*/  FMUL.FTZ R13, R13, UR6 ;  /* 0x000000060d0d7c20 */ /* 0x000fc40008410000 */
        /* <DEDUP_REMOVED lines=13> */
.L_x_4150:
        /* <DEDUP_REMOVED lines=12> */
.L_x_4152:
[----:B------:R-:W-:Y:S05]  /*4d50*/  BSYNC B0 ;  /* 0x0000000000007941 */ /* 0x000fea0003800000 */
.L_x_4151:
[--C-:B------:R-:W-:Y:S01]  /*4d60*/  HADD2.F32 R10, -RZ, R14.reuse.H0_H0 ;  /* 0x2000000eff0a7230 */ /* 0x100fe20000004100 */
[----:B0-----:R-:W-:Y:S01]  /*4d70*/  SHF.R.S32.HI R12, RZ, 0x1f, R78 ;  /* 0x0000001fff0c7819 */ /* 0x001fe2000001144e */
[----:B------:R-:W-:Y:S01]  /*4d80*/  HADD2.F32 R11, -RZ, R14.H1_H1 ;  /* 0x3000000eff0b7230 */ /* 0x000fe20000004100 */
[----:B------:R-:W-:Y:S01]  /*4d90*/  ISETP.GE.U32.AND P1, PT, R77, c[0x0][0x1c8], PT ;  /* 0x000072004d007a0c */ /* 0x000fe20003f26070 */
[--C-:B------:R-:W-:Y:S01]  /*4da0*/  HADD2.F32 R14, -RZ, R15.reuse.H0_H0 ;  /* 0x2000000fff0e7230 */ /* 0x100fe20000004100 */
[----:B------:R-:W-:Y:S01]  /*4db0*/  SHF.R.S32.HI R25, RZ, 0x1f, R77 ;  /* 0x0000001fff197819 */ /* 0x000fe2000001144d */
[----:B------:R-:W-:Y:S01]  /*4dc0*/  FADD.FTZ R10, R10, -UR5 ;  /* 0x800000050a0a7e21 */ /* 0x000fe20008010000 */
[----:B------:R-:W-:Y:S01]  /*4dd0*/  HADD2.F32 R15, -RZ, R15.H1_H1 ;  /* 0x3000000fff0f7230 */ /* 0x000fe20000004100 */
        /* <DEDUP_REMOVED lines=22> */
.L_x_4153:
        /* <DEDUP_REMOVED lines=12> */
.L_x_4155:
[----:B------:R-:W-:Y:S05]  /*5000*/  BSYNC B0 ;  /* 0x0000000000007941 */ /* 0x000fea0003800000 */
.L_x_4154:
        /* <DEDUP_REMOVED lines=17> */
.L_x_4156:
        /* <DEDUP_REMOVED lines=12> */
.L_x_4158:
[----:B------:R-:W-:Y:S05]  /*51e0*/  BSYNC B0 ;  /* 0x0000000000007941 */ /* 0x000fea0003800000 */
.L_x_4157:
        /* <DEDUP_REMOVED lines=33> */
.L_x_4159:
        /* <DEDUP_REMOVED lines=12> */
.L_x_4161:
[----:B------:R-:W-:Y:S05]  /*54c0*/  BSYNC B0 ;  /* 0x0000000000007941 */ /* 0x000fea0003800000 */
.L_x_4160:
        /* <DEDUP_REMOVED lines=17> */
.L_x_4162:
        /* <DEDUP_REMOVED lines=12> */
.L_x_4164:
[----:B------:R-:W-:Y:S05]  /*56a0*/  BSYNC B0 ;  /* 0x0000000000007941 */ /* 0x000fea0003800000 */
.L_x_4163:
        /* <DEDUP_REMOVED lines=17> */
.L_x_4165:
        /* <DEDUP_REMOVED lines=12> */
.L_x_4167:
[----:B------:R-:W-:Y:S05]  /*5880*/  BSYNC B0 ;  /* 0x0000000000007941 */ /* 0x000fea0003800000 */
.L_x_4166:
        /* <DEDUP_REMOVED lines=20> */
[C---:B------:R-:W-:Y:S01]  /*59d0*/  ISETP.GT.U32.OR P2, PT, R0.reuse, 0x27f, P2 ;  /* 0x0000027f0000780c */ /* 0x040fe20001744470 */
        /* <DEDUP_REMOVED lines=14> */
.L_x_4168:
        /* <DEDUP_REMOVED lines=12> */
.L_x_4170:
[----:B------:R-:W-:Y:S05]  /*5b80*/  BSYNC B0 ;  /* 0x0000000000007941 */ /* 0x000fea0003800000 */
.L_x_4169:
        /* <DEDUP_REMOVED lines=17> */
.L_x_4171:
        /* <DEDUP_REMOVED lines=12> */
.L_x_4173:
[----:B------:R-:W-:Y:S05]  /*5d60*/  BSYNC B0 ;  /* 0x0000000000007941 */ /* 0x000fea0003800000 */
.L_x_4172:
[----:B------:R-:W-:Y:S01]  /*5d70*/  FMUL.FTZ R10, R15, UR6 ;  /* 0x000000060f0a7c20 */ /* 0x000fe20008410000 */
[--C-:B------:R-:W-:Y:S01]  /*5d80*/  HADD2.F32 R14, -RZ, R23.reuse.H0_H0 ;  /* 0x20000017ff0e7230 */ /* 0x100fe20000004100 */
[----:B0-----:R-:W-:Y:S01]  /*5d90*/  FMUL.FTZ R11, R22, UR6 ;  /* 0x00000006160b7c20 */ /* 0x001fe20008410000 */
        /* <DEDUP_REMOVED lines=14> */
.L_x_4174:
        /* <DEDUP_REMOVED lines=12> */
.L_x_4176:
[----:B------:R-:W-:Y:S05]  /*5f40*/  BSYNC B0 ;  /* 0x0000000000007941 */ /* 0x000fea0003800000 */
.L_x_4175:
        /* <DEDUP_REMOVED lines=13> */
[--C-:B0-----:R-:W-:Y:S01]  /*6020*/  HADD2.F32 R15, -RZ, R29.reuse.H0_H0 ;  /* 0x2000001dff0f7230 */ /* 0x101fe20000004100 */
        /* <DEDUP_REMOVED lines=19> */
.L_x_4177:
        /* <DEDUP_REMOVED lines=12> */
.L_x_4179:
[----:B------:R-:W-:Y:S05]  /*6220*/  BSYNC B0 ;  /* 0x0000000000007941 */ /* 0x000fea0003800000 */
.L_x_4178:
[----:B------:R-:W-:Y:S02]  /*6230*/  FMUL.FTZ R16, R16, UR6 ;  /* 0x0000000610107c20 */ /* 0x000fe40008410000 */
[----:B0-----:R-:W-:Y:S02]  /*6240*/  FMUL.FTZ R17, R14, UR6 ;  /* 0x000000060e117c20 */ /* 0x001fe40008410000 */
[----:B------:R-:W-:Y:S02]  /*6250*/  FADD.FTZ R15, R15, -UR5 ;  /* 0x800000050f0f7e21 */ /* 0x000fe40008010000 */
        /* <DEDUP_REMOVED lines=14> */
.L_x_4180:
        /* <DEDUP_REMOVED lines=12> */
.L_x_4182:
[----:B------:R-:W-:Y:S05]  /*6400*/  BSYNC B0 ;  /* 0x0000000000007941 */ /* 0x000fea0003800000 */
.L_x_4181:
        /* <DEDUP_REMOVED lines=17> */
.L_x_4183:
        /* <DEDUP_REMOVED lines=12> */
.L_x_4185:
[----:B------:R-:W-:Y:S05]  /*65e0*/  BSYNC B0 ;  /* 0x0000000000007941 */ /* 0x000fea0003800000 */
.L_x_4184:
[----:B------:R-:W-:Y:S01]  /*65f0*/  ISETP.GE.U32.AND P1, PT, R63, c[0x0][0x1c8], PT ;  /* 0x000072003f007a0c */ /* 0x000fe20003f26070 */
[----:B------:R-:W-:Y:S01]  /*6600*/  FADD.FTZ R14, R14, -UR5 ;  /* 0x800000050e0e7e21 */ /* 0x000fe20008010000 */
[----:B------:R-:W-:Y:S01]  /*6610*/  ISETP.GE.U32.AND P2, PT, R62, c[0x0][0x1c8], PT ;  /* 0x000072003e007a0c */ /* 0x000fe20003f46070 */
[----:B------:R-:W-:Y:S01]  /*6620*/  FADD.FTZ R30, R30, -UR5 ;  /* 0x800000051e1e7e21 */ /* 0x000fe20008010000 */
[----:B------:R-:W-:Y:S01]  /*6630*/  SHF.R.S32.HI R24, RZ, 0x1f, R63 ;  /* 0x0000001fff187819 */ /* 0x000fe2000001143f */
[--C-:B0-----:R-:W-:Y:S01]  /*6640*/  HADD2.F32 R12, -RZ, R31.reuse.H0_H0 ;  /* 0x2000001fff0c7230 */ /* 0x101fe20000004100 */
[----:B------:R-:W-:Y:S01]  /*6650*/  SHF.R.S32.HI R23, RZ, 0x1f, R62 ;  /* 0x0000001fff177819 */ /* 0x000fe2000001143e */
[----:B------:R-:W-:Y:S01]  /*6660*/  HADD2.F32 R16, -RZ, R31.H1_H1 ;  /* 0x3000001fff107230 */ /* 0x000fe20000004100 */
[----:B------:R-:W-:Y:S01]  /*6670*/  ISETP.GE.U32.AND P3, PT, R61, c[0x0][0x1c8], PT ;  /* 0x000072003d007a0c */ /* 0x000fe20003f66070 */
[----:B------:R-:W-:Y:S01]  /*6680*/  FMUL.FTZ R10, R14, UR6 ;  /* 0x000000060e0a7c20 */ /* 0x000fe20008410000 */
        /* <DEDUP_REMOVED lines=25> */
.L_x_4186:
        /* <DEDUP_REMOVED lines=12> */
.L_x_4188:
[----:B------:R-:W-:Y:S05]  /*68e0*/  BSYNC B0 ;  /* 0x0000000000007941 */ /* 0x000fea0003800000 */
.L_x_4187:
        /* <DEDUP_REMOVED lines=17> */
.L_x_4189:
        /* <DEDUP_REMOVED lines=12> */
.L_x_4191:
[----:B------:R-:W-:Y:S05]  /*6ac0*/  BSYNC B0 ;  /* 0x0000000000007941 */ /* 0x000fea0003800000 */
.L_x_4190:
        /* <DEDUP_REMOVED lines=17> */
.L_x_4192:
        /* <DEDUP_REMOVED lines=12> */
.L_x_4194:
[----:B------:R-:W-:Y:S05]  /*6ca0*/  BSYNC B0 ;  /* 0x0000000000007941 */ /* 0x000fea0003800000 */
.L_x_4193:
        /* <DEDUP_REMOVED lines=33> */
.L_x_4195:
        /* <DEDUP_REMOVED lines=12> */
.L_x_4197:
[----:B------:R-:W-:Y:S05]  /*6f80*/  BSYNC B0 ;  /* 0x0000000000007941 */ /* 0x000fea0003800000 */
.L_x_4196:
        /* <DEDUP_REMOVED lines=17> */
.L_x_4198:
        /* <DEDUP_REMOVED lines=12> */
.L_x_4200:
[----:B------:R-:W-:Y:S05]  /*7160*/  BSYNC B0 ;  /* 0x0000000000007941 */ /* 0x000fea0003800000 */
.L_x_4199:
[----:B------:R-:W-:Y:S01]  /*7170*/  FMUL.FTZ R10, R17, UR6 ;  /* 0x00000006110a7c20 */ /* 0x000fe20008410000 */
[--C-:B------:R-:W-:Y:S01]  /*7180*/  HADD2.F32 R14, -RZ, R40.reuse.H0_H0 ;  /* 0x20000028ff0e7230 */ /* 0x100fe20000004100 */
[----:B------:R-:W-:Y:S01]  /*7190*/  FMUL.FTZ R39, R39, UR6 ;  /* 0x0000000627277c20 */ /* 0x000fe20008410000 */
[----:B------:R-:W-:Y:S01]  /*71a0*/  HADD2.F32 R40, -RZ, R40.H1_H1 ;  /* 0x30000028ff287230 */ /* 0x000fe20000004100 */
        /* <DEDUP_REMOVED lines=13> */
.L_x_4201:
        /* <DEDUP_REMOVED lines=12> */
.L_x_4203:
[----:B------:R-:W-:Y:S05]  /*7340*/  BSYNC B0 ;  /* 0x0000000000007941 */ /* 0x000fea0003800000 */
.L_x_4202:
[----:B------:R-:W-:Y:S01]  /*7350*/  HADD2.F32 R16, -RZ, R45.H0_H0 ;  /* 0x2000002dff107230 */ /* 0x000fe20000004100 */
[----:B------:R-:W-:Y:S01]  /*7360*/  FADD.FTZ R14, R14, -UR5 ;  /* 0x800000050e0e7e21 */ /* 0x000fe20008010000 */
[----:B------:R-:W-:Y:S01]  /*7370*/  HADD2.F32 R11, -RZ, R41.H0_H0 ;  /* 0x20000029ff0b7230 */ /* 0x000fe20000004100 */
[----:B------:R-:W-:Y:S01]  /*7380*/  ISETP.GE.U32.AND P6, PT, R57, c[0x0][0x1c8], PT ;  /* 0x0000720039007a0c */ /* 0x000fe20003fc6070 */
[----:B0-----:R-:W-:Y:S01]  /*7390*/  HADD2.F32 R12, -RZ, R42.H0_H0 ;  /* 0x2000002aff0c7230 */ /* 0x001fe20000004100 */
        /* <DEDUP_REMOVED lines=42> */
[----:B------:R-:W-:Y:S01]  /*7640*/  FMUL.FTZ R11, R10, UR6 ;  /* 0x000000060a0b7c20 */ /* 0x000fe20008410000 */
[C---:B------:R-:W-:Y:S01]  /*7650*/  ISETP.GT.U32.OR P2, PT, R0.reuse, 0x27f, P2 ;  /* 0x0000027f0000780c */ /* 0x040fe20001744470 */
[C-C-:B------:R-:W-:Y:S01]  /*7660*/  FFMA.FTZ R23, R19.reuse, R14, R51.reuse ;  /* 0x0000000e13177223 */ /* 0x140fe20000010033 */
[C---:B------:R-:W-:Y:S01]  /*7670*/  ISETP.GT.U32.OR P3, PT, R0.reuse, 0x27f, P3 ;  /* 0x0000027f0000780c */ /* 0x040fe20001f64470 */
[C-C-:B------:R-:W-:Y:S01]  /*7680*/  FFMA.FTZ R17, R19.reuse, R16, R51.reuse ;  /* 0x0000001013117223 */ /* 0x140fe20000010033 */
        /* <DEDUP_REMOVED lines=24> */
.L_x_4204:
        /* <DEDUP_REMOVED lines=12> */
.L_x_4206:
[----:B------:R-:W-:Y:S05]  /*78d0*/  BSYNC B0 ;  /* 0x0000000000007941 */ /* 0x000fea0003800000 */
.L_x_4205:
[----:B------:R-:W-:Y:S01]  /*78e0*/  FADD.FTZ R42, R42, -UR5 ;  /* 0x800000052a2a7e21 */ /* 0x000fe20008010000 */
[----:B------:R-:W-:Y:S01]  /*78f0*/  HADD2.F32 R44, -RZ, R44.H1_H1 ;  /* 0x3000002cff2c7230 */ /* 0x000fe20000004100 */
[----:B------:R-:W-:Y:S02]  /*7900*/  FMUL.FTZ R41, R41, UR6 ;  /* 0x0000000629297c20 */ /* 0x000fe40008410000 */
[----:B------:R-:W-:Y:S02]  /*7910*/  FADD.FTZ R43, R43, -UR5 ;  /* 0x800000052b2b7e21 */ /* 0x000fe40008010000 */
[----:B0-----:R-:W-:Y:S02]  /*7920*/  FMUL.FTZ R23, R42, UR6 ;  /* 0x000000062a177c20 */ /* 0x001fe40008410000 */
        /* <DEDUP_REMOVED lines=12> */
.L_x_4207:
        /* <DEDUP_REMOVED lines=12> */
.L_x_4209:
[----:B------:R-:W-:Y:S05]  /*7ab0*/  BSYNC B0 ;  /* 0x0000000000007941 */ /* 0x000fea0003800000 */
.L_x_4208:
        /* <DEDUP_REMOVED lines=14> */
.L_x_4210:
        /* <DEDUP_REMOVED lines=12> */
.L_x_4212:
[----:B------:R-:W-:Y:S05]  /*7c60*/  BSYNC B0 ;  /* 0x0000000000007941 */ /* 0x000fea0003800000 */
.L_x_4211:
        /* <DEDUP_REMOVED lines=13> */
.L_x_4213:
        /* <DEDUP_REMOVED lines=12> */
.L_x_4215:
[----:B------:R-:W-:Y:S05]  /*7e00*/  BSYNC B0 ;  /* 0x0000000000007941 */ /* 0x000fea0003800000 */
.L_x_4214:
        /* <DEDUP_REMOVED lines=12> */
.L_x_4216:
        /* <DEDUP_REMOVED lines=12> */
.L_x_4218:
[----:B------:R-:W-:Y:S05]  /*7f90*/  BSYNC B0 ;  /* 0x0000000000007941 */ /* 0x000fea0003800000 */
.L_x_4217:
[----:B0-----:R-:W-:Y:S01]  /*7fa0*/  HADD2.F32 R12, -RZ, R46.H1_H1 ;  /* 0x3000002eff0c7230 */ /* 0x001fe20000004100 */
[----:B------:R-:W-:Y:S01]  /*7fb0*/  ISETP.GE.U32.AND P6, PT, R5, c[0x0][0x1c8], PT ;  /* 0x0000720005007a0c */ /* 0x000fe20003fc6070 */
[----:B------:R-:W-:Y:S01]  /*7fc0*/  HADD2.F32 R13, -RZ, R47.H1_H1 ;  /* 0x3000002fff0d7230 */ /* 0x000fe20000004100 */
[----:B------:R-:W-:Y:S01]  /*7fd0*/  ISETP.GE.U32.AND P1, PT, R6, c[0x0][0x1c8], PT ;  /* 0x0000720006007a0c */ /* 0x000fe20003f26070 */
[----:B------:R-:W-:Y:S01]  /*7fe0*/  HADD2.F32 R18, -RZ, R48.H1_H1 ;  /* 0x30000030ff127230 */ /* 0x000fe20000004100 */
[----:B------:R-:W-:Y:S01]  /*7ff0*/  FADD.FTZ R12, R12, -UR5 ;  /* 0x800000050c0c7e21 */ /* 0x000fe20008010000 */
[----:B------:R-:W-:Y:S01]  /*8000*/  HADD2.F32 R20, -RZ, R49.H1_H1 ;  /* 0x30000031ff147230 */ /* 0x000fe20000004100 */
[----:B------:R-:W-:Y:S01]  /*8010*/  FADD.FTZ R13, R13, -UR5 ;  /* 0x800000050d0d7e21 */ /* 0x000fe20008010000 */
[----:B------:R-:W-:Y:S01]  /*8020*/  HADD2.F32 R10, -RZ, R45.H1_H1 ;  /* 0x3000002dff0a7230 */ /* 0x000fe20000004100 */
[----:B------:R-:W-:Y:S01]  /*8030*/  FADD.FTZ R18, R18, -UR5 ;  /* 0x8000000512127e21 */ /* 0x000fe20008010000 */
[----:B------:R-:W-:Y:S01]  /*8040*/  ISETP.GE.U32.AND P2, PT, R7, c[0x0][0x1c8], PT ;  /* 0x0000720007007a0c */ /* 0x000fe20003f46070 */
[----:B------:R-:W-:Y:S01]  /*8050*/  FADD.FTZ R20, R20, -UR5 ;  /* 0x8000000514147e21 */ /* 0x000fe20008010000 */
[----:B------:R-:W-:Y:S01]  /*8060*/  ISETP.GE.U32.AND P3, PT, R8, c[0x0][0x1c8], PT ;  /* 0x0000720008007a0c */ /* 0x000fe20003f66070 */
[----:B------:R-:W-:Y:S01]  /*8070*/  FADD.FTZ R10, R10, -UR5 ;  /* 0x800000050a0a7e21 */ /* 0x000fe20008010000 */
[----:B------:R-:W-:Y:S01]  /*8080*/  ISETP.GE.U32.AND P4, PT, R9, c[0x0][0x1c8], PT ;  /* 0x0000720009007a0c */ /* 0x000fe20003f86070 */
        /* <DEDUP_REMOVED lines=10> */
[--C-:B------:R-:W-:Y:S01]  /*8130*/  FFMA.FTZ R23, R50, R23, R54.reuse ;  /* 0x0000001732177223 */ /* 0x100fe20000010036 */
[----:B------:R-:W-:Y:S01]  /*8140*/  ISETP.GT.U32.OR P6, PT, R0, 0x27f, P6 ;  /* 0x0000027f0000780c */ /* 0x000fe200037c4470 */
[--C-:B------:R-:W-:Y:S01]  /*8150*/  FFMA.FTZ R20, R50, R13, R54.reuse ;  /* 0x0000000d32147223 */ /* 0x100fe20000010036 */
[----:B------:R-:W-:Y:S01]  /*8160*/  ISETP.GT.U32.OR P1, PT, R0, 0x27f, P1 ;  /* 0x0000027f0000780c */ /* 0x000fe20000f24470 */
[--C-:B------:R-:W-:Y:S01]  /*8170*/  FFMA.FTZ R21, R50, R21, R54.reuse ;  /* 0x0000001532157223 */ /* 0x100fe20000010036 */
[----:B------:R-:W-:Y:S01]  /*8180*/  ISETP.GT.U32.OR P2, PT, R0, 0x27f, P2 ;  /* 0x0000027f0000780c */ /* 0x000fe20001744470 */
[--C-:B------:R-:W-:Y:S01]  /*8190*/  FFMA.FTZ R18, R50, R25, R54.reuse ;  /* 0x0000001932127223 */ /* 0x100fe20000010036 */
[----:B------:R-:W-:Y:S01]  /*81a0*/  ISETP.GT.U32.OR P3, PT, R0, 0x27f, P3 ;  /* 0x0000027f0000780c */ /* 0x000fe20001f64470 */
[----:B------:R-:W-:Y:S01]  /*81b0*/  FFMA.FTZ R50, R50, R11, R54 ;  /* 0x0000000b32327223 */ /* 0x000fe20000010036 */
        /* <DEDUP_REMOVED lines=12> */
.L_x_4219:
        /* <DEDUP_REMOVED lines=12> */
.L_x_4221:
[----:B------:R-:W-:Y:S05]  /*8340*/  BSYNC B0 ;  /* 0x0000000000007941 */ /* 0x000fea0003800000 */
.L_x_4220:
        /* <DEDUP_REMOVED lines=11> */
.L_x_4222:
        /* <DEDUP_REMOVED lines=12> */
.L_x_4224:
[----:B------:R-:W-:Y:S05]  /*84c0*/  BSYNC B0 ;  /* 0x0000000000007941 */ /* 0x000fea0003800000 */
.L_x_4223:
        /* <DEDUP_REMOVED lines=11> */
.L_x_4225:
        /* <DEDUP_REMOVED lines=12> */
.L_x_4227:
[----:B------:R-:W-:Y:S05]  /*8640*/  BSYNC B0 ;  /* 0x0000000000007941 */ /* 0x000fea0003800000 */
.L_x_4226:
        /* <DEDUP_REMOVED lines=11> */
.L_x_4228:
        /* <DEDUP_REMOVED lines=12> */
.L_x_4230:
[----:B------:R-:W-:Y:S05]  /*87c0*/  BSYNC B0 ;  /* 0x0000000000007941 */ /* 0x000fea0003800000 */
.L_x_4229:
        /* <DEDUP_REMOVED lines=11> */
.L_x_4231:
        /* <DEDUP_REMOVED lines=11> */
.L_x_4233:
[----:B------:R-:W-:Y:S05]  /*8930*/  BSYNC B0 ;  /* 0x0000000000007941 */ /* 0x000fea0003800000 */
.L_x_4232:
[----:B------:R-:W-:Y:S02]  /*8940*/  ULDC UR5, c[0x0][0x10] ;  /* 0x0000040000057ab9 */ /* 0x000fe40000000800 */
[----:B------:R-:W-:Y:S02]  /*8950*/  UIADD3 UR9, UR9, UR5, URZ ;  /* 0x0000000509097290 */ /* 0x000fe4000fffe03f */
[----:B------:R-:W-:Y:S02]  /*8960*/  UIADD3 UR4, UR4, 0x1, URZ ;  /* 0x0000000104047890 */ /* 0x000fe4000fffe03f */
[----:B------:R-:W-:-:S06]  /*8970*/  UISETP.GE.AND UP0, UPT, UR9, UR8, UPT ;  /* 0x000000080900728c */ /* 0x000fcc000bf06270 */
[----:B------:R-:W-:-:S13]  /*8980*/  PLOP3.LUT P1, PT, PT, PT, UP0, 0x80, 0x0 ;  /* 0x000000000000781c */ /* 0x000fda0003f2f008 */
[----:B------:R-:W-:Y:S01]  /*8990*/  @P1 CALL.REL.NOINC `(.L_x_4234) ;  /* 0x0000001000001944 */ /* 0x000fe20003c00000 */
[----:B------:R-:W-:Y:S05]  /*89a0*/  BRA `(.L_x_4235) ;  /* 0xffff79e000007947 */ /* 0x000fea000383ffff */
.L_x_4234:
[----:B------:R-:W-:Y:S05]  /*89b0*/  EXIT ;  /* 0x000000000000794d */ /* 0x000fea0003800000 */
.L_x_4236:
        /* <DEDUP_REMOVED lines=12> */
.L_x_5205:


//--------------------- .text._Z35group_norm_nhwc_fwd_one_pass_kernelI11Fp16IOFp16WLi64ELi80ELi640EEv26Group_norm_nhwc_fwd_params --------------------------
	.section	.text._Z35group_norm_nhwc_fwd_one_pass_kernelI11Fp16IOFp16WLi64ELi80ELi640EEv26Group_norm_nhwc_fwd_params,"ax",@progbits
	.sectioninfo	@"SHI_REGISTERS=48"
	.align	128
        .global         _Z35group_norm_nhwc_fwd_one_pass_kernelI11Fp16IOFp16WLi64ELi80ELi640EEv26Group_norm_nhwc_fwd_params
        .type           _Z35group_norm_nhwc_fwd_one_pass_kernelI11Fp16IOFp16WLi64ELi80ELi640EEv26Group_norm_nhwc_fwd_params,@function
        .size           _Z35group_norm_nhwc_fwd_one_pass_kernelI11Fp16IOFp16WLi64ELi80ELi640EEv26Group_norm_nhwc_fwd_params,(.L_x_5206 - _Z35group_norm_nhwc_fwd_one_pass_kernelI11Fp16IOFp16WLi64ELi80ELi640EEv26Group_norm_nhwc_fwd_params)
        .other          _Z35group_norm_nhwc_fwd_one_pass_kernelI11Fp16IOFp16WLi64ELi80ELi640EEv26Group_norm_nhwc_fwd_params,@"STO_CUDA_ENTRY STV_DEFAULT"
_Z35group_norm_nhwc_fwd_one_pass_kernelI11Fp16IOFp16WLi64ELi80ELi640EEv26Group_norm_nhwc_fwd_params:
.text._Z35group_norm_nhwc_fwd_one_pass_kernelI11Fp16IOFp16WLi64ELi80ELi640EEv26Group_norm_nhwc_fwd_params:
        /* <DEDUP_REMOVED lines=28> */
.L_x_4259:
        /* <DEDUP_REMOVED lines=194> */
.L_x_4238:
[----:B------:R-:W-:Y:S05]  /*0de0*/  BSYNC B0 ;  /* 0x0000000000007941 */ /* 0x000fea0003800000 */
.L_x_4237:
        /* <DEDUP_REMOVED lines=25> */
.L_x_4241:
[----:B------:R-:W2:Y:S01]  /*0f80*/  LDG.E.STRONG.GPU R10, [R8.64] ;  /* 0x00000006080a7981 */ /* 0x000ea2000c1ef900 */
[----:B------:R-:W-:Y:S01]  /*0f90*/  YIELD ;  /* 0x0000000000007946 */ /* 0x000fe20003800000 */
[----:B--2---:R-:W-:Y:S01]  /*0fa0*/  ISETP.NE.AND P1, PT, R10, R11, PT ;  /* 0x0000000b0a00720c */ /* 0x004fe20003f25270 */
[----:B------:R-:W-:-:S12]  /*0fb0*/  CCTL.IVALL ;  /* 0x00000000ff00798f */ /* 0x000fd80002000000 */
[----:B------:R-:W-:Y:S05]  /*0fc0*/  @P1 BRA `(.L_x_4241) ;  /* 0xffffffb000001947 */ /* 0x000fea000383ffff */
.L_x_4240:
        /* <DEDUP_REMOVED lines=11> */
.L_x_4243:
        /* <DEDUP_REMOVED lines=59> */
.L_x_4242:
        /* <DEDUP_REMOVED lines=19> */
.L_x_4245:
[----:B------:R-:W-:Y:S05]  /*1560*/  BSYNC B0 ;  /* 0x0000000000007941 */ /* 0x000fea0003800000 */
.L_x_4244:
        /* <DEDUP_REMOVED lines=30> */
.L_x_4239:
        /* <DEDUP_REMOVED lines=83> */
.L_x_4246:
        /* <DEDUP_REMOVED lines=12> */
.L_x_4248:
[----:B------:R-:W-:Y:S05]  /*1d40*/  BSYNC B0 ;  /* 0x0000000000007941 */ /* 0x000fea0003800000 */
.L_x_4247:
        /* <DEDUP_REMOVED lines=11> */
.L_x_4249:
        /* <DEDUP_REMOVED lines=12> */
.L_x_4251:
[----:B------:R-:W-:Y:S05]  /*1ec0*/  BSYNC B0 ;  /* 0x0000000000007941 */ /* 0x000fea0003800000 */
.L_x_4250:
        /* <DEDUP_REMOVED lines=11> */
.L_x_4252:
        /* <DEDUP_REMOVED lines=12> */
.L_x_4254:
[----:B------:R-:W-:Y:S05]  /*2040*/  BSYNC B0 ;  /* 0x0000000000007941 */ /* 0x000fea0003800000 */
.L_x_4253:
        /* <DEDUP_REMOVED lines=11> */
.L_x_4255:
        /* <DEDUP_REMOVED lines=11> */
.L_x_4257:
[----:B------:R-:W-:Y:S05]  /*21b0*/  BSYNC B0 ;  /* 0x0000000000007941 */ /* 0x000fea0003800000 */
.L_x_4256:
[----:B------:R-:W-:Y:S02]  /*21c0*/  IADD3 R31, R31, c[0x0][0x10], RZ ;  /* 0x000004001f1f7a10 */ /* 0x000fe40007ffe0ff */
[----:B------:R-:W-:Y:S02]  /*21d0*/  IADD3 R25, R25, 0x1, RZ ;  /* 0x0000000119197810 */ /* 0x000fe40007ffe0ff */
[----:B------:R-:W-:-:S13]  /*21e0*/  ISETP.GE.AND P1, PT, R31, UR4, PT ;  /* 0x000000041f007c0c */ /* 0x000fda000bf26270 */
[----:B------:R-:W-:Y:S01]  /*21f0*/  @P1 CALL.REL.NOINC `(.L_x_4258) ;  /* 0x0000001000001944 */ /* 0x000fe20003c00000 */
[----:B------:R-:W-:Y:S05]  /*2200*/  BRA `(.L_x_4259) ;  /* 0xffffdfb000007947 */ /* 0x000fea000383ffff */
.L_x_4258:
[----:B------:R-:W-:Y:S05]  /*2210*/  EXIT ;  /* 0x000000000000794d */ /* 0x000fea0003800000 */
.L_x_4260:
        /* <DEDUP_REMOVED lines=14> */
.L_x_5206:


//--------------------- .text._Z35group_norm_nhwc_fwd_one_pass_kernelI11Fp16IOFp16WLi128ELi80ELi640EEv26Group_norm_nhwc_fwd_params --------------------------
	.section	.text._Z35group_norm_nhwc_fwd_one_pass_kernelI11Fp16IOFp16WLi128ELi80ELi640EEv26Group_norm_nhwc_fwd_params,"ax",@progbits
	.sectioninfo	@"SHI_REGISTERS=48"
	.align	128
        .global         _Z35group_norm_nhwc_fwd_one_pass_kernelI11Fp16IOFp16WLi128ELi80ELi640EEv26Group_norm_nhwc_fwd_params
        .type           _Z35group_norm_nhwc_fwd_one_pass_kernelI11Fp16IOFp16WLi128ELi80ELi640EEv26Group_norm_nhwc_fwd_params,@function
        .size           _Z35group_norm_nhwc_fwd_one_pass_kernelI11Fp16IOFp16WLi128ELi80ELi640EEv26Group_norm_nhwc_fwd_params,(.L_x_5207 - _Z35group_norm_nhwc_fwd_one_pass_kernelI11Fp16IOFp16WLi128ELi80ELi640EEv26Group_norm_nhwc_fwd_params)
        .other          _Z35group_norm_nhwc_fwd_one_pass_kernelI11Fp16IOFp16WLi128ELi80ELi640EEv26Group_norm_nhwc_fwd_params,@"STO_CUDA_ENTRY STV_DEFAULT"
_Z35group_norm_nhwc_fwd_one_pass_kernelI11Fp16IOFp16WLi128ELi80ELi640EEv26Group_norm_nhwc_fwd_params:
.text._Z35group_norm_nhwc_fwd_one_pass_kernelI11Fp16IOFp16WLi128ELi80ELi640EEv26Group_norm_nhwc_fwd_params:
        /* <DEDUP_REMOVED lines=32> */
.L_x_4295:
        /* <DEDUP_REMOVED lines=274> */
.L_x_4262:
[----:B------:R-:W-:Y:S05]  /*1320*/  BSYNC B0 ;  /* 0x0000000000007941 */ /* 0x000fea0003800000 */
.L_x_4261:
        /* <DEDUP_REMOVED lines=25> */
.L_x_4265:
[----:B------:R-:W2:Y:S01]  /*14c0*/  LDG.E.STRONG.GPU R14, [R12.64] ;  /* 0x000000060c0e7981 */ /* 0x000ea2000c1ef900 */
[----:B------:R-:W-:Y:S01]  /*14d0*/  YIELD ;  /* 0x0000000000007946 */ /* 0x000fe20003800000 */
[----:B--2---:R-:W-:Y:S01]  /*14e0*/  ISETP.NE.AND P1, PT, R14, R15, PT ;  /* 0x0000000f0e00720c */ /* 0x004fe20003f25270 */
[----:B------:R-:W-:-:S12]  /*14f0*/  CCTL.IVALL ;  /* 0x00000000ff00798f */ /* 0x000fd80002000000 */
[----:B------:R-:W-:Y:S05]  /*1500*/  @P1 BRA `(.L_x_4265) ;  /* 0xffffffb000001947 */ /* 0x000fea000383ffff */
.L_x_4264:
        /* <DEDUP_REMOVED lines=11> */
.L_x_4267:
        /* <DEDUP_REMOVED lines=59> */
.L_x_4266:
        /* <DEDUP_REMOVED lines=19> */
.L_x_4269:
[----:B------:R-:W-:Y:S05]  /*1aa0*/  BSYNC B0 ;  /* 0x0000000000007941 */ /* 0x000fea0003800000 */
.L_x_4268:
        /* <DEDUP_REMOVED lines=30> */
.L_x_4263:
        /* <DEDUP_REMOVED lines=24> */
[----:B------:R-:W-:-:S04]  /*1e10*/  HADD2.F32 R13, -RZ, R27.H0_H0 ;  /* 0x2000001bff0d7230 */ /* 0x000fc80000004100 */
[----:B------:R-:W-:Y:S01]  /*1e20*/  FSETP.GTU.FTZ.AND P1, PT, R12, RZ, PT ;  /* 0x000000ff0c00720b */ /* 0x000fe20003f3c000 */
[----:B------:R-:W-:-:S12]  /*1e30*/  FADD.FTZ R13, R13, -R14 ;  /* 0x8000000e0d0d7221 */ /* 0x000fd80000010000 */
[----:B------:R-:W-:-:S04]  /*1e40*/  @P1 FADD.FTZ R12, R12, c[0x0][0x188] ;  /* 0x000062000c0c1621 */ /* 0x000fc80000010000 */
[----:B------:R0:W1:Y:S02]  /*1e50*/  @P1 MUFU.RSQ R15, R12 ;  /* 0x0000000c000f1308 */ /* 0x0000640000001400 */
[----:B0-----:R-:W-:-:S05]  /*1e60*/  HADD2.F32 R12, -RZ, R27.H1_H1 ;  /* 0x3000001bff0c7230 */ /* 0x001fca0000004100 */
[----:B------:R-:W-:Y:S02]  /*1e70*/  FADD.FTZ R27, R12, -R14 ;  /* 0x8000000e0c1b7221 */ /* 0x000fe40000010000 */
[-C--:B-1----:R-:W-:Y:S02]  /*1e80*/  FMUL.FTZ R13, R13, R15.reuse ;  /* 0x0000000f0d0d7220 */ /* 0x082fe40000410000 */
        /* <DEDUP_REMOVED lines=18> */
.L_x_4270:
        /* <DEDUP_REMOVED lines=12> */
.L_x_4272:
[----:B------:R-:W-:Y:S05]  /*2070*/  BSYNC B0 ;  /* 0x0000000000007941 */ /* 0x000fea0003800000 */
.L_x_4271:
        /* <DEDUP_REMOVED lines=22> */
.L_x_4273:
        /* <DEDUP_REMOVED lines=12> */
.L_x_4275:
[----:B------:R-:W-:Y:S05]  /*22a0*/  BSYNC B0 ;  /* 0x0000000000007941 */ /* 0x000fea0003800000 */
.L_x_4274:
        /* <DEDUP_REMOVED lines=24> */
.L_x_4276:
        /* <DEDUP_REMOVED lines=12> */
.L_x_4278:
[----:B------:R-:W-:Y:S05]  /*24f0*/  BSYNC B0 ;  /* 0x0000000000007941 */ /* 0x000fea0003800000 */
.L_x_4277:
        /* <DEDUP_REMOVED lines=64> */
.L_x_4279:
        /* <DEDUP_REMOVED lines=12> */
.L_x_4281:
[----:B------:R-:W-:Y:S05]  /*29c0*/  BSYNC B0 ;  /* 0x0000000000007941 */ /* 0x000fea0003800000 */
.L_x_4280:
        /* <DEDUP_REMOVED lines=11> */
.L_x_4282:
        /* <DEDUP_REMOVED lines=12> */
.L_x_4284:
[----:B------:R-:W-:Y:S05]  /*2b40*/  BSYNC B0 ;  /* 0x0000000000007941 */ /* 0x000fea0003800000 */
.L_x_4283:
        /* <DEDUP_REMOVED lines=11> */
.L_x_4285:
        /* <DEDUP_REMOVED lines=12> */
.L_x_4287:
[----:B------:R-:W-:Y:S05]  /*2cc0*/  BSYNC B0 ;  /* 0x0000000000007941 */ /* 0x000fea0003800000 */
.L_x_4286:
        /* <DEDUP_REMOVED lines=11> */
.L_x_4288:
        /* <DEDUP_REMOVED lines=12> */
.L_x_4290:
[----:B------:R-:W-:Y:S05]  /*2e40*/  BSYNC B0 ;  /* 0x0000000000007941 */ /* 0x000fea0003800000 */
.L_x_4289:
        /* <DEDUP_REMOVED lines=11> */
.L_x_4291:
        /* <DEDUP_REMOVED lines=12> */
.L_x_4293:
[----:B------:R-:W-:Y:S05]  /*2fc0*/  BSYNC B0 ;  /* 0x0000000000007941 */ /* 0x000fea0003800000 */
.L_x_4292:
[----:B------:R-:W-:Y:S02]  /*2fd0*/  IADD3 R38, R38, c[0x0][0x10], RZ ;  /* 0x0000040026267a10 */ /* 0x000fe40007ffe0ff */
[----:B------:R-:W-:Y:S02]  /*2fe0*/  IADD3 R28, R28, 0x1, RZ ;  /* 0x000000011c1c7810 */ /* 0x000fe40007ffe0ff */
[----:B------:R-:W-:-:S13]  /*2ff0*/  ISETP.GE.AND P1, PT, R38, UR4, PT ;  /* 0x0000000426007c0c */ /* 0x000fda000bf26270 */
[----:B------:R-:W-:Y:S01]  /*3000*/  @P1 CALL.REL.NOINC `(.L_x_4294) ;  /* 0x0000001000001944 */ /* 0x000fe20003c00000 */
[----:B------:R-:W-:Y:S05]  /*3010*/  BRA `(.L_x_4295) ;  /* 0xffffd1e000007947 */ /* 0x000fea000383ffff */
.L_x_4294:
[----:B------:R-:W-:Y:S05]  /*3020*/  EXIT ;  /* 0x000000000000794d */ /* 0x000fea0003800000 */
.L_x_4296:
        /* <DEDUP_REMOVED lines=13> */
.L_x_5207:


//--------------------- .text._Z35group_norm_nhwc_fwd_one_pass_kernelI11Fp16IOFp16WLi256ELi80ELi640EEv26Group_norm_nhwc_fwd_params --------------------------
	.section	.text._Z35group_norm_nhwc_fwd_one_pass_kernelI11Fp16IOFp16WLi256ELi80ELi640EEv26Group_norm_nhwc_fwd_params,"ax",@progbits
	.sectioninfo	@"SHI_REGISTERS=92"
	.align	128
        .global         _Z35group_norm_nhwc_fwd_one_pass_kernelI11Fp16IOFp16WLi256ELi80ELi640EEv26Group_norm_nhwc_fwd_params
        .type           _Z35group_norm_nhwc_fwd_one_pass_kernelI11Fp16IOFp16WLi256ELi80ELi640EEv26Group_norm_nhwc_fwd_params,@function
        .size           _Z35group_norm_nhwc_fwd_one_pass_kernelI11Fp16IOFp16WLi256ELi80ELi640EEv26Group_norm_nhwc_fwd_params,(.L_x_5208 - _Z35group_norm_nhwc_fwd_one_pass_kernelI11Fp16IOFp16WLi256ELi80ELi640EEv26Group_norm_nhwc_fwd_params)
        .other          _Z35group_norm_nhwc_fwd_one_pass_kernelI11Fp16IOFp16WLi256ELi80ELi640EEv26Group_norm_nhwc_fwd_params,@"STO_CUDA_ENTRY STV_DEFAULT"
_Z35group_norm_nhwc_fwd_one_pass_kernelI11Fp16IOFp16WLi256ELi80ELi640EEv26Group_norm_nhwc_fwd_params:
.text._Z35group_norm_nhwc_fwd_one_pass_kernelI11Fp16IOFp16WLi256ELi80ELi640EEv26Group_norm_nhwc_fwd_params:
        /* <DEDUP_REMOVED lines=40> */
.L_x_4355:
        /* <DEDUP_REMOVED lines=443> */
.L_x_4298:
[----:B------:R-:W-:Y:S05]  /*1e30*/  BSYNC B0 ;  /* 0x0000000000007941 */ /* 0x000fea0003800000 */
.L_x_4297:
        /* <DEDUP_REMOVED lines=25> */
.L_x_4301:
[----:B------:R-:W2:Y:S01]  /*1fd0*/  LDG.E.STRONG.GPU R26, [R24.64] ;  /* 0x00000006181a7981 */ /* 0x000ea2000c1ef900 */
[----:B------:R-:W-:Y:S01]  /*1fe0*/  YIELD ;  /* 0x0000000000007946 */ /* 0x000fe20003800000 */
[----:B--2---:R-:W-:Y:S01]  /*1ff0*/  ISETP.NE.AND P1, PT, R26, R27, PT ;  /* 0x0000001b1a00720c */ /* 0x004fe20003f25270 */
[----:B------:R-:W-:-:S12]  /*2000*/  CCTL.IVALL ;  /* 0x00000000ff00798f */ /* 0x000fd80002000000 */
[----:B------:R-:W-:Y:S05]  /*2010*/  @P1 BRA `(.L_x_4301) ;  /* 0xffffffb000001947 */ /* 0x000fea000383ffff */
.L_x_4300:
        /* <DEDUP_REMOVED lines=11> */
.L_x_4303:
        /* <DEDUP_REMOVED lines=59> */
.L_x_4302:
        /* <DEDUP_REMOVED lines=19> */
.L_x_4305:
[----:B------:R-:W-:Y:S05]  /*25b0*/  BSYNC B0 ;  /* 0x0000000000007941 */ /* 0x000fea0003800000 */
.L_x_4304:
        /* <DEDUP_REMOVED lines=30> */
.L_x_4299:
        /* <DEDUP_REMOVED lines=50> */
.L_x_4306:
        /* <DEDUP_REMOVED lines=12> */
.L_x_4308:
[----:B------:R-:W-:Y:S05]  /*2b80*/  BSYNC B0 ;  /* 0x0000000000007941 */ /* 0x000fea0003800000 */
.L_x_4307:
        /* <DEDUP_REMOVED lines=22> */
.L_x_4309:
        /* <DEDUP_REMOVED lines=12> */
.L_x_4311:
[----:B------:R-:W-:Y:S05]  /*2db0*/  BSYNC B0 ;  /* 0x0000000000007941 */ /* 0x000fea0003800000 */
.L_x_4310:
        /* <DEDUP_REMOVED lines=22> */
.L_x_4312:
        /* <DEDUP_REMOVED lines=12> */
.L_x_4314:
[----:B------:R-:W-:Y:S05]  /*2fe0*/  BSYNC B0 ;  /* 0x0000000000007941 */ /* 0x000fea0003800000 */
.L_x_4313:
        /* <DEDUP_REMOVED lines=22> */
.L_x_4315:
        /* <DEDUP_REMOVED lines=12> */
.L_x_4317:
[----:B------:R-:W-:Y:S05]  /*3210*/  BSYNC B0 ;  /* 0x0000000000007941 */ /* 0x000fea0003800000 */
.L_x_4316:
        /* <DEDUP_REMOVED lines=34> */
.L_x_4318:
        /* <DEDUP_REMOVED lines=12> */
.L_x_4320:
[----:B------:R-:W-:Y:S05]  /*3500*/  BSYNC B0 ;  /* 0x0000000000007941 */ /* 0x000fea0003800000 */
.L_x_4319:
        /* <DEDUP_REMOVED lines=17> */
.L_x_4321:
        /* <DEDUP_REMOVED lines=12> */
.L_x_4323:
[----:B------:R-:W-:Y:S05]  /*36e0*/  BSYNC B0 ;  /* 0x0000000000007941 */ /* 0x000fea0003800000 */
.L_x_4322:
        /* <DEDUP_REMOVED lines=17> */
.L_x_4324:
        /* <DEDUP_REMOVED lines=12> */
.L_x_4326:
[----:B------:R-:W-:Y:S05]  /*38c0*/  BSYNC B0 ;  /* 0x0000000000007941 */ /* 0x000fea0003800000 */
.L_x_4325:
        /* <DEDUP_REMOVED lines=77> */
.L_x_4327:
        /* <DEDUP_REMOVED lines=12> */
.L_x_4329:
[----:B------:R-:W-:Y:S05]  /*3e60*/  BSYNC B0 ;  /* 0x0000000000007941 */ /* 0x000fea0003800000 */
.L_x_4328:
        /* <DEDUP_REMOVED lines=13> */
.L_x_4330:
        /* <DEDUP_REMOVED lines=12> */
.L_x_4332:
[----:B------:R-:W-:Y:S05]  /*4000*/  BSYNC B0 ;  /* 0x0000000000007941 */ /* 0x000fea0003800000 */
.L_x_4331:
        /* <DEDUP_REMOVED lines=13> */
.L_x_4333:
        /* <DEDUP_REMOVED lines=12> */
.L_x_4335:
[----:B------:R-:W-:Y:S05]  /*41a0*/  BSYNC B0 ;  /* 0x0000000000007941 */ /* 0x000fea0003800000 */
.L_x_4334:
        /* <DEDUP_REMOVED lines=13> */
.L_x_4336:
        /* <DEDUP_REMOVED lines=12> */
.L_x_4338:
[----:B------:R-:W-:Y:S05]  /*4340*/  BSYNC B0 ;  /* 0x0000000000007941 */ /* 0x000fea0003800000 */
.L_x_4337:
        /* <DEDUP_REMOVED lines=36> */
.L_x_4339:
        /* <DEDUP_REMOVED lines=12> */
.L_x_4341:
[----:B------:R-:W-:Y:S05]  /*4650*/  BSYNC B0 ;  /* 0x0000000000007941 */ /* 0x000fea0003800000 */
.L_x_4340:
        /* <DEDUP_REMOVED lines=11> */
.L_x_4342:
        /* <DEDUP_REMOVED lines=12> */
.L_x_4344:
[----:B------:R-:W-:Y:S05]  /*47d0*/  BSYNC B0 ;  /* 0x0000000000007941 */ /* 0x000fea0003800000 */
.L_x_4343:
        /* <DEDUP_REMOVED lines=11> */
.L_x_4345:
        /* <DEDUP_REMOVED lines=12> */
.L_x_4347:
[----:B------:R-:W-:Y:S05]  /*4950*/  BSYNC B0 ;  /* 0x0000000000007941 */ /* 0x000fea0003800000 */
.L_x_4346:
        /* <DEDUP_REMOVED lines=11> */
.L_x_4348:
        /* <DEDUP_REMOVED lines=12> */
.L_x_4350:
[----:B------:R-:W-:Y:S05]  /*4ad0*/  BSYNC B0 ;  /* 0x0000000000007941 */ /* 0x000fea0003800000 */
.L_x_4349:
        /* <DEDUP_REMOVED lines=11> */
.L_x_4351:
        /* <DEDUP_REMOVED lines=11> */
.L_x_4353:
[----:B------:R-:W-:Y:S05]  /*4c40*/  BSYNC B0 ;  /* 0x0000000000007941 */ /* 0x000fea0003800000 */
.L_x_4352:
[----:B------:R-:W-:Y:S02]  /*4c50*/  IADD3 R60, R60, c[0x0][0x10], RZ ;  /* 0x000004003c3c7a10 */ /* 0x000fe40007ffe0ff */
[----:B------:R-:W-:Y:S02]  /*4c60*/  IADD3 R4, R4, 0x1, RZ ;  /* 0x0000000104047810 */ /* 0x000fe40007ffe0ff */
[----:B------:R-:W-:-:S13]  /*4c70*/  ISETP.GE.AND P1, PT, R60, UR4, PT ;  /* 0x000000043c007c0c */ /* 0x000fda000bf26270 */
[----:B------:R-:W-:Y:S01]  /*4c80*/  @P1 CALL.REL.NOINC `(.L_x_4354) ;  /* 0x0000001000001944 */ /* 0x000fe20003c00000 */
[----:B------:R-:W-:Y:S05]  /*4c90*/  BRA `(.L_x_4355) ;  /* 0xffffb5e000007947 */ /* 0x000fea000383ffff */
.L_x_4354:
[----:B------:R-:W-:Y:S05]  /*4ca0*/  EXIT ;  /* 0x000000000000794d */ /* 0x000fea0003800000 */
.L_x_4356:
        /* <DEDUP_REMOVED lines=13> */
.L_x_5208:


//--------------------- .text._Z35group_norm_nhwc_fwd_one_pass_kernelI11Fp16IOFp16WLi512ELi80ELi640EEv26Group_norm_nhwc_fwd_params --------------------------
	.section	.text._Z35group_norm_nhwc_fwd_one_pass_kernelI11Fp16IOFp16WLi512ELi80ELi640EEv26Group_norm_nhwc_fwd_params,"ax",@progbits
	.sectioninfo	@"SHI_REGISTERS=96"
	.align	128
        .global         _Z35group_norm_nhwc_fwd_one_pass_kernelI11Fp16IOFp16WLi512ELi80ELi640EEv26Group_norm_nhwc_fwd_params
        .type           _Z35group_norm_nhwc_fwd_one_pass_kernelI11Fp16IOFp16WLi512ELi80ELi640EEv26Group_norm_nhwc_fwd_params,@function
        .size           _Z35group_norm_nhwc_fwd_one_pass_kernelI11Fp16IOFp16WLi512ELi80ELi640EEv26Group_norm_nhwc_fwd_params,(.L_x_5209 - _Z35group_norm_nhwc_fwd_one_pass_kernelI11Fp16IOFp16WLi512ELi80ELi640EEv26Group_norm_nhwc_fwd_params)
        .other          _Z35group_norm_nhwc_fwd_one_pass_kernelI11Fp16IOFp16WLi512ELi80ELi640EEv26Group_norm_nhwc_fwd_params,@"STO_CUDA_ENTRY STV_DEFAULT"
_Z35group_norm_nhwc_fwd_one_pass_kernelI11Fp16IOFp16WLi512ELi80ELi640EEv26Group_norm_nhwc_fwd_params:
.text._Z35group_norm_nhwc_fwd_one_pass_kernelI11Fp16IOFp16WLi512ELi80ELi640EEv26Group_norm_nhwc_fwd_params:
        /* <DEDUP_REMOVED lines=57> */
.L_x_4463:
        /* <DEDUP_REMOVED lines=785> */
.L_x_4358:
[----:B------:R-:W-:Y:S05]  /*34a0*/  BSYNC B0 ;  /* 0x0000000000007941 */ /* 0x000fea0003800000 */
.L_x_4357:
        /* <DEDUP_REMOVED lines=34> */
.L_x_4361:
[----:B------:R-:W2:Y:S01]  /*36d0*/  LDG.E.STRONG.GPU R27, [R24.64] ;  /* 0x0000000c181b7981 */ /* 0x000ea2000c1ef900 */
[----:B------:R-:W-:Y:S01]  /*36e0*/  YIELD ;  /* 0x0000000000007946 */ /* 0x000fe20003800000 */
[----:B--2---:R-:W-:Y:S01]  /*36f0*/  ISETP.NE.AND P1, PT, R27, R26, PT ;  /* 0x0000001a1b00720c */ /* 0x004fe20003f25270 */
[----:B------:R-:W-:-:S12]  /*3700*/  CCTL.IVALL ;  /* 0x00000000ff00798f */ /* 0x000fd80002000000 */
[----:B------:R-:W-:Y:S05]  /*3710*/  @P1 BRA `(.L_x_4361) ;  /* 0xffffffb000001947 */ /* 0x000fea000383ffff */
.L_x_4360:
        /* <DEDUP_REMOVED lines=11> */
.L_x_4363:
        /* <DEDUP_REMOVED lines=71> */
.L_x_4362:
        /* <DEDUP_REMOVED lines=25> */
.L_x_4365:
[----:B------:R-:W-:Y:S05]  /*3dd0*/  BSYNC B0 ;  /* 0x0000000000007941 */ /* 0x000fea0003800000 */
.L_x_4364:
        /* <DEDUP_REMOVED lines=35> */
.L_x_4359:
[----:B------:R-:W-:Y:S01]  /*4010*/  LOP3.LUT P1, RZ, R0, UR16, RZ, 0xfc, !PT ;  /* 0x0000001000ff7c12 */ /* 0x000fe2000f82fcff */
[----:B------:R-:W-:Y:S01]  /*4020*/  @!P3 STS.64 [0xc0], R50 ;  /* 0x0000c032ff00b388 */ /* 0x000fe20000000a00 */
[----:B------:R-:W-:Y:S02]  /*4030*/  ISETP.EQ.U32.AND P2, PT, RZ, c[0x0][0x168], PT ;  /* 0x00005a00ff007a0c */ /* 0x000fe40003f42070 */
[----:B------:R-:W-:Y:S02]  /*4040*/  MOV R24, UR9 ;  /* 0x0000000900187c02 */ /* 0x000fe40008000f00 */
[----:B------:R-:W-:-:S13]  /*4050*/  ISETP.EQ.OR.EX P1, PT, RZ, c[0x0][0x16c], P1, P2 ;  /* 0x00005b00ff007a0c */ /* 0x000fda0000f22720 */
[----:B------:R-:W-:Y:S01]  /*4060*/  @!P1 MOV R25, 0x8 ;  /* 0x0000000800199802 */ /* 0x000fe20000000f00 */
[----:B------:R-:W-:Y:S02]  /*4070*/  @!P1 FMUL.FTZ R27, R51, c[0x0][0x1f4] ;  /* 0x00007d00331b9a20 */ /* 0x000fe40000410000 */
[----:B------:R-:W-:Y:S02]  /*4080*/  @!P1 FMUL.FTZ R26, R50, c[0x0][0x1f4] ;  /* 0x00007d00321a9a20 */ /* 0x000fe40000410000 */
[----:B------:R-:W-:-:S05]  /*4090*/  @!P1 IMAD.WIDE R24, R25, R24, c[0x0][0x168] ;  /* 0x00005a0019189625 */ /* 0x000fca00078e0218 */
[----:B------:R1:W-:Y:S04]  /*40a0*/  @!P1 STG.E.64 [R24.64], R26 ;  /* 0x0000001a18009986 */ /* 0x0003e8000c101b0c */
[----:B------:R-:W-:Y:S01]  /*40b0*/  BAR.SYNC.DEFER_BLOCKING 0x0 ;  /* 0x0000000000007b1d */ /* 0x000fe20000010000 */
[----:B-1----:R-:W-:Y:S01]  /*40c0*/  HFMA2.MMA R27, -RZ, RZ, 0, 1.1920928955078125e-07 ;  /* 0x00000002ff1b7435 */ /* 0x002fe200000001ff */
[----:B------:R-:W-:-:S04]  /*40d0*/  IADD3 R26, R3, UR14, RZ ;  /* 0x0000000e031a7c10 */ /* 0x000fc8000fffe0ff */
[----:B------:R-:W1:Y:S02]  /*40e0*/  LDS.64 R24, [0xc0] ;  /* 0x0000c000ff187984 */ /* 0x000e640000000a00 */
[----:B-1----:R-:W-:-:S04]  /*40f0*/  FMUL.FTZ R24, R24, c[0x0][0x1f4] ;  /* 0x00007d0018187a20 */ /* 0x002fc80000410000 */
[----:B------:R-:W1:Y:S02]  /*4100*/  R2UR UR5, R24 ;  /* 0x00000000180573c2 */ /* 0x000e6400000e0000 */
[----:B-1----:R-:W-:-:S05]  /*4110*/  MOV R24, UR5 ;  /* 0x0000000500187c02 */ /* 0x002fca0008000f00 */
[----:B------:R-:W-:-:S04]  /*4120*/  FMUL.FTZ R24, R24, UR5 ;  /* 0x0000000518187c20 */ /* 0x000fc80008410000 */
[----:B------:R-:W-:Y:S02]  /*4130*/  FFMA.FTZ R54, R25, c[0x0][0x1f4], -R24 ;  /* 0x00007d0019367a23 */ /* 0x000fe40000010818 */
[----:B------:R-:W-:-:S04]  /*4140*/  IMAD.WIDE R24, R26, R27, c[0x0][0x178] ;  /* 0x00005e001a187625 */ /* 0x000fc800078e021b */
[----:B------:R-:W-:Y:S01]  /*4150*/  IMAD.WIDE R26, R26, R27, c[0x0][0x180] ;  /* 0x000060001a1a7625 */ /* 0x000fe200078e021b */
[----:B0-----:R0:W2:Y:S04]  /*4160*/  LDG.E.U16 R50, [R24.64] ;  /* 0x0000000c18327981 */ /* 0x0010a8000c1e1500 */
        /* <DEDUP_REMOVED lines=10> */
[--C-:B------:R-:W-:Y:S02]  /*4210*/  HADD2.F32 R25, -RZ, R19.reuse.H0_H0 ;  /* 0x20000013ff197230 */ /* 0x100fe40000004100 */
[----:B-1----:R-:W-:Y:S01]  /*4220*/  HADD2.F32 R27, -RZ, R19.H1_H1 ;  /* 0x30000013ff1b7230 */ /* 0x002fe20000004100 */
        /* <DEDUP_REMOVED lines=23> */
.L_x_4366:
[----:B------:R-:W-:Y:S01]  /*43a0*/  BSSY B0, `(.L_x_4367) ;  /* 0x000000d000007945 */ /* 0x000fe20003800000 */
[----:B------:R-:W-:Y:S05]  /*43b0*/  @!P0 BRA `(.L_x_4368) ;  /* 0x000000b000008947 */ /* 0x000fea0003800000 */
[----:B------:R-:W-:Y:S02]  /*43c0*/  SHF.R.S32.HI R24, RZ, 0x1f, R2 ;  /* 0x0000001fff187819 */ /* 0x000fe40000011402 */
[----:B------:R-:W-:Y:S02]  /*43d0*/  MOV R25, R33 ;  /* 0x0000002100197202 */ /* 0x000fe40000000f00 */
[----:B------:R-:W-:Y:S01]  /*43e0*/  F2FP.PACK_AB R55, R27, R55 ;  /* 0x000000371b37723e */ /* 0x000fe200000000ff */
        /* <DEDUP_REMOVED lines=8> */
.L_x_4368:
[----:B------:R-:W-:Y:S05]  /*4470*/  BSYNC B0 ;  /* 0x0000000000007941 */ /* 0x000fea0003800000 */
.L_x_4367:
        /* <DEDUP_REMOVED lines=23> */
.L_x_4369:
        /* <DEDUP_REMOVED lines=12> */
.L_x_4371:
[----:B------:R-:W-:Y:S05]  /*46b0*/  BSYNC B0 ;  /* 0x0000000000007941 */ /* 0x000fea0003800000 */
.L_x_4370:
        /* <DEDUP_REMOVED lines=22> */
.L_x_4372:
        /* <DEDUP_REMOVED lines=12> */
.L_x_4374:
[----:B------:R-:W-:Y:S05]  /*48e0*/  BSYNC B0 ;  /* 0x0000000000007941 */ /* 0x000fea0003800000 */
.L_x_4373:
        /* <DEDUP_REMOVED lines=22> */
.L_x_4375:
        /* <DEDUP_REMOVED lines=12> */
.L_x_4377:
[----:B------:R-:W-:Y:S05]  /*4b10*/  BSYNC B0 ;  /* 0x0000000000007941 */ /* 0x000fea0003800000 */
.L_x_4376:
        /* <DEDUP_REMOVED lines=23> */
.L_x_4378:
        /* <DEDUP_REMOVED lines=12> */
.L_x_4380:
[----:B------:R-:W-:Y:S05]  /*4d50*/  BSYNC B0 ;  /* 0x0000000000007941 */ /* 0x000fea0003800000 */
.L_x_4379:
        /* <DEDUP_REMOVED lines=30> */
.L_x_4381:
        /* <DEDUP_REMOVED lines=12> */
.L_x_4383:
[----:B------:R-:W-:Y:S05]  /*5000*/  BSYNC B0 ;  /* 0x0000000000007941 */ /* 0x000fea0003800000 */
.L_x_4382:
        /* <DEDUP_REMOVED lines=17> */
.L_x_4384:
        /* <DEDUP_REMOVED lines=12> */
.L_x_4386:
[----:B------:R-:W-:Y:S05]  /*51e0*/  BSYNC B0 ;  /* 0x0000000000007941 */ /* 0x000fea0003800000 */
.L_x_4385:
        /* <DEDUP_REMOVED lines=33> */
.L_x_4387:
        /* <DEDUP_REMOVED lines=12> */
.L_x_4389:
[----:B------:R-:W-:Y:S05]  /*54c0*/  BSYNC B0 ;  /* 0x0000000000007941 */ /* 0x000fea0003800000 */
.L_x_4388:
        /* <DEDUP_REMOVED lines=17> */
.L_x_4390:
        /* <DEDUP_REMOVED lines=12> */
.L_x_4392:
[----:B------:R-:W-:Y:S05]  /*56a0*/  BSYNC B0 ;  /* 0x0000000000007941 */ /* 0x000fea0003800000 */
.L_x_4391:
        /* <DEDUP_REMOVED lines=17> */
.L_x_4393:
        /* <DEDUP_REMOVED lines=12> */
.L_x_4395:
[----:B------:R-:W-:Y:S05]  /*5880*/  BSYNC B0 ;  /* 0x0000000000007941 */ /* 0x000fea0003800000 */
.L_x_4394:
        /* <DEDUP_REMOVED lines=35> */
.L_x_4396:
        /* <DEDUP_REMOVED lines=12> */
.L_x_4398:
[----:B------:R-:W-:Y:S05]  /*5b80*/  BSYNC B0 ;  /* 0x0000000000007941 */ /* 0x000fea0003800000 */
.L_x_4397:
        /* <DEDUP_REMOVED lines=17> */
.L_x_4399:
        /* <DEDUP_REMOVED lines=12> */
.L_x_4401:
[----:B------:R-:W-:Y:S05]  /*5d60*/  BSYNC B0 ;  /* 0x0000000000007941 */ /* 0x000fea0003800000 */
.L_x_4400:
        /* <DEDUP_REMOVED lines=17> */
.L_x_4402:
        /* <DEDUP_REMOVED lines=12> */
.L_x_4404:
[----:B------:R-:W-:Y:S05]  /*5f40*/  BSYNC B0 ;  /* 0x0000000000007941 */ /* 0x000fea0003800000 */
.L_x_4403:
        /* <DEDUP_REMOVED lines=33> */
.L_x_4405:
        /* <DEDUP_REMOVED lines=12> */
.L_x_4407:
[----:B------:R-:W-:Y:S05]  /*6220*/  BSYNC B0 ;  /* 0x0000000000007941 */ /* 0x000fea0003800000 */
.L_x_4406:
        /* <DEDUP_REMOVED lines=17> */
.L_x_4408:
        /* <DEDUP_REMOVED lines=12> */
.L_x_4410:
[----:B------:R-:W-:Y:S05]  /*6400*/  BSYNC B0 ;  /* 0x0000000000007941 */ /* 0x000fea0003800000 */
.L_x_4409:
        /* <DEDUP_REMOVED lines=17> */
.L_x_4411:
        /* <DEDUP_REMOVED lines=12> */
.L_x_4413:
[----:B------:R-:W-:Y:S05]  /*65e0*/  BSYNC B0 ;  /* 0x0000000000007941 */ /* 0x000fea0003800000 */
.L_x_4412:
        /* <DEDUP_REMOVED lines=35> */
.L_x_4414:
        /* <DEDUP_REMOVED lines=12> */
.L_x_4416:
[----:B------:R-:W-:Y:S05]  /*68e0*/  BSYNC B0 ;  /* 0x0000000000007941 */ /* 0x000fea0003800000 */
.L_x_4415:
        /* <DEDUP_REMOVED lines=17> */
.L_x_4417:
        /* <DEDUP_REMOVED lines=12> */
.L_x_4419:
[----:B------:R-:W-:Y:S05]  /*6ac0*/  BSYNC B0 ;  /* 0x0000000000007941 */ /* 0x000fea0003800000 */
.L_x_4418:
        /* <DEDUP_REMOVED lines=17> */
.L_x_4420:
        /* <DEDUP_REMOVED lines=12> */
.L_x_4422:
[----:B------:R-:W-:Y:S05]  /*6ca0*/  BSYNC B0 ;  /* 0x0000000000007941 */ /* 0x000fea0003800000 */
.L_x_4421:
        /* <DEDUP_REMOVED lines=33> */
.L_x_4423:
        /* <DEDUP_REMOVED lines=12> */
.L_x_4425:
[----:B------:R-:W-:Y:S05]  /*6f80*/  BSYNC B0 ;  /* 0x0000000000007941 */ /* 0x000fea0003800000 */
.L_x_4424:
        /* <DEDUP_REMOVED lines=17> */
.L_x_4426:
        /* <DEDUP_REMOVED lines=12> */
.L_x_4428:
[----:B------:R-:W-:Y:S05]  /*7160*/  BSYNC B0 ;  /* 0x0000000000007941 */ /* 0x000fea0003800000 */
.L_x_4427:
        /* <DEDUP_REMOVED lines=17> */
.L_x_4429:
        /* <DEDUP_REMOVED lines=12> */
.L_x_4431:
[----:B------:R-:W-:Y:S05]  /*7340*/  BSYNC B0 ;  /* 0x0000000000007941 */ /* 0x000fea0003800000 */
.L_x_4430:
        /* <DEDUP_REMOVED lines=76> */
.L_x_4432:
        /* <DEDUP_REMOVED lines=12> */
.L_x_4434:
[----:B------:R-:W-:Y:S05]  /*78d0*/  BSYNC B0 ;  /* 0x0000000000007941 */ /* 0x000fea0003800000 */
.L_x_4433:
        /* <DEDUP_REMOVED lines=17> */
.L_x_4435:
        /* <DEDUP_REMOVED lines=12> */
.L_x_4437:
[----:B------:R-:W-:Y:S05]  /*7ab0*/  BSYNC B0 ;  /* 0x0000000000007941 */ /* 0x000fea0003800000 */
.L_x_4436:
        /* <DEDUP_REMOVED lines=14> */
.L_x_4438:
        /* <DEDUP_REMOVED lines=12> */
.L_x_4440:
[----:B------:R-:W-:Y:S05]  /*7c60*/  BSYNC B0 ;  /* 0x0000000000007941 */ /* 0x000fea0003800000 */
.L_x_4439:
        /* <DEDUP_REMOVED lines=13> */
.L_x_4441:
        /* <DEDUP_REMOVED lines=12> */
.L_x_4443:
[----:B------:R-:W-:Y:S05]  /*7e00*/  BSYNC B0 ;  /* 0x0000000000007941 */ /* 0x000fea0003800000 */
.L_x_4442:
        /* <DEDUP_REMOVED lines=12> */
.L_x_4444:
        /* <DEDUP_REMOVED lines=12> */
.L_x_4446:
[----:B------:R-:W-:Y:S05]  /*7f90*/  BSYNC B0 ;  /* 0x0000000000007941 */ /* 0x000fea0003800000 */
.L_x_4445:
        /* <DEDUP_REMOVED lines=46> */
.L_x_4447:
        /* <DEDUP_REMOVED lines=12> */
.L_x_4449:
[----:B------:R-:W-:Y:S05]  /*8340*/  BSYNC B0 ;  /* 0x0000000000007941 */ /* 0x000fea0003800000 */
.L_x_4448:
        /* <DEDUP_REMOVED lines=11> */
.L_x_4450:
        /* <DEDUP_REMOVED lines=12> */
.L_x_4452:
[----:B------:R-:W-:Y:S05]  /*84c0*/  BSYNC B0 ;  /* 0x0000000000007941 */ /* 0x000fea0003800000 */
.L_x_4451:
        /* <DEDUP_REMOVED lines=11> */
.L_x_4453:
        /* <DEDUP_REMOVED lines=12> */
.L_x_4455:
[----:B------:R-:W-:Y:S05]  /*8640*/  BSYNC B0 ;  /* 0x0000000000007941 */ /* 0x000fea0003800000 */
.L_x_4454:
        /* <DEDUP_REMOVED lines=11> */
.L_x_4456:
        /* <DEDUP_REMOVED lines=12> */
.L_x_4458:
[----:B------:R-:W-:Y:S05]  /*87c0*/  BSYNC B0 ;  /* 0x0000000000007941 */ /* 0x000fea0003800000 */
.L_x_4457:
        /* <DEDUP_REMOVED lines=11> */
.L_x_4459:
        /* <DEDUP_REMOVED lines=11> */
.L_x_4461:
[----:B------:R-:W-:Y:S05]  /*8930*/  BSYNC B0 ;  /* 0x0000000000007941 */ /* 0x000fea0003800000 */
.L_x_4460:
[----:B------:R-:W-:Y:S02]  /*8940*/  ULDC UR5, c[0x0][0x10] ;  /* 0x0000040000057ab9 */ /* 0x000fe40000000800 */
[----:B------:R-:W-:Y:S02]  /*8950*/  UIADD3 UR9, UR9, UR5, URZ ;  /* 0x0000000509097290 */ /* 0x000fe4000fffe03f */
[----:B------:R-:W-:Y:S02]  /*8960*/  UIADD3 UR4, UR4, 0x1, URZ ;  /* 0x0000000104047890 */ /* 0x000fe4000fffe03f */
[----:B------:R-:W-:-:S06]  /*8970*/  UISETP.GE.AND UP0, UPT, UR9, UR8, UPT ;  /* 0x000000080900728c */ /* 0x000fcc000bf06270 */
[----:B------:R-:W-:-:S13]  /*8980*/  PLOP3.LUT P1, PT, PT, PT, UP0, 0x80, 0x0 ;  /* 0x000000000000781c */ /* 0x000fda0003f2f008 */
[----:B------:R-:W-:Y:S01]  /*8990*/  @P1 CALL.REL.NOINC `(.L_x_4462) ;  /* 0x0000001000001944 */ /* 0x000fe20003c00000 */
[----:B------:R-:W-:Y:S05]  /*89a0*/  BRA `(.L_x_4463) ;  /* 0xffff79e000007947 */ /* 0x000fea000383ffff */
.L_x_4462:
[----:B------:R-:W-:Y:S05]  /*89b0*/  EXIT ;  /* 0x000000000000794d */ /* 0x000fea0003800000 */
.L_x_4464:
        /* <DEDUP_REMOVED lines=12> */
.L_x_5209:


//--------------------- .text._Z35group_norm_nhwc_fwd_one_pass_kernelI11Fp32IOFp32WLi64ELi80ELi640EEv26Group_norm_nhwc_fwd_params --------------------------
	.section	.text._Z35group_norm_nhwc_fwd_one_pass_kernelI11Fp32IOFp32WLi64ELi80ELi640EEv26Group_norm_nhwc_fwd_params,"ax",@progbits
	.sectioninfo	@"SHI_REGISTERS=48"
	.align	128
        .global         _Z35group_norm_nhwc_fwd_one_pass_kernelI11Fp32IOFp32WLi64ELi80ELi640EEv26Group_norm_nhwc_fwd_params
        .type           _Z35group_norm_nhwc_fwd_one_pass_kernelI11Fp32IOFp32WLi64ELi80ELi640EEv26Group_norm_nhwc_fwd_params,@function
        .size           _Z35group_norm_nhwc_fwd_one_pass_kernelI11Fp32IOFp32WLi64ELi80ELi640EEv26Group_norm_nhwc_fwd_params,(.L_x_5210 - _Z35group_norm_nhwc_fwd_one_pass_kernelI11Fp32IOFp32WLi64ELi80ELi640EEv26Group_norm_nhwc_fwd_params)
        .other          _Z35group_norm_nhwc_fwd_one_pass_kernelI11Fp32IOFp32WLi64ELi80ELi640EEv26Group_norm_nhwc_fwd_params,@"STO_CUDA_ENTRY STV_DEFAULT"
_Z35group_norm_nhwc_fwd_one_pass_kernelI11Fp32IOFp32WLi64ELi80ELi640EEv26Group_norm_nhwc_fwd_params:
.text._Z35group_norm_nhwc_fwd_one_pass_kernelI11Fp32IOFp32WLi64ELi80ELi640EEv26Group_norm_nhwc_fwd_params:
        /* <DEDUP_REMOVED lines=28> */
.L_x_4487:
[----:B0-----:R-:W-:Y:S02]  /*01c0*/  IABS R5, c[0x0][0x1d8] ;  /* 0x0000760000057a13 */ /* 0x001fe40000000000 */
[----:B------:R-:W-:Y:S02]  /*01d0*/  SHF.R.S32.HI R28, RZ, 0x1f, R37 ;  /* 0x0000001fff1c7819 */ /* 0x000fe40000011425 */
[----:B------:R-:W0:Y:S08]  /*01e0*/  I2F.RP R0, R5 ;  /* 0x0000000500007306 */ /* 0x000e300000209400 */
        /* <DEDUP_REMOVED lines=22> */
[----:B------:R-:W-:Y:S02]  /*0350*/  SHF.R.S32.HI R3, RZ, 0x1f, R36 ;  /* 0x0000001fff037819 */ /* 0x000fe40000011424 */
[----:B------:R-:W-:Y:S02]  /*0360*/  @!P3 IADD3 R5, -R5, RZ, RZ ;  /* 0x000000ff0505b210 */ /* 0x000fe40007ffe1ff */
[----:B------:R-:W-:-:S02]  /*0370*/  @!P2 LOP3.LUT R5, RZ, c[0x0][0x1d8], RZ, 0x33, !PT ;  /* 0x00007600ff05aa12 */ /* 0x000fc400078e33ff */
[----:B------:R-:W-:Y:S02]  /*0380*/  ISETP.GE.U32.AND P2, PT, R36, c[0x0][0x1c8], PT ;  /* 0x0000720024007a0c */ /* 0x000fe40003f46070 */
[----:B------:R-:W-:Y:S02]  /*0390*/  IADD3 R0, -R5, RZ, RZ ;  /* 0x000000ff05007210 */ /* 0x000fe40007ffe1ff */
[----:B------:R-:W-:Y:S02]  /*03a0*/  ISETP.GE.AND.EX P1, PT, R28, c[0x0][0x1cc], PT, P1 ;  /* 0x000073001c007a0c */ /* 0x000fe40003f26310 */
[----:B------:R-:W-:Y:S01]  /*03b0*/  ISETP.GE.AND.EX P2, PT, R3, c[0x0][0x1cc], PT, P2 ;  /* 0x0000730003007a0c */ /* 0x000fe20003f46320 */
[----:B------:R-:W-:Y:S01]  /*03c0*/  IMAD R0, R0, c[0x0][0x1d8], R39 ;  /* 0x0000760000007a24 */ /* 0x000fe200078e0227 */
[----:B------:R-:W-:Y:S02]  /*03d0*/  SHF.R.S32.HI R2, RZ, 0x1f, R5 ;  /* 0x0000001fff027819 */ /* 0x000fe40000011405 */
[----:B------:R-:W-:Y:S01]  /*03e0*/  ISETP.GT.U32.OR P1, PT, R32, 0x27f, P1 ;  /* 0x0000027f2000780c */ /* 0x000fe20000f24470 */
[----:B------:R-:W-:Y:S01]  /*03f0*/  IMAD R0, R0, 0x50, RZ ;  /* 0x0000005000007824 */ /* 0x000fe200078e02ff */
[----:B------:R-:W-:Y:S01]  /*0400*/  ISETP.GT.U32.OR P2, PT, R32, 0x27f, P2 ;  /* 0x0000027f2000780c */ /* 0x000fe20001744470 */
[----:B------:R-:W-:-:S03]  /*0410*/  IMAD R2, R2, c[0x0][0x1d0], RZ ;  /* 0x0000740002027a24 */ /* 0x000fc600078e02ff */
[----:B------:R-:W-:Y:S01]  /*0420*/  IADD3 R42, P3, R41, R0, RZ ;  /* 0x00000000292a7210 */ /* 0x000fe20007f7e0ff */
[----:B------:R-:W-:Y:S01]  /*0430*/  IMAD R45, R5, c[0x0][0x1d4], R2 ;  /* 0x00007500052d7a24 */ /* 0x000fe200078e0202 */
[----:B------:R-:W-:Y:S02]  /*0440*/  SHF.R.S32.HI R2, RZ, 0x1f, R35 ;  /* 0x0000001fff027819 */ /* 0x000fe40000011423 */
[----:B------:R-:W-:Y:S02]  /*0450*/  LEA.HI.X.SX32 R43, R0, R7, 0x1, P3 ;  /* 0x00000007002b7211 */ /* 0x000fe400018f0eff */
[----:B------:R-:W-:Y:S01]  /*0460*/  ISETP.GE.U32.AND P3, PT, R35, c[0x0][0x1c8], PT ;  /* 0x0000720023007a0c */ /* 0x000fe20003f66070 */
[----:B------:R-:W-:Y:S02]  /*0470*/  @!P1 IMAD R4, R28, c[0x0][0x1c0], RZ ;  /* 0x000070001c049a24 */ /* 0x000fe400078e02ff */
[----:B------:R-:W-:Y:S01]  /*0480*/  IMAD.WIDE.U32 R42, R5, c[0x0][0x1d0], R42 ;  /* 0x00007400052a7a25 */ /* 0x000fe200078e002a */
[----:B------:R-:W-:-:S03]  /*0490*/  ISETP.GE.AND.EX P3, PT, R2, c[0x0][0x1cc], PT, P3 ;  /* 0x0000730002007a0c */ /* 0x000fc60003f66330 */
[----:B------:R-:W-:Y:S01]  /*04a0*/  @P0 IMAD R5, R29, c[0x0][0x1c0], RZ ;  /* 0x000070001d050a24 */ /* 0x000fe200078e02ff */
[----:B------:R-:W-:Y:S01]  /*04b0*/  IADD3 R45, R43, R45, RZ ;  /* 0x0000002d2b2d7210 */ /* 0x000fe20007ffe0ff */
[----:B------:R-:W-:Y:S01]  /*04c0*/  @!P2 IMAD R7, R3, c[0x0][0x1c0], RZ ;  /* 0x000070000307aa24 */ /* 0x000fe200078e02ff */
[-C--:B------:R-:W-:Y:S01]  /*04d0*/  @P0 MOV R44, R42.reuse ;  /* 0x0000002a002c0202 */ /* 0x080fe20000000f00 */
[----:B------:R-:W-:Y:S01]  /*04e0*/  @P0 IMAD R11, R38, c[0x0][0x1c4], R5 ;  /* 0x00007100260b0a24 */ /* 0x000fe200078e0205 */
[----:B------:R-:W-:Y:S01]  /*04f0*/  ISETP.GT.U32.OR P3, PT, R32, 0x27f, P3 ;  /* 0x0000027f2000780c */ /* 0x000fe20001f64470 */
[----:B------:R-:W-:Y:S01]  /*0500*/  @!P1 IMAD R13, R37, c[0x0][0x1c4], R4 ;  /* 0x00007100250d9a24 */ /* 0x000fe200078e0204 */
[-C--:B------:R-:W-:Y:S01]  /*0510*/  @!P1 MOV R6, R42.reuse ;  /* 0x0000002a00069202 */ /* 0x080fe20000000f00 */
[----:B------:R-:W-:Y:S01]  /*0520*/  @!P2 IMAD R15, R36, c[0x0][0x1c4], R7 ;  /* 0x00007100240faa24 */ /* 0x000fe200078e0207 */
[----:B------:R-:W-:Y:S01]  /*0530*/  @!P1 MOV R7, R45 ;  /* 0x0000002d00079202 */ /* 0x000fe20000000f00 */
[----:B------:R-:W-:Y:S01]  /*0540*/  @P0 IMAD.WIDE.U32 R8, R38, c[0x0][0x1c0], R44 ;  /* 0x0000700026080a25 */ /* 0x000fe200078e002c */
[----:B------:R-:W-:-:S02]  /*0550*/  @!P2 MOV R4, R42 ;  /* 0x0000002a0004a202 */ /* 0x000fc40000000f00 */
[----:B------:R-:W-:Y:S01]  /*0560*/  @!P2 MOV R5, R45 ;  /* 0x0000002d0005a202 */ /* 0x000fe20000000f00 */
[----:B------:R-:W-:Y:S01]  /*0570*/  @!P1 IMAD.WIDE.U32 R6, R37, c[0x0][0x1c0], R6 ;  /* 0x0000700025069a25 */ /* 0x000fe200078e0006 */
[----:B------:R-:W-:Y:S02]  /*0580*/  @P0 IADD3 R9, R9, R11, RZ ;  /* 0x0000000b09090210 */ /* 0x000fe40007ffe0ff */
[----:B------:R-:W-:Y:S01]  /*0590*/  @P0 LEA R18, P4, R8, c[0x0][0x170], 0x2 ;  /* 0x00005c0008120a11 */ /* 0x000fe200078810ff */
[----:B------:R-:W-:Y:S01]  /*05a0*/  @!P2 IMAD.WIDE.U32 R4, R36, c[0x0][0x1c0], R4 ;  /* 0x000070002404aa25 */ /* 0x000fe200078e0004 */
[----:B------:R-:W-:Y:S02]  /*05b0*/  @!P1 IADD3 R7, R7, R13, RZ ;  /* 0x0000000d07079210 */ /* 0x000fe40007ffe0ff */
[----:B------:R-:W-:Y:S02]  /*05c0*/  @!P1 LEA R16, P5, R6, c[0x0][0x170], 0x2 ;  /* 0x00005c0006109a11 */ /* 0x000fe400078a10ff */
[----:B------:R-:W-:-:S02]  /*05d0*/  @!P2 IADD3 R5, R5, R15, RZ ;  /* 0x0000000f0505a210 */ /* 0x000fc40007ffe0ff */
[----:B------:R-:W-:Y:S02]  /*05e0*/  @!P2 LEA R14, P6, R4, c[0x0][0x170], 0x2 ;  /* 0x00005c00040eaa11 */ /* 0x000fe400078c10ff */
[----:B------:R-:W-:Y:S01]  /*05f0*/  @P0 LEA.HI.X R19, R8, c[0x0][0x174], R9, 0x2, P4 ;  /* 0x00005d0008130a11 */ /* 0x000fe200020f1409 */
[----:B------:R-:W-:Y:S01]  /*0600*/  @!P3 IMAD R8, R2, c[0x0][0x1c0], RZ ;  /* 0x000070000208ba24 */ /* 0x000fe200078e02ff */
[----:B------:R-:W-:Y:S02]  /*0610*/  @!P3 MOV R10, R42 ;  /* 0x0000002a000ab202 */ /* 0x000fe40000000f00 */
[----:B------:R-:W-:Y:S01]  /*0620*/  @!P3 MOV R11, R45 ;  /* 0x0000002d000bb202 */ /* 0x000fe20000000f00 */
[C---:B------:R-:W-:Y:S01]  /*0630*/  @!P3 IMAD R13, R35.reuse, c[0x0][0x1c4], R8 ;  /* 0x00007100230dba24 */ /* 0x040fe200078e0208 */
[----:B------:R-:W-:Y:S02]  /*0640*/  @!P1 LEA.HI.X R17, R6, c[0x0][0x174], R7, 0x2, P5 ;  /* 0x00005d0006119a11 */ /* 0x000fe400028f1407 */
[----:B------:R-:W-:Y:S01]  /*0650*/  @!P2 LEA.HI.X R15, R4, c[0x0][0x174], R5, 0x2, P6 ;  /* 0x00005d00040faa11 */ /* 0x000fe200030f1405 */
[----:B------:R-:W-:Y:S01]  /*0660*/  CS2R R6, SRZ ;  /* 0x0000000000067805 */ /* 0x000fe2000001ff00 */
[----:B------:R-:W-:Y:S01]  /*0670*/  CS2R R4, SRZ ;  /* 0x0000000000047805 */ /* 0x000fe2000001ff00 */
[----:B------:R-:W-:Y:S01]  /*0680*/  @!P3 IMAD.WIDE.U32 R10, R35, c[0x0][0x1c0], R10 ;  /* 0x00007000230aba25 */ /* 0x000fe200078e000a */
[----:B------:R-:W-:-:S03]  /*0690*/  CS2R R8, SRZ ;  /* 0x0000000000087805 */ /* 0x000fc6000001ff00 */
[----:B------:R-:W2:Y:S01]  /*06a0*/  @!P1 LDG.E.64 R6, [R16.64] ;  /* 0x0000000610069981 */ /* 0x000ea2000c1e1b00 */
[----:B------:R-:W-:Y:S02]  /*06b0*/  @!P3 IADD3 R11, R11, R13, RZ ;  /* 0x0000000d0b0bb210 */ /* 0x000fe40007ffe0ff */
[C---:B------:R-:W-:Y:S01]  /*06c0*/  @!P3 LEA R12, P1, R10.reuse, c[0x0][0x170], 0x2 ;  /* 0x00005c000a0cba11 */ /* 0x040fe200078210ff */
[----:B------:R-:W3:Y:S03]  /*06d0*/  @P0 LDG.E.64 R4, [R18.64] ;  /* 0x0000000612040981 */ /* 0x000ee6000c1e1b00 */
[----:B------:R-:W-:Y:S01]  /*06e0*/  @!P3 LEA.HI.X R13, R10, c[0x0][0x174], R11, 0x2, P1 ;  /* 0x00005d000a0dba11 */ /* 0x000fe200008f140b */
[----:B------:R-:W4:Y:S01]  /*06f0*/  @!P2 LDG.E.64 R8, [R14.64] ;  /* 0x000000060e08a981 */ /* 0x000f22000c1e1b00 */
[----:B------:R-:W-:-:S06]  /*0700*/  CS2R R10, SRZ ;  /* 0x00000000000a7805 */ /* 0x000fcc000001ff00 */
[----:B------:R0:W5:Y:S01]  /*0710*/  @!P3 LDG.E.64 R10, [R12.64] ;  /* 0x000000060c0ab981 */ /* 0x000162000c1e1b00 */
[C---:B------:R-:W-:Y:S02]  /*0720*/  ISETP.GT.AND P1, PT, R30.reuse, 0x1e, PT ;  /* 0x0000001e1e00780c */ /* 0x040fe40003f24270 */
[----:B------:R-:W-:Y:S02]  /*0730*/  ISETP.NE.AND P2, PT, R30, RZ, PT ;  /* 0x000000ff1e00720c */ /* 0x000fe40003f45270 */
[----:B------:R-:W-:Y:S01]  /*0740*/  ISETP.NE.AND P3, PT, R32, RZ, PT ;  /* 0x000000ff2000720c */ /* 0x000fe20003f65270 */
[----:B------:R-:W-:Y:S01]  /*0750*/  BSSY B0, `(.L_x_4465) ;  /* 0x0000060000007945 */ /* 0x000fe20003800000 */
[----:B--2---:R-:W-:Y:S02]  /*0760*/  FMUL.FTZ R21, R7, R7 ;  /* 0x0000000707157220 */ /* 0x004fe40000410000 */
[----:B---3--:R-:W-:Y:S02]  /*0770*/  FMUL.FTZ R19, R5, R5 ;  /* 0x0000000505137220 */ /* 0x008fe40000410000 */
[----:B------:R-:W-:-:S02]  /*0780*/  FADD.FTZ R16, R4, R5 ;  /* 0x0000000504107221 */ /* 0x000fc40000010000 */
[----:B------:R-:W-:Y:S02]  /*0790*/  FFMA.FTZ R19, R4, R4, R19 ;  /* 0x0000000404137223 */ /* 0x000fe40000010013 */
[C---:B------:R-:W-:Y:S02]  /*07a0*/  FADD.FTZ R17, R6.reuse, R7 ;  /* 0x0000000706117221 */ /* 0x040fe40000010000 */
[----:B------:R-:W-:Y:S02]  /*07b0*/  FADD.FTZ R16, RZ, R16 ;  /* 0x00000010ff107221 */ /* 0x000fe40000010000 */
[----:B------:R-:W-:Y:S02]  /*07c0*/  FFMA.FTZ R18, R6, R6, R21 ;  /* 0x0000000606127223 */ /* 0x000fe40000010015 */
[----:B------:R-:W-:Y:S02]  /*07d0*/  FADD.FTZ R19, RZ, R19 ;  /* 0x00000013ff137221 */ /* 0x000fe40000010000 */
[----:B----4-:R-:W-:-:S02]  /*07e0*/  FMUL.FTZ R15, R9, R9 ;  /* 0x00000009090f7220 */ /* 0x010fc40000410000 */
[----:B------:R-:W-:Y:S02]  /*07f0*/  FADD.FTZ R16, R16, R17 ;  /* 0x0000001110107221 */ /* 0x000fe40000010000 */
[C---:B0-----:R-:W-:Y:S02]  /*0800*/  FADD.FTZ R13, R8.reuse, R9 ;  /* 0x00000009080d7221 */ /* 0x041fe40000010000 */
[----:B------:R-:W-:Y:S02]  /*0810*/  FADD.FTZ R18, R19, R18 ;  /* 0x0000001213127221 */ /* 0x000fe40000010000 */
[----:B------:R-:W-:Y:S02]  /*0820*/  FFMA.FTZ R15, R8, R8, R15 ;  /* 0x00000008080f7223 */ /* 0x000fe4000001000f */
[----:B-----5:R-:W-:Y:S02]  /*0830*/  FMUL.FTZ R17, R11, R11 ;  /* 0x0000000b0b117220 */ /* 0x020fe40000410000 */
        /* <DEDUP_REMOVED lines=44> */
[----:B------:R-:W-:Y:S02]  /*0b00*/  FADD.FTZ R16, R16, R23 ;  /* 0x0000001710107221 */ /* 0x000fe40000010000 */
[----:B------:R-:W1:Y:S01]  /*0b10*/  LDS.128 R20, [0x60] ;  /* 0x00006000ff147984 */ /* 0x000e620000000c00 */
[----:B---3--:R-:W-:Y:S02]  /*0b20*/  FADD.FTZ R17, R17, R24 ;  /* 0x0000001811117221 */ /* 0x008fe40000010000 */
[----:B------:R-:W-:Y:S02]  /*0b30*/  FADD.FTZ R24, R16, R25 ;  /* 0x0000001910187221 */ /* 0x000fe40000010000 */
[----:B------:R-:W-:Y:S02]  /*0b40*/  FADD.FTZ R25, R17, R26 ;  /* 0x0000001a11197221 */ /* 0x000fe40000010000 */
[----:B------:R-:W2:Y:S01]  /*0b50*/  LDS.128 R16, [0x70] ;  /* 0x00007000ff107984 */ /* 0x000ea20000000c00 */
[----:B------:R-:W-:-:S02]  /*0b60*/  FADD.FTZ R24, R24, R27 ;  /* 0x0000001b18187221 */ /* 0x000fc40000010000 */
[----:B0-----:R-:W-:Y:S02]  /*0b70*/  FADD.FTZ R25, R25, R12 ;  /* 0x0000000c19197221 */ /* 0x001fe40000010000 */
[----:B------:R-:W-:Y:S02]  /*0b80*/  FADD.FTZ R12, R24, R13 ;  /* 0x0000000d180c7221 */ /* 0x000fe40000010000 */
[----:B------:R-:W-:Y:S02]  /*0b90*/  FADD.FTZ R13, R25, R14 ;  /* 0x0000000e190d7221 */ /* 0x000fe40000010000 */
[----:B------:R-:W0:Y:S01]  /*0ba0*/  LDS.128 R24, [0x80] ;  /* 0x00008000ff187984 */ /* 0x000e220000000c00 */
[----:B------:R-:W-:Y:S02]  /*0bb0*/  FADD.FTZ R12, R12, R15 ;  /* 0x0000000f0c0c7221 */ /* 0x000fe40000010000 */
[----:B-1----:R-:W-:Y:S02]  /*0bc0*/  FADD.FTZ R13, R13, R20 ;  /* 0x000000140d0d7221 */ /* 0x002fe40000010000 */
[----:B------:R-:W-:-:S02]  /*0bd0*/  FADD.FTZ R12, R12, R21 ;  /* 0x000000150c0c7221 */ /* 0x000fc40000010000 */
[----:B------:R-:W-:Y:S02]  /*0be0*/  FADD.FTZ R21, R13, R22 ;  /* 0x000000160d157221 */ /* 0x000fe40000010000 */
[----:B------:R-:W-:Y:S02]  /*0bf0*/  FADD.FTZ R20, R12, R23 ;  /* 0x000000170c147221 */ /* 0x000fe40000010000 */
[----:B------:R-:W1:Y:S01]  /*0c00*/  LDS.128 R12, [0x90] ;  /* 0x00009000ff0c7984 */ /* 0x000e620000000c00 */
[----:B--2---:R-:W-:Y:S02]  /*0c10*/  FADD.FTZ R21, R21, R16 ;  /* 0x0000001015157221 */ /* 0x004fe40000010000 */
[----:B------:R-:W-:Y:S02]  /*0c20*/  FADD.FTZ R16, R20, R17 ;  /* 0x0000001114107221 */ /* 0x000fe40000010000 */
[----:B------:R-:W-:Y:S02]  /*0c30*/  FADD.FTZ R17, R21, R18 ;  /* 0x0000001215117221 */ /* 0x000fe40000010000 */
[----:B------:R-:W2:Y:S01]  /*0c40*/  LDS.128 R20, [0xa0] ;  /* 0x0000a000ff147984 */ /* 0x000ea20000000c00 */
[----:B------:R-:W-:-:S02]  /*0c50*/  FADD.FTZ R18, R16, R19 ;  /* 0x0000001310127221 */ /* 0x000fc40000010000 */
[----:B0-----:R-:W-:Y:S02]  /*0c60*/  FADD.FTZ R19, R17, R24 ;  /* 0x0000001811137221 */ /* 0x001fe40000010000 */
[----:B------:R-:W0:Y:S01]  /*0c70*/  LDS.64 R16, [0xb0] ;  /* 0x0000b000ff107984 */ /* 0x000e220000000a00 */
[----:B------:R-:W-:Y:S02]  /*0c80*/  FADD.FTZ R18, R18, R25 ;  /* 0x0000001912127221 */ /* 0x000fe40000010000 */
[----:B------:R-:W-:Y:S02]  /*0c90*/  FADD.FTZ R19, R19, R26 ;  /* 0x0000001a13137221 */ /* 0x000fe40000010000 */
[----:B------:R-:W-:Y:S02]  /*0ca0*/  FADD.FTZ R18, R18, R27 ;  /* 0x0000001b12127221 */ /* 0x000fe40000010000 */
[----:B-1----:R-:W-:Y:S02]  /*0cb0*/  FADD.FTZ R19, R19, R12 ;  /* 0x0000000c13137221 */ /* 0x002fe40000010000 */
[----:B------:R-:W-:-:S02]  /*0cc0*/  FADD.FTZ R18, R18, R13 ;  /* 0x0000000d12127221 */ /* 0x000fc40000010000 */
[----:B------:R-:W-:Y:S02]  /*0cd0*/  FADD.FTZ R19, R19, R14 ;  /* 0x0000000e13137221 */ /* 0x000fe40000010000 */
[----:B------:R-:W-:Y:S02]  /*0ce0*/  FADD.FTZ R18, R18, R15 ;  /* 0x0000000f12127221 */ /* 0x000fe40000010000 */
[----:B--2---:R-:W-:Y:S02]  /*0cf0*/  FADD.FTZ R19, R19, R20 ;  /* 0x0000001413137221 */ /* 0x004fe40000010000 */
[----:B------:R-:W-:Y:S02]  /*0d00*/  FADD.FTZ R18, R18, R21 ;  /* 0x0000001512127221 */ /* 0x000fe40000010000 */
[----:B------:R-:W-:Y:S02]  /*0d10*/  FADD.FTZ R19, R19, R22 ;  /* 0x0000001613137221 */ /* 0x000fe40000010000 */
[----:B------:R-:W-:-:S02]  /*0d20*/  FADD.FTZ R18, R18, R23 ;  /* 0x0000001712127221 */ /* 0x000fc40000010000 */
[----:B0-----:R-:W-:Y:S02]  /*0d30*/  FADD.FTZ R12, R19, R16 ;  /* 0x00000010130c7221 */ /* 0x001fe40000010000 */
[----:B------:R-:W-:Y:S02]  /*0d40*/  FADD.FTZ R13, R18, R17 ;  /* 0x00000011120d7221 */ /* 0x000fe40000010000 */
.L_x_4466:
[----:B------:R-:W-:Y:S05]  /*0d50*/  BSYNC B0 ;  /* 0x0000000000007941 */ /* 0x000fea0003800000 */
.L_x_4465:
[----:B------:R-:W-:-:S04]  /*0d60*/  MOV R18, c[0x0][0xc] ;  /* 0x0000030000127a02 */ /* 0x000fc80000000f00 */
[----:B------:R-:W-:-:S13]  /*0d70*/  ISETP.GE.U32.AND P1, PT, R18, 0x2, PT ;  /* 0x000000021200780c */ /* 0x000fda0003f26070 */
[----:B------:R-:W-:Y:S05]  /*0d80*/  @!P1 BRA `(.L_x_4467) ;  /* 0x0000095000009947 */ /* 0x000fea0003800000 */
[----:B------:R-:W-:Y:S05]  /*0d90*/  @P3 BRA `(.L_x_4468) ;  /* 0x000001c000003947 */ /* 0x000fea0003800000 */
[----:B------:R-:W1:Y:S01]  /*0da0*/  S2R R20, SR_CTAID.Y ;  /* 0x0000000000147919 */ /* 0x000e620000002600 */
[C---:B------:R-:W-:Y:S01]  /*0db0*/  LOP3.LUT R21, R33.reuse, 0x1, RZ, 0xc0, !PT ;  /* 0x0000000121157812 */ /* 0x040fe200078ec0ff */
[----:B------:R-:W-:Y:S01]  /*0dc0*/  HFMA2.MMA R19, -RZ, RZ, 0, 2.384185791015625e-07 ;  /* 0x00000004ff137435 */ /* 0x000fe200000001ff */
[----:B------:R-:W-:Y:S02]  /*0dd0*/  LOP3.LUT P1, RZ, R33, 0x2, RZ, 0xc0, !PT ;  /* 0x0000000221ff7812 */ /* 0x000fe4000782c0ff */
[----:B------:R-:W-:Y:S01]  /*0de0*/  MOV R22, 0x1 ;  /* 0x0000000100167802 */ /* 0x000fe20000000f00 */
[----:B------:R-:W-:-:S04]  /*0df0*/  IMAD R15, R21, c[0x0][0x10], RZ ;  /* 0x00000400150f7a24 */ /* 0x000fc800078e02ff */
[----:B------:R-:W-:-:S05]  /*0e00*/  IMAD R14, R15, c[0x0][0xc], RZ ;  /* 0x000003000f0e7a24 */ /* 0x000fca00078e02ff */
[----:B------:R-:W-:-:S05]  /*0e10*/  SHF.L.U32 R14, R14, 0x1, RZ ;  /* 0x000000010e0e7819 */ /* 0x000fca00000006ff */
[----:B------:R-:W-:-:S04]  /*0e20*/  IMAD.WIDE R16, R14, R19, c[0x0][0x198] ;  /* 0x000066000e107625 */ /* 0x000fc800078e0213 */
[----:B-1----:R-:W-:Y:S01]  /*0e30*/  IMAD R23, R31, c[0x0][0x10], R20 ;  /* 0x000004001f177a24 */ /* 0x002fe200078e0214 */
[----:B------:R-:W-:-:S03]  /*0e40*/  IADD3 R14, R15, R20, RZ ;  /* 0x000000140f0e7210 */ /* 0x000fc60007ffe0ff */
[----:B------:R-:W-:Y:S01]  /*0e50*/  IMAD.WIDE.U32 R16, R23, 0x8, R16 ;  /* 0x0000000817107825 */ /* 0x000fe200078e0010 */
[----:B------:R-:W-:-:S03]  /*0e60*/  SEL R23, R22, 0xffffffff, !P1 ;  /* 0xffffffff16177807 */ /* 0x000fc60004800000 */
[----:B------:R-:W-:Y:S01]  /*0e70*/  IMAD.WIDE.U32 R14, R14, R19, c[0x0][0x190] ;  /* 0x000064000e0e7625 */ /* 0x000fe200078e0013 */
[----:B------:R1:W-:Y:S01]  /*0e80*/  STG.E.64 [R16.64], R12 ;  /* 0x0000000c10007986 */ /* 0x0003e2000c101b06 */
[----:B------:R-:W-:Y:S06]  /*0e90*/  MEMBAR.ALL.GPU ;  /* 0x0000000000007992 */ /* 0x000fec000000a000 */
[----:B-1----:R-:W-:Y:S01]  /*0ea0*/  SEL R17, RZ, c[0x0][0xc], P1 ;  /* 0x00000300ff117a07 */ /* 0x002fe20000800000 */
[----:B------:R-:W-:-:S00]  /*0eb0*/  ERRBAR ;  /* 0x00000000000079ab */ /* 0x000fc00000000000 */
[----:B------:R1:W-:Y:S02]  /*0ec0*/  RED.E.ADD.S32.STRONG.GPU [R14.64], R23 ;  /* 0x000000170e00798e */ /* 0x0003e4000c10e386 */
[----:B------:R-:W-:-:S13]  /*0ed0*/  ISETP.NE.AND P1, PT, R17, -0x1, PT ;  /* 0xffffffff1100780c */ /* 0x000fda0003f25270 */
[----:B------:R-:W-:Y:S05]  /*0ee0*/  @!P1 BRA `(.L_x_4468) ;  /* 0x0000007000009947 */ /* 0x000fea0003800000 */
[----:B-1----:R-:W-:-:S04]  /*0ef0*/  IMAD R14, R21, c[0x0][0x10], R20 ;  /* 0x00000400150e7a24 */ /* 0x002fc800078e0214 */
[----:B------:R-:W-:-:S05]  /*0f00*/  IMAD.WIDE.U32 R14, R14, R19, c[0x0][0x190] ;  /* 0x000064000e0e7625 */ /* 0x000fca00078e0013 */
.L_x_4469:
[----:B------:R-:W2:Y:S01]  /*0f10*/  LDG.E.STRONG.GPU R16, [R14.64] ;  /* 0x000000060e107981 */ /* 0x000ea2000c1ef900 */
[----:B------:R-:W-:Y:S01]  /*0f20*/  YIELD ;  /* 0x0000000000007946 */ /* 0x000fe20003800000 */
[----:B--2---:R-:W-:Y:S01]  /*0f30*/  ISETP.NE.AND P1, PT, R16, R17, PT ;  /* 0x000000111000720c */ /* 0x004fe20003f25270 */
[----:B------:R-:W-:-:S12]  /*0f40*/  CCTL.IVALL ;  /* 0x00000000ff00798f */ /* 0x000fd80002000000 */
[----:B------:R-:W-:Y:S05]  /*0f50*/  @P1 BRA `(.L_x_4469) ;  /* 0xffffffb000001947 */ /* 0x000fea000383ffff */
.L_x_4468:
        /* <DEDUP_REMOVED lines=11> */
.L_x_4471:
[C---:B------:R-:W-:Y:S02]  /*1010*/  IADD3 R18, R24.reuse, 0x1, RZ ;  /* 0x0000000118127810 */ /* 0x040fe40007ffe0ff */
[-C--:B------:R-:W-:Y:S02]  /*1020*/  ISETP.EQ.OR P1, PT, R24, R31.reuse, P3 ;  /* 0x0000001f1800720c */ /* 0x080fe40001f22670 */
[----:B------:R-:W-:Y:S02]  /*1030*/  ISETP.EQ.OR P2, PT, R18, R31, P3 ;  /* 0x0000001f1200720c */ /* 0x000fe40001f42670 */
[----:B------:R-:W-:-:S02]  /*1040*/  IADD3 R16, R24, 0x2, RZ ;  /* 0x0000000218107810 */ /* 0x000fc40007ffe0ff */
[----:B------:R-:W-:Y:S02]  /*1050*/  IADD3 R20, R24, 0x3, RZ ;  /* 0x0000000318147810 */ /* 0x000fe40007ffe0ff */
[-C--:B------:R-:W-:Y:S02]  /*1060*/  ISETP.EQ.OR P4, PT, R16, R31.reuse, P3 ;  /* 0x0000001f1000720c */ /* 0x080fe40001f82670 */
[----:B------:R-:W-:-:S03]  /*1070*/  ISETP.EQ.OR P5, PT, R20, R31, P3 ;  /* 0x0000001f1400720c */ /* 0x000fc60001fa2670 */
[----:B------:R-:W1:Y:S01]  /*1080*/  @!P1 S2R R17, SR_CTAID.Y ;  /* 0x0000000000119919 */ /* 0x000e620000002600 */
[C---:B------:R-:W-:Y:S02]  /*1090*/  @!P1 LOP3.LUT R14, R33.reuse, 0x1, RZ, 0xc0, !PT ;  /* 0x00000001210e9812 */ /* 0x040fe400078ec0ff */
[----:B------:R-:W-:Y:S01]  /*10a0*/  @!P1 MOV R15, 0x4 ;  /* 0x00000004000f9802 */ /* 0x000fe20000000f00 */
[----:B------:R-:W2:Y:S02]  /*10b0*/  @!P2 S2R R27, SR_CTAID.Y ;  /* 0x00000000001ba919 */ /* 0x000ea40000002600 */
[----:B------:R-:W-:Y:S02]  /*10c0*/  @!P1 IMAD R14, R14, c[0x0][0x10], RZ ;  /* 0x000004000e0e9a24 */ /* 0x000fe400078e02ff */
[----:B------:R-:W3:Y:S01]  /*10d0*/  @!P4 S2R R19, SR_CTAID.Y ;  /* 0x000000000013c919 */ /* 0x000ee20000002600 */
[----:B------:R-:W-:Y:S01]  /*10e0*/  @!P4 LOP3.LUT R21, R33, 0x1, RZ, 0xc0, !PT ;  /* 0x000000012115c812 */ /* 0x000fe200078ec0ff */
[----:B------:R-:W-:Y:S01]  /*10f0*/  @!P1 IMAD R14, R14, c[0x0][0xc], RZ ;  /* 0x000003000e0e9a24 */ /* 0x000fe200078e02ff */
[----:B------:R-:W-:-:S03]  /*1100*/  @!P4 MOV R23, 0x4 ;  /* 0x000000040017c802 */ /* 0x000fc60000000f00 */
[----:B------:R-:W-:Y:S01]  /*1110*/  @!P4 IMAD R22, R21, c[0x0][0x10], RZ ;  /* 0x000004001516ca24 */ /* 0x000fe200078e02ff */
[----:B------:R-:W-:-:S05]  /*1120*/  @!P1 SHF.L.U32 R14, R14, 0x1, RZ ;  /* 0x000000010e0e9819 */ /* 0x000fca00000006ff */
[----:B------:R-:W-:-:S04]  /*1130*/  @!P1 IMAD.WIDE R14, R14, R15, c[0x0][0x198] ;  /* 0x000066000e0e9625 */ /* 0x000fc800078e020f */
[----:B-1----:R-:W-:Y:S02]  /*1140*/  @!P1 IMAD R21, R24, c[0x0][0x10], R17 ;  /* 0x0000040018159a24 */ /* 0x002fe400078e0211 */
[----:B------:R-:W-:Y:S02]  /*1150*/  @!P4 IMAD R17, R22, c[0x0][0xc], RZ ;  /* 0x000003001611ca24 */ /* 0x000fe400078e02ff */
[----:B--2---:R-:W-:Y:S01]  /*1160*/  @!P2 IMAD R27, R18, c[0x0][0x10], R27 ;  /* 0x00000400121baa24 */ /* 0x004fe200078e021b */
[----:B------:R-:W-:Y:S01]  /*1170*/  @!P2 LOP3.LUT R18, R33, 0x1, RZ, 0xc0, !PT ;  /* 0x000000012112a812 */ /* 0x000fe200078ec0ff */
[----:B------:R-:W-:Y:S01]  /*1180*/  @!P1 IMAD.WIDE.U32 R14, R21, 0x8, R14 ;  /* 0x00000008150e9825 */ /* 0x000fe200078e000e */
[----:B------:R-:W-:Y:S01]  /*1190*/  @!P4 SHF.L.U32 R22, R17, 0x1, RZ ;  /* 0x000000011116c819 */ /* 0x000fe200000006ff */
[----:B------:R-:W1:Y:S01]  /*11a0*/  @!P5 S2R R21, SR_CTAID.Y ;  /* 0x000000000015d919 */ /* 0x000e620000002600 */
[----:B------:R-:W-:Y:S01]  /*11b0*/  @!P2 MOV R17, 0x4 ;  /* 0x000000040011a802 */ /* 0x000fe20000000f00 */
[----:B------:R-:W-:-:S02]  /*11c0*/  @!P2 IMAD R18, R18, c[0x0][0x10], RZ ;  /* 0x000004001212aa24 */ /* 0x000fc400078e02ff */
[----:B---3--:R-:W-:Y:S01]  /*11d0*/  @!P4 IMAD R19, R16, c[0x0][0x10], R19 ;  /* 0x000004001013ca24 */ /* 0x008fe200078e0213 */
[----:B------:R-:W2:Y:S01]  /*11e0*/  @!P1 LDG.E.64 R14, [R14.64] ;  /* 0x000000060e0e9981 */ /* 0x000ea2000c1e1b00 */
[----:B------:R-:W-:Y:S02]  /*11f0*/  @!P2 IMAD R18, R18, c[0x0][0xc], RZ ;  /* 0x000003001212aa24 */ /* 0x000fe400078e02ff */
[----:B------:R-:W-:-:S03]  /*1200*/  @!P4 IMAD.WIDE R22, R22, R23, c[0x0][0x198] ;  /* 0x000066001616c625 */ /* 0x000fc600078e0217 */
[----:B------:R-:W-:Y:S02]  /*1210*/  @!P2 SHF.L.U32 R16, R18, 0x1, RZ ;  /* 0x000000011210a819 */ /* 0x000fe400000006ff */
[----:B------:R-:W-:Y:S01]  /*1220*/  @!P5 LOP3.LUT R18, R33, 0x1, RZ, 0xc0, !PT ;  /* 0x000000012112d812 */ /* 0x000fe200078ec0ff */
[----:B------:R-:W-:Y:S01]  /*1230*/  @!P4 IMAD.WIDE.U32 R22, R19, 0x8, R22 ;  /* 0x000000081316c825 */ /* 0x000fe200078e0016 */
[----:B------:R-:W-:-:S03]  /*1240*/  @!P5 MOV R19, 0x4 ;  /* 0x000000040013d802 */ /* 0x000fc60000000f00 */
[----:B------:R-:W-:Y:S02]  /*1250*/  @!P5 IMAD R18, R18, c[0x0][0x10], RZ ;  /* 0x000004001212da24 */ /* 0x000fe400078e02ff */
[----:B------:R-:W-:-:S04]  /*1260*/  @!P2 IMAD.WIDE R16, R16, R17, c[0x0][0x198] ;  /* 0x000066001010a625 */ /* 0x000fc800078e0211 */
[----:B------:R-:W-:Y:S02]  /*1270*/  @!P5 IMAD R18, R18, c[0x0][0xc], RZ ;  /* 0x000003001212da24 */ /* 0x000fe400078e02ff */
[----:B------:R-:W-:-:S03]  /*1280*/  @!P2 IMAD.WIDE.U32 R16, R27, 0x8, R16 ;  /* 0x000000081b10a825 */ /* 0x000fc600078e0010 */
[----:B------:R-:W-:Y:S01]  /*1290*/  @!P5 SHF.L.U32 R18, R18, 0x1, RZ ;  /* 0x000000011212d819 */ /* 0x000fe200000006ff */
[----:B-1----:R-:W-:Y:S02]  /*12a0*/  @!P5 IMAD R21, R20, c[0x0][0x10], R21 ;  /* 0x000004001415da24 */ /* 0x002fe400078e0215 */
[----:B------:R-:W3:Y:S02]  /*12b0*/  @!P2 LDG.E.64 R16, [R16.64] ;  /* 0x000000061010a981 */ /* 0x000ee4000c1e1b00 */
[----:B------:R-:W-:-:S06]  /*12c0*/  @!P5 IMAD.WIDE R18, R18, R19, c[0x0][0x198] ;  /* 0x000066001212d625 */ /* 0x000fcc00078e0213 */
[----:B------:R-:W-:Y:S02]  /*12d0*/  @!P5 IMAD.WIDE.U32 R20, R21, 0x8, R18 ;  /* 0x000000081514d825 */ /* 0x000fe400078e0012 */
[----:B------:R-:W4:Y:S04]  /*12e0*/  @!P4 LDG.E.64 R18, [R22.64] ;  /* 0x000000061612c981 */ /* 0x000f28000c1e1b00 */
[----:B------:R-:W5:Y:S01]  /*12f0*/  @!P5 LDG.E.64 R20, [R20.64] ;  /* 0x000000061414d981 */ /* 0x000f62000c1e1b00 */
[----:B------:R-:W-:Y:S02]  /*1300*/  IADD3 R25, R25, -0x4, RZ ;  /* 0xfffffffc19197810 */ /* 0x000fe40007ffe0ff */
[----:B------:R-:W-:Y:S01]  /*1310*/  IADD3 R24, R24, 0x4, RZ ;  /* 0x0000000418187810 */ /* 0x000fe20007ffe0ff */
[----:B0-2---:R-:W-:-:S02]  /*1320*/  @!P1 FADD.FTZ R12, R12, R14 ;  /* 0x0000000e0c0c9221 */ /* 0x005fc40000010000 */
[----:B------:R-:W-:Y:S01]  /*1330*/  @!P1 FADD.FTZ R13, R13, R15 ;  /* 0x0000000f0d0d9221 */ /* 0x000fe20000010000 */
[----:B------:R-:W-:Y:S01]  /*1340*/  ISETP.NE.AND P1, PT, R25, RZ, PT ;  /* 0x000000ff1900720c */ /* 0x000fe20003f25270 */
[----:B---3--:R-:W-:Y:S02]  /*1350*/  @!P2 FADD.FTZ R12, R12, R16 ;  /* 0x000000100c0ca221 */ /* 0x008fe40000010000 */
[----:B------:R-:W-:Y:S02]  /*1360*/  @!P2 FADD.FTZ R13, R13, R17 ;  /* 0x000000110d0da221 */ /* 0x000fe40000010000 */
[----:B----4-:R-:W-:Y:S02]  /*1370*/  @!P4 FADD.FTZ R12, R12, R18 ;  /* 0x000000120c0cc221 */ /* 0x010fe40000010000 */
[----:B------:R-:W-:Y:S02]  /*1380*/  @!P4 FADD.FTZ R13, R13, R19 ;  /* 0x000000130d0dc221 */ /* 0x000fe40000010000 */
[----:B-----5:R-:W-:-:S02]  /*1390*/  @!P5 FADD.FTZ R12, R12, R20 ;  /* 0x000000140c0cd221 */ /* 0x020fc40000010000 */
[----:B------:R-:W-:Y:S02]  /*13a0*/  @!P5 FADD.FTZ R13, R13, R21 ;  /* 0x000000150d0dd221 */ /* 0x000fe40000010000 */
[----:B------:R-:W-:Y:S05]  /*13b0*/  @P1 BRA `(.L_x_4471) ;  /* 0xfffffc5000001947 */ /* 0x000fea000383ffff */
.L_x_4470:
        /* <DEDUP_REMOVED lines=19> */
.L_x_4473:
[----:B------:R-:W-:Y:S05]  /*14f0*/  BSYNC B0 ;  /* 0x0000000000007941 */ /* 0x000fea0003800000 */
.L_x_4472:
        /* <DEDUP_REMOVED lines=30> */
.L_x_4467:
        /* <DEDUP_REMOVED lines=12> */
[----:B------:R-:W-:Y:S04]  /*17a0*/  @!P1 STG.E.64 [R22.64], R20 ;  /* 0x0000001416009986 */ /* 0x000fe8000c101b06 */
[----:B------:R-:W-:Y:S06]  /*17b0*/  BAR.SYNC.DEFER_BLOCKING 0x0 ;  /* 0x0000000000007b1d */ /* 0x000fec0000010000 */
[----:B------:R-:W2:Y:S04]  /*17c0*/  LDG.E.64 R14, [R14.64] ;  /* 0x000000060e0e7981 */ /* 0x000ea8000c1e1b00 */
[----:B------:R-:W2:Y:S01]  /*17d0*/  LDG.E.64 R16, [R16.64] ;  /* 0x0000000610107981 */ /* 0x000ea2000c1e1b00 */
[----:B------:R-:W-:-:S02]  /*17e0*/  ISETP.NE.AND P4, PT, RZ, UR5, PT ;  /* 0x00000005ff007c0c */ /* 0x000fc4000bf85270 */
[----:B------:R-:W-:Y:S01]  /*17f0*/  ISETP.GE.U32.AND P2, PT, R36, c[0x0][0x1c8], PT ;  /* 0x0000720024007a0c */ /* 0x000fe20003f46070 */
[----:B------:R-:W1:Y:S01]  /*1800*/  LDS.64 R18, [0xc0] ;  /* 0x0000c000ff127984 */ /* 0x000e620000000a00 */
[----:B------:R-:W-:Y:S02]  /*1810*/  ISETP.GE.U32.AND P3, PT, R35, c[0x0][0x1c8], PT ;  /* 0x0000720023007a0c */ /* 0x000fe40003f66070 */
[----:B------:R-:W-:Y:S02]  /*1820*/  ISETP.GE.AND.EX P2, PT, R3, c[0x0][0x1cc], PT, P2 ;  /* 0x0000730003007a0c */ /* 0x000fe40003f46320 */
[----:B------:R-:W-:Y:S02]  /*1830*/  ISETP.GE.AND.EX P3, PT, R2, c[0x0][0x1cc], PT, P3 ;  /* 0x0000730002007a0c */ /* 0x000fe40003f66330 */
[C---:B------:R-:W-:Y:S02]  /*1840*/  ISETP.GT.U32.OR P2, PT, R32.reuse, 0x27f, P2 ;  /* 0x0000027f2000780c */ /* 0x040fe40001744470 */
[----:B------:R-:W-:Y:S01]  /*1850*/  ISETP.GT.U32.OR P3, PT, R32, 0x27f, P3 ;  /* 0x0000027f2000780c */ /* 0x000fe20001f64470 */
[----:B-1----:R-:W-:-:S04]  /*1860*/  FMUL.FTZ R18, R18, c[0x0][0x1f4] ;  /* 0x00007d0012127a20 */ /* 0x002fc80000410000 */
[C---:B------:R-:W-:Y:S02]  /*1870*/  FMUL.FTZ R0, R18.reuse, R18 ;  /* 0x0000001212007220 */ /* 0x040fe40000410000 */
[C---:B0-----:R-:W-:Y:S02]  /*1880*/  FADD.FTZ R13, -R18.reuse, R4 ;  /* 0x00000004120d7221 */ /* 0x041fe40000010100 */
[----:B------:R-:W-:Y:S01]  /*1890*/  FFMA.FTZ R19, R19, c[0x0][0x1f4], -R0 ;  /* 0x00007d0013137a23 */ /* 0x000fe20000010800 */
[----:B------:R-:W-:Y:S01]  /*18a0*/  MOV R0, 0x3f800000 ;  /* 0x3f80000000007802 */ /* 0x000fe20000000f00 */
[C---:B------:R-:W-:Y:S02]  /*18b0*/  FADD.FTZ R5, -R18.reuse, R5 ;  /* 0x0000000512057221 */ /* 0x040fe40000010100 */
[C---:B------:R-:W-:Y:S01]  /*18c0*/  FADD.FTZ R21, -R18.reuse, R6 ;  /* 0x0000000612157221 */ /* 0x040fe20000010100 */
[----:B------:R-:W-:Y:S01]  /*18d0*/  FSETP.GTU.FTZ.AND P1, PT, R19, RZ, PT ;  /* 0x000000ff1300720b */ /* 0x000fe20003f3c000 */
[----:B------:R-:W-:-:S02]  /*18e0*/  FADD.FTZ R7, -R18, R7 ;  /* 0x0000000712077221 */ /* 0x000fc40000010100 */
[C---:B------:R-:W-:Y:S02]  /*18f0*/  FADD.FTZ R23, -R18.reuse, R8 ;  /* 0x0000000812177221 */ /* 0x040fe40000010100 */
[C---:B------:R-:W-:Y:S02]  /*1900*/  FADD.FTZ R9, -R18.reuse, R9 ;  /* 0x0000000912097221 */ /* 0x040fe40000010100 */
[C---:B------:R-:W-:Y:S02]  /*1910*/  FADD.FTZ R25, -R18.reuse, R10 ;  /* 0x0000000a12197221 */ /* 0x040fe40000010100 */
[----:B------:R-:W-:-:S04]  /*1920*/  FADD.FTZ R11, -R18, R11 ;  /* 0x0000000b120b7221 */ /* 0x000fc80000010100 */
        /* <DEDUP_REMOVED lines=32> */
.L_x_4474:
[----:B------:R-:W-:Y:S01]  /*1b30*/  BSSY B0, `(.L_x_4475) ;  /* 0x000000b000007945 */ /* 0x000fe20003800000 */
[----:B------:R-:W-:Y:S05]  /*1b40*/  @!P0 BRA `(.L_x_4476) ;  /* 0x0000009000008947 */ /* 0x000fea0003800000 */
        /* <DEDUP_REMOVED lines=8> */
[----:B------:R0:W-:Y:S04]  /*1bd0*/  STG.E.64 [R14.64], R10 ;  /* 0x0000000a0e007986 */ /* 0x0001e8000c101b06 */
.L_x_4476:
[----:B------:R-:W-:Y:S05]  /*1be0*/  BSYNC B0 ;  /* 0x0000000000007941 */ /* 0x000fea0003800000 */
.L_x_4475:
        /* <DEDUP_REMOVED lines=11> */
.L_x_4477:
[----:B------:R-:W-:Y:S01]  /*1ca0*/  BSSY B0, `(.L_x_4478) ;  /* 0x000000b000007945 */ /* 0x000fe20003800000 */
[----:B------:R-:W-:Y:S05]  /*1cb0*/  @P1 BRA `(.L_x_4479) ;  /* 0x0000009000001947 */ /* 0x000fea0003800000 */
[----:B0-----:R-:W-:Y:S01]  /*1cc0*/  MOV R10, R42 ;  /* 0x0000002a000a7202 */ /* 0x001fe20000000f00 */
        /* <DEDUP_REMOVED lines=8> */
.L_x_4479:
[----:B------:R-:W-:Y:S05]  /*1d50*/  BSYNC B0 ;  /* 0x0000000000007941 */ /* 0x000fea0003800000 */
.L_x_4478:
        /* <DEDUP_REMOVED lines=11> */
.L_x_4480:
        /* <DEDUP_REMOVED lines=11> */
.L_x_4482:
[----:B------:R-:W-:Y:S05]  /*1ec0*/  BSYNC B0 ;  /* 0x0000000000007941 */ /* 0x000fea0003800000 */
.L_x_4481:
        /* <DEDUP_REMOVED lines=11> */
.L_x_4483:
[----:B------:R-:W-:Y:S01]  /*1f80*/  BSSY B0, `(.L_x_4484) ;  /* 0x000000a000007945 */ /* 0x000fe20003800000 */
[----:B------:R-:W-:Y:S05]  /*1f90*/  @P3 BRA `(.L_x_4485) ;  /* 0x0000008000003947 */ /* 0x000fea0003800000 */
[----:B------:R-:W-:Y:S01]  /*1fa0*/  MOV R43, R45 ;  /* 0x0000002d002b7202 */ /* 0x000fe20000000f00 */
[----:B------:R-:W-:-:S04]  /*1fb0*/  IMAD R2, R2, c[0x0][0x1c0], RZ ;  /* 0x0000700002027a24 */ /* 0x000fc800078e02ff */
[----:B------:R-:W-:-:S04]  /*1fc0*/  IMAD.WIDE.U32 R42, R35, c[0x0][0x1c0], R42 ;  /* 0x00007000232a7a25 */ /* 0x000fc800078e002a */
[----:B------:R-:W-:Y:S01]  /*1fd0*/  IMAD R3, R35, c[0x0][0x1c4], R2 ;  /* 0x0000710023037a24 */ /* 0x000fe200078e0202 */
[----:B------:R-:W-:-:S04]  /*1fe0*/  LEA R2, P1, R42, c[0x0][0x160], 0x2 ;  /* 0x000058002a027a11 */ /* 0x000fc800078210ff */
[----:B------:R-:W-:-:S04]  /*1ff0*/  IADD3 R3, R43, R3, RZ ;  /* 0x000000032b037210 */ /* 0x000fc80007ffe0ff */
[----:B------:R-:W-:-:S05]  /*2000*/  LEA.HI.X R3, R42, c[0x0][0x164], R3, 0x2, P1 ;  /* 0x000059002a037a11 */ /* 0x000fca00008f1403 */
[----:B------:R1:W-:Y:S02]  /*2010*/  STG.E.64 [R2.64], R8 ;  /* 0x0000000802007986 */ /* 0x0003e4000c101b06 */
.L_x_4485:
[----:B------:R-:W-:Y:S05]  /*2020*/  BSYNC B0 ;  /* 0x0000000000007941 */ /* 0x000fea0003800000 */
.L_x_4484:
[----:B------:R-:W-:Y:S02]  /*2030*/  IADD3 R39, R39, c[0x0][0x10], RZ ;  /* 0x0000040027277a10 */ /* 0x000fe40007ffe0ff */
[----:B------:R-:W-:Y:S02]  /*2040*/  IADD3 R33, R33, 0x1, RZ ;  /* 0x0000000121217810 */ /* 0x000fe40007ffe0ff */
[----:B------:R-:W-:-:S13]  /*2050*/  ISETP.GE.AND P1, PT, R39, UR4, PT ;  /* 0x0000000427007c0c */ /* 0x000fda000bf26270 */
[----:B------:R-:W-:Y:S01]  /*2060*/  @P1 CALL.REL.NOINC `(.L_x_4486) ;  /* 0x0000001000001944 */ /* 0x000fe20003c00000 */
[----:B------:R-:W-:Y:S05]  /*2070*/  BRA `(.L_x_4487) ;  /* 0xffffe14000007947 */ /* 0x000fea000383ffff */
.L_x_4486:
[----:B------:R-:W-:Y:S05]  /*2080*/  EXIT ;  /* 0x000000000000794d */ /* 0x000fea0003800000 */
.L_x_4488:
        /* <DEDUP_REMOVED lines=15> */
.L_x_5210:


//--------------------- .text._Z35group_norm_nhwc_fwd_one_pass_kernelI11Fp32IOFp32WLi128ELi80ELi640EEv26Group_norm_nhwc_fwd_params --------------------------
	.section	.text._Z35group_norm_nhwc_fwd_one_pass_kernelI11Fp32IOFp32WLi128ELi80ELi640EEv26Group_norm_nhwc_fwd_params,"ax",@progbits
	.sectioninfo	@"SHI_REGISTERS=72"
	.align	128
        .global         _Z35group_norm_nhwc_fwd_one_pass_kernelI11Fp32IOFp32WLi128ELi80ELi640EEv26Group_norm_nhwc_fwd_params
        .type           _Z35group_norm_nhwc_fwd_one_pass_kernelI11Fp32IOFp32WLi128ELi80ELi640EEv26Group_norm_nhwc_fwd_params,@function
        .size           _Z35group_norm_nhwc_fwd_one_pass_kernelI11Fp32IOFp32WLi128ELi80ELi640EEv26Group_norm_nhwc_fwd_params,(.L_x_5211 - _Z35group_norm_nhwc_fwd_one_pass_kernelI11Fp32IOFp32WLi128ELi80ELi640EEv26Group_norm_nhwc_fwd_params)
        .other          _Z35group_norm_nhwc_fwd_one_pass_kernelI11Fp32IOFp32WLi128ELi80ELi640EEv26Group_norm_nhwc_fwd_params,@"STO_CUDA_ENTRY STV_DEFAULT"
_Z35group_norm_nhwc_fwd_one_pass_kernelI11Fp32IOFp32WLi128ELi80ELi640EEv26Group_norm_nhwc_fwd_params:
.text._Z35group_norm_nhwc_fwd_one_pass_kernelI11Fp32IOFp32WLi128ELi80ELi640EEv26Group_norm_nhwc_fwd_params:
        /* <DEDUP_REMOVED lines=32> */
.L_x_4523:
[----:B0-----:R-:W-:Y:S02]  /*0200*/  IABS R5, c[0x0][0x1d8] ;  /* 0x0000760000057a13 */ /* 0x001fe40000000000 */
[----:B------:R-:W-:-:S02]  /*0210*/  ISETP.GE.U32.AND P4, PT, R40, c[0x0][0x1c8], PT ;  /* 0x0000720028007a0c */ /* 0x000fc40003f86070 */
[----:B------:R-:W0:Y:S01]  /*0220*/  I2F.RP R0, R5 ;  /* 0x0000000500007306 */ /* 0x000e220000209400 */
[----:B------:R-:W-:Y:S02]  /*0230*/  SHF.R.S32.HI R48, RZ, 0x1f, R40 ;  /* 0x0000001fff307819 */ /* 0x000fe40000011428 */
[----:B------:R-:W-:Y:S02]  /*0240*/  SHF.R.S32.HI R46, RZ, 0x1f, R39 ;  /* 0x0000001fff2e7819 */ /* 0x000fe40000011427 */
[C---:B------:R-:W-:Y:S02]  /*0250*/  ISETP.GE.AND.EX P4, PT, R48.reuse, c[0x0][0x1cc], PT, P4 ;  /* 0x0000730030007a0c */ /* 0x040fe40003f86340 */
[----:B------:R-:W-:Y:S02]  /*0260*/  SHF.R.S32.HI R33, RZ, 0x1f, R38 ;  /* 0x0000001fff217819 */ /* 0x000fe40000011426 */
[----:B------:R-:W-:Y:S02]  /*0270*/  ISETP.GT.U32.OR P4, PT, R47, 0x27f, P4 ;  /* 0x0000027f2f00780c */ /* 0x000fe40002784470 */
[----:B------:R-:W-:Y:S01]  /*0280*/  SHF.R.S32.HI R32, RZ, 0x1f, R37 ;  /* 0x0000001fff207819 */ /* 0x000fe20000011425 */
[----:B0-----:R-:W0:Y:S10]  /*0290*/  MUFU.RCP R0, R0 ;  /* 0x0000000000007308 */ /* 0x001e340000001000 */
[----:B------:R-:W-:-:S04]  /*02a0*/  @!P4 IMAD R9, R48, c[0x0][0x1c0], RZ ;  /* 0x000070003009ca24 */ /* 0x000fc800078e02ff */
[----:B------:R-:W-:Y:S01]  /*02b0*/  @!P4 IMAD R11, R40, c[0x0][0x1c4], R9 ;  /* 0x00007100280bca24 */ /* 0x000fe200078e0209 */
[----:B0-----:R-:W-:-:S04]  /*02c0*/  IADD3 R2, R0, 0xffffffe, RZ ;  /* 0x0ffffffe00027810 */ /* 0x001fc80007ffe0ff */
[----:B------:R0:W1:Y:S02]  /*02d0*/  F2I.FTZ.U32.TRUNC.NTZ R3, R2 ;  /* 0x0000000200037305 */ /* 0x000064000021f000 */
[----:B0-----:R-:W-:Y:S02]  /*02e0*/  MOV R2, RZ ;  /* 0x000000ff00027202 */ /* 0x001fe40000000f00 */
[----:B-1----:R-:W-:-:S05]  /*02f0*/  IADD3 R4, RZ, -R3, RZ ;  /* 0x80000003ff047210 */ /* 0x002fca0007ffe0ff */
[----:B------:R-:W-:Y:S01]  /*0300*/  IMAD R7, R4, R5, RZ ;  /* 0x0000000504077224 */ /* 0x000fe200078e02ff */
[----:B------:R-:W-:-:S03]  /*0310*/  IABS R4, R43 ;  /* 0x0000002b00047213 */ /* 0x000fc60000000000 */
[----:B------:R-:W-:-:S06]  /*0320*/  IMAD.HI.U32 R3, R3, R7, R2 ;  /* 0x0000000703037227 */ /* 0x000fcc00078e0002 */
        /* <DEDUP_REMOVED lines=11> */
[----:B------:R-:W-:Y:S02]  /*03e0*/  MOV R5, R3 ;  /* 0x0000000300057202 */ /* 0x000fe40000000f00 */
[----:B------:R-:W-:Y:S02]  /*03f0*/  SHF.R.S32.HI R3, RZ, 0x1f, R41 ;  /* 0x0000001fff037819 */ /* 0x000fe40000011429 */
[----:B------:R-:W-:Y:S02]  /*0400*/  @!P3 IADD3 R5, -R5, RZ, RZ ;  /* 0x000000ff0505b210 */ /* 0x000fe40007ffe1ff */
[----:B------:R-:W-:Y:S02]  /*0410*/  @!P2 LOP3.LUT R5, RZ, c[0x0][0x1d8], RZ, 0x33, !PT ;  /* 0x00007600ff05aa12 */ /* 0x000fe400078e33ff */
[----:B------:R-:W-:Y:S02]  /*0420*/  ISETP.GE.U32.AND P3, PT, R39, c[0x0][0x1c8], PT ;  /* 0x0000720027007a0c */ /* 0x000fe40003f66070 */
[----:B------:R-:W-:-:S02]  /*0430*/  IADD3 R50, -R5, RZ, RZ ;  /* 0x000000ff05327210 */ /* 0x000fc40007ffe1ff */
[----:B------:R-:W-:Y:S02]  /*0440*/  SHF.R.S32.HI R0, RZ, 0x1f, R5 ;  /* 0x0000001fff007819 */ /* 0x000fe40000011405 */
[----:B------:R-:W-:Y:S01]  /*0450*/  ISETP.GE.U32.AND P2, PT, R38, c[0x0][0x1c8], PT ;  /* 0x0000720026007a0c */ /* 0x000fe20003f46070 */
[----:B------:R-:W-:Y:S01]  /*0460*/  IMAD R50, R50, c[0x0][0x1d8], R43 ;  /* 0x0000760032327a24 */ /* 0x000fe200078e022b */
[----:B------:R-:W-:Y:S01]  /*0470*/  ISETP.GE.AND.EX P3, PT, R46, c[0x0][0x1cc], PT, P3 ;  /* 0x000073002e007a0c */ /* 0x000fe20003f66330 */
[----:B------:R-:W-:Y:S01]  /*0480*/  IMAD R0, R0, c[0x0][0x1d0], RZ ;  /* 0x0000740000007a24 */ /* 0x000fe200078e02ff */
[----:B------:R-:W-:Y:S01]  /*0490*/  ISETP.GE.AND.EX P2, PT, R33, c[0x0][0x1cc], PT, P2 ;  /* 0x0000730021007a0c */ /* 0x000fe20003f46320 */
[----:B------:R-:W-:Y:S01]  /*04a0*/  IMAD R50, R50, 0x50, RZ ;  /* 0x0000005032327824 */ /* 0x000fe200078e02ff */
[----:B------:R-:W-:Y:S01]  /*04b0*/  ISETP.GT.U32.OR P3, PT, R47, 0x27f, P3 ;  /* 0x0000027f2f00780c */ /* 0x000fe20001f64470 */
[----:B------:R-:W-:Y:S01]  /*04c0*/  IMAD R13, R5, c[0x0][0x1d4], R0 ;  /* 0x00007500050d7a24 */ /* 0x000fe200078e0200 */
[----:B------:R-:W-:Y:S01]  /*04d0*/  ISETP.GT.U32.OR P2, PT, R47, 0x27f, P2 ;  /* 0x0000027f2f00780c */ /* 0x000fe20001744470 */
[----:B------:R-:W-:Y:S01]  /*04e0*/  @P0 IMAD R0, R51, c[0x0][0x1c0], RZ ;  /* 0x0000700033000a24 */ /* 0x000fe200078e02ff */
[----:B------:R-:W-:-:S03]  /*04f0*/  IADD3 R2, P1, R41, R50, RZ ;  /* 0x0000003229027210 */ /* 0x000fc60007f3e0ff */
[----:B------:R-:W-:Y:S01]  /*0500*/  @P0 IMAD R7, R45, c[0x0][0x1c4], R0 ;  /* 0x000071002d070a24 */ /* 0x000fe200078e0200 */
[----:B------:R-:W-:Y:S02]  /*0510*/  LEA.HI.X.SX32 R3, R50, R3, 0x1, P1 ;  /* 0x0000000332037211 */ /* 0x000fe400008f0eff */
[----:B------:R-:W-:-:S03]  /*0520*/  ISETP.GE.U32.AND P1, PT, R37, c[0x0][0x1c8], PT ;  /* 0x0000720025007a0c */ /* 0x000fc60003f26070 */
[----:B------:R-:W-:Y:S01]  /*0530*/  IMAD.WIDE.U32 R2, R5, c[0x0][0x1d0], R2 ;  /* 0x0000740005027a25 */ /* 0x000fe200078e0002 */
[----:B------:R-:W-:-:S03]  /*0540*/  ISETP.GE.AND.EX P1, PT, R32, c[0x0][0x1cc], PT, P1 ;  /* 0x0000730020007a0c */ /* 0x000fc60003f26310 */
[----:B------:R-:W-:Y:S01]  /*0550*/  @!P3 IMAD R0, R46, c[0x0][0x1c0], RZ ;  /* 0x000070002e00ba24 */ /* 0x000fe200078e02ff */
[----:B------:R-:W-:Y:S01]  /*0560*/  IADD3 R13, R3, R13, RZ ;  /* 0x0000000d030d7210 */ /* 0x000fe20007ffe0ff */
[----:B------:R-:W-:Y:S01]  /*0570*/  @!P2 IMAD R19, R33, c[0x0][0x1c0], RZ ;  /* 0x000070002113aa24 */ /* 0x000fe200078e02ff */
[-C--:B------:R-:W-:Y:S01]  /*0580*/  @P0 MOV R12, R2.reuse ;  /* 0x00000002000c0202 */ /* 0x080fe20000000f00 */
[----:B------:R-:W-:Y:S01]  /*0590*/  @!P3 IMAD R17, R39, c[0x0][0x1c4], R0 ;  /* 0x000071002711ba24 */ /* 0x000fe200078e0200 */
[-C--:B------:R-:W-:Y:S01]  /*05a0*/  @!P4 MOV R8, R2.reuse ;  /* 0x000000020008c202 */ /* 0x080fe20000000f00 */
[----:B------:R-:W-:Y:S01]  /*05b0*/  @!P2 IMAD R21, R38, c[0x0][0x1c4], R19 ;  /* 0x000071002615aa24 */ /* 0x000fe200078e0213 */
[-C--:B------:R-:W-:Y:S01]  /*05c0*/  @!P4 MOV R9, R13.reuse ;  /* 0x0000000d0009c202 */ /* 0x080fe20000000f00 */
[----:B------:R-:W-:Y:S01]  /*05d0*/  @P0 IMAD.WIDE.U32 R4, R45, c[0x0][0x1c0], R12 ;  /* 0x000070002d040a25 */ /* 0x000fe200078e000c */
[----:B------:R-:W-:Y:S02]  /*05e0*/  @!P3 MOV R14, R2 ;  /* 0x00000002000eb202 */ /* 0x000fe40000000f00 */
[----:B------:R-:W-:Y:S01]  /*05f0*/  @!P3 MOV R15, R13 ;  /* 0x0000000d000fb202 */ /* 0x000fe20000000f00 */
[----:B------:R-:W-:Y:S01]  /*0600*/  @!P4 IMAD.WIDE.U32 R8, R40, c[0x0][0x1c0], R8 ;  /* 0x000070002808ca25 */ /* 0x000fe200078e0008 */
[----:B------:R-:W-:-:S02]  /*0610*/  @P0 IADD3 R5, R5, R7, RZ ;  /* 0x0000000705050210 */ /* 0x000fc40007ffe0ff */
[C---:B------:R-:W-:Y:S01]  /*0620*/  @P0 LEA R6, P5, R4.reuse, c[0x0][0x170], 0x2 ;  /* 0x00005c0004060a11 */ /* 0x040fe200078a10ff */
[----:B------:R-:W-:Y:S01]  /*0630*/  @!P3 IMAD.WIDE.U32 R14, R39, c[0x0][0x1c0], R14 ;  /* 0x00007000270eba25 */ /* 0x000fe200078e000e */
[----:B------:R-:W-:Y:S02]  /*0640*/  ISETP.GT.U32.OR P1, PT, R47, 0x27f, P1 ;  /* 0x0000027f2f00780c */ /* 0x000fe40000f24470 */
[----:B------:R-:W-:Y:S02]  /*0650*/  @!P2 MOV R18, R2 ;  /* 0x000000020012a202 */ /* 0x000fe40000000f00 */
[----:B------:R-:W-:Y:S02]  /*0660*/  @!P2 MOV R19, R13 ;  /* 0x0000000d0013a202 */ /* 0x000fe40000000f00 */
[----:B------:R-:W-:Y:S02]  /*0670*/  @P0 LEA.HI.X R7, R4, c[0x0][0x174], R5, 0x2, P5 ;  /* 0x00005d0004070a11 */ /* 0x000fe400028f1405 */
[----:B------:R-:W-:Y:S01]  /*0680*/  @!P4 IADD3 R9, R9, R11, RZ ;  /* 0x0000000b0909c210 */ /* 0x000fe20007ffe0ff */
[----:B------:R-:W-:Y:S01]  /*0690*/  @!P2 IMAD.WIDE.U32 R18, R38, c[0x0][0x1c0], R18 ;  /* 0x000070002612aa25 */ /* 0x000fe200078e0012 */
[----:B------:R-:W-:-:S02]  /*06a0*/  @!P4 LEA R10, P5, R8, c[0x0][0x170], 0x2 ;  /* 0x00005c00080aca11 */ /* 0x000fc400078a10ff */
[----:B------:R-:W-:Y:S02]  /*06b0*/  @!P3 IADD3 R5, R15, R17, RZ ;  /* 0x000000110f05b210 */ /* 0x000fe40007ffe0ff */
[----:B------:R-:W-:Y:S01]  /*06c0*/  CS2R R16, SRZ ;  /* 0x0000000000107805 */ /* 0x000fe2000001ff00 */
[----:B------:R-:W-:Y:S02]  /*06d0*/  @!P4 LEA.HI.X R11, R8, c[0x0][0x174], R9, 0x2, P5 ;  /* 0x00005d00080bca11 */ /* 0x000fe400028f1409 */
[----:B------:R-:W-:Y:S02]  /*06e0*/  @!P3 LEA R4, P6, R14, c[0x0][0x170], 0x2 ;  /* 0x00005c000e04ba11 */ /* 0x000fe400078c10ff */
[----:B------:R-:W-:Y:S01]  /*06f0*/  @!P2 IADD3 R9, R19, R21, RZ ;  /* 0x000000151309a210 */ /* 0x000fe20007ffe0ff */
[----:B------:R0:W2:Y:S01]  /*0700*/  @!P4 LDG.E.64 R16, [R10.64] ;  /* 0x000000060a10c981 */ /* 0x0000a2000c1e1b00 */
[----:B------:R-:W-:Y:S01]  /*0710*/  @!P2 LEA R8, P5, R18, c[0x0][0x170], 0x2 ;  /* 0x00005c001208aa11 */ /* 0x000fe200078a10ff */
[----:B------:R-:W-:Y:S01]  /*0720*/  @!P1 IMAD R0, R32, c[0x0][0x1c0], RZ ;  /* 0x0000700020009a24 */ /* 0x000fe200078e02ff */
[----:B------:R-:W-:-:S02]  /*0730*/  ISETP.GE.U32.AND P4, PT, R36, c[0x0][0x1c8], PT ;  /* 0x0000720024007a0c */ /* 0x000fc40003f86070 */
[----:B------:R-:W-:Y:S02]  /*0740*/  SHF.R.S32.HI R31, RZ, 0x1f, R36 ;  /* 0x0000001fff1f7819 */ /* 0x000fe40000011424 */
[----:B------:R-:W-:Y:S02]  /*0750*/  @!P1 MOV R22, R2 ;  /* 0x0000000200169202 */ /* 0x000fe40000000f00 */
[----:B------:R-:W-:Y:S02]  /*0760*/  @!P1 MOV R23, R13 ;  /* 0x0000000d00179202 */ /* 0x000fe40000000f00 */
[----:B------:R-:W-:Y:S02]  /*0770*/  @!P3 LEA.HI.X R5, R14, c[0x0][0x174], R5, 0x2, P6 ;  /* 0x00005d000e05ba11 */ /* 0x000fe400030f1405 */
[----:B------:R-:W-:Y:S01]  /*0780*/  @!P2 LEA.HI.X R9, R18, c[0x0][0x174], R9, 0x2, P5 ;  /* 0x00005d001209aa11 */ /* 0x000fe200028f1409 */
[----:B------:R-:W-:Y:S01]  /*0790*/  CS2R R14, SRZ ;  /* 0x00000000000e7805 */ /* 0x000fe2000001ff00 */
[----:B------:R-:W-:-:S02]  /*07a0*/  ISETP.GE.U32.AND P5, PT, R35, c[0x0][0x1c8], PT ;  /* 0x0000720023007a0c */ /* 0x000fc40003fa6070 */
[----:B------:R-:W-:Y:S01]  /*07b0*/  SHF.R.S32.HI R30, RZ, 0x1f, R35 ;  /* 0x0000001fff1e7819 */ /* 0x000fe20000011423 */
[----:B------:R-:W-:Y:S01]  /*07c0*/  @!P1 IMAD R21, R37, c[0x0][0x1c4], R0 ;  /* 0x0000710025159a24 */ /* 0x000fe200078e0200 */
[----:B------:R-:W-:Y:S01]  /*07d0*/  ISETP.GE.AND.EX P4, PT, R31, c[0x0][0x1cc], PT, P4 ;  /* 0x000073001f007a0c */ /* 0x000fe20003f86340 */
[----:B------:R-:W-:Y:S01]  /*07e0*/  @!P1 IMAD.WIDE.U32 R22, R37, c[0x0][0x1c0], R22 ;  /* 0x0000700025169a25 */ /* 0x000fe200078e0016 */
[----:B------:R-:W-:Y:S01]  /*07f0*/  ISETP.GE.AND.EX P5, PT, R30, c[0x0][0x1cc], PT, P5 ;  /* 0x000073001e007a0c */ /* 0x000fe20003fa6350 */
[----:B------:R1:W3:Y:S01]  /*0800*/  @P0 LDG.E.64 R14, [R6.64] ;  /* 0x00000006060e0981 */ /* 0x0002e2000c1e1b00 */
[C---:B------:R-:W-:Y:S01]  /*0810*/  ISETP.GT.U32.OR P4, PT, R47.reuse, 0x27f, P4 ;  /* 0x0000027f2f00780c */ /* 0x040fe20002784470 */
[----:B------:R-:W-:Y:S01]  /*0820*/  CS2R R18, SRZ ;  /* 0x0000000000127805 */ /* 0x000fe2000001ff00 */
[----:B------:R-:W-:Y:S02]  /*0830*/  ISETP.GT.U32.OR P5, PT, R47, 0x27f, P5 ;  /* 0x0000027f2f00780c */ /* 0x000fe40002fa4470 */
[----:B------:R-:W-:-:S03]  /*0840*/  SHF.R.S32.HI R0, RZ, 0x1f, R34 ;  /* 0x0000001fff007819 */ /* 0x000fc60000011422 */
[----:B------:R4:W5:Y:S01]  /*0850*/  @!P3 LDG.E.64 R18, [R4.64] ;  /* 0x000000060412b981 */ /* 0x000962000c1e1b00 */
[----:B-1----:R-:W-:Y:S02]  /*0860*/  @!P1 IADD3 R7, R23, R21, RZ ;  /* 0x0000001517079210 */ /* 0x002fe40007ffe0ff */
[----:B------:R-:W-:Y:S01]  /*0870*/  CS2R R20, SRZ ;  /* 0x0000000000147805 */ /* 0x000fe2000001ff00 */
[----:B------:R-:W-:-:S05]  /*0880*/  @!P1 LEA R6, P6, R22, c[0x0][0x170], 0x2 ;  /* 0x00005c0016069a11 */ /* 0x000fca00078c10ff */
[----:B------:R1:W5:Y:S01]  /*0890*/  @!P2 LDG.E.64 R20, [R8.64] ;  /* 0x000000060814a981 */ /* 0x000362000c1e1b00 */
[----:B------:R-:W-:Y:S01]  /*08a0*/  ISETP.GE.U32.AND P2, PT, R34, c[0x0][0x1c8], PT ;  /* 0x0000720022007a0c */ /* 0x000fe20003f46070 */
[----:B0-----:R-:W-:Y:S01]  /*08b0*/  @!P4 IMAD R11, R31, c[0x0][0x1c0], RZ ;  /* 0x000070001f0bca24 */ /* 0x001fe200078e02ff */
[----:B----4-:R-:W-:Y:S02]  /*08c0*/  @!P4 MOV R4, R2 ;  /* 0x000000020004c202 */ /* 0x010fe40000000f00 */
[----:B------:R-:W-:Y:S02]  /*08d0*/  @!P4 MOV R5, R13 ;  /* 0x0000000d0005c202 */ /* 0x000fe40000000f00 */
[----:B------:R-:W-:Y:S01]  /*08e0*/  ISETP.GE.AND.EX P2, PT, R0, c[0x0][0x1cc], PT, P2 ;  /* 0x0000730000007a0c */ /* 0x000fe20003f46320 */
[----:B------:R-:W-:Y:S01]  /*08f0*/  @!P5 IMAD R10, R30, c[0x0][0x1c0], RZ ;  /* 0x000070001e0ada24 */ /* 0x000fe200078e02ff */
[----:B------:R-:W-:Y:S01]  /*0900*/  @!P1 LEA.HI.X R7, R22, c[0x0][0x174], R7, 0x2, P6 ;  /* 0x00005d0016079a11 */ /* 0x000fe200030f1407 */
[C---:B------:R-:W-:Y:S01]  /*0910*/  @!P4 IMAD R25, R36.reuse, c[0x0][0x1c4], R11 ;  /* 0x000071002419ca24 */ /* 0x040fe200078e020b */
[----:B------:R-:W-:Y:S01]  /*0920*/  CS2R R22, SRZ ;  /* 0x0000000000167805 */ /* 0x000fe2000001ff00 */
[----:B------:R-:W-:Y:S01]  /*0930*/  @!P4 IMAD.WIDE.U32 R4, R36, c[0x0][0x1c0], R4 ;  /* 0x000070002404ca25 */ /* 0x000fe200078e0004 */
[----:B------:R-:W-:-:S02]  /*0940*/  ISETP.GT.U32.OR P2, PT, R47, 0x27f, P2 ;  /* 0x0000027f2f00780c */ /* 0x000fc40001744470 */
[----:B------:R-:W-:Y:S01]  /*0950*/  @!P5 MOV R11, R13 ;  /* 0x0000000d000bd202 */ /* 0x000fe20000000f00 */
[----:B------:R-:W-:Y:S01]  /*0960*/  @!P5 IMAD R27, R35, c[0x0][0x1c4], R10 ;  /* 0x00007100231bda24 */ /* 0x000fe200078e020a */
[----:B------:R-:W-:Y:S01]  /*0970*/  @!P5 MOV R10, R2 ;  /* 0x00000002000ad202 */ /* 0x000fe20000000f00 */
[----:B------:R0:W4:Y:S01]  /*0980*/  @!P1 LDG.E.64 R22, [R6.64] ;  /* 0x0000000606169981 */ /* 0x000122000c1e1b00 */
[----:B------:R-:W-:Y:S02]  /*0990*/  @!P4 IADD3 R5, R5, R25, RZ ;  /* 0x000000190505c210 */ /* 0x000fe40007ffe0ff */
[C---:B-1----:R-:W-:Y:S01]  /*09a0*/  @!P4 LEA R8, P3, R4.reuse, c[0x0][0x170], 0x2 ;  /* 0x00005c000408ca11 */ /* 0x042fe200078610ff */
[----:B------:R-:W-:Y:S01]  /*09b0*/  @!P5 IMAD.WIDE.U32 R10, R35, c[0x0][0x1c0], R10 ;  /* 0x00007000230ada25 */ /* 0x000fe200078e000a */
[----:B------:R-:W-:Y:S02]  /*09c0*/  CS2R R24, SRZ ;  /* 0x0000000000187805 */ /* 0x000fe4000001ff00 */
[----:B------:R-:W-:-:S02]  /*09d0*/  @!P4 LEA.HI.X R9, R4, c[0x0][0x174], R5, 0x2, P3 ;  /* 0x00005d000409ca11 */ /* 0x000fc400018f1405 */
[----:B------:R-:W-:Y:S01]  /*09e0*/  @!P5 IADD3 R5, R11, R27, RZ ;  /* 0x0000001b0b05d210 */ /* 0x000fe20007ffe0ff */
[----:B------:R-:W-:Y:S01]  /*09f0*/  @!P2 IMAD R11, R0, c[0x0][0x1c0], RZ ;  /* 0x00007000000baa24 */ /* 0x000fe200078e02ff */
[----:B0-----:R-:W-:Y:S01]  /*0a00*/  @!P2 MOV R6, R2 ;  /* 0x000000020006a202 */ /* 0x001fe20000000f00 */
[----:B------:R2:W4:Y:S01]  /*0a10*/  @!P4 LDG.E.64 R24, [R8.64] ;  /* 0x000000060818c981 */ /* 0x000522000c1e1b00 */
[----:B------:R-:W-:Y:S02]  /*0a20*/  @!P2 MOV R7, R13 ;  /* 0x0000000d0007a202 */ /* 0x000fe40000000f00 */
[----:B------:R-:W-:Y:S01]  /*0a30*/  @!P5 LEA R4, P1, R10, c[0x0][0x170], 0x2 ;  /* 0x00005c000a04da11 */ /* 0x000fe200078210ff */
[----:B------:R-:W-:Y:S01]  /*0a40*/  CS2R R26, SRZ ;  /* 0x00000000001a7805 */ /* 0x000fe2000001ff00 */
[----:B------:R-:W-:Y:S02]  /*0a50*/  @!P2 IMAD R11, R34, c[0x0][0x1c4], R11 ;  /* 0x00007100220baa24 */ /* 0x000fe400078e020b */
[----:B------:R-:W-:Y:S01]  /*0a60*/  @!P5 LEA.HI.X R5, R10, c[0x0][0x174], R5, 0x2, P1 ;  /* 0x00005d000a05da11 */ /* 0x000fe200008f1405 */
[----:B------:R-:W-:Y:S01]  /*0a70*/  @!P2 IMAD.WIDE.U32 R6, R34, c[0x0][0x1c0], R6 ;  /* 0x000070002206aa25 */ /* 0x000fe200078e0006 */
[----:B------:R-:W-:-:S03]  /*0a80*/  CS2R R28, SRZ ;  /* 0x00000000001c7805 */ /* 0x000fc6000001ff00 */
[----:B------:R5:W4:Y:S01]  /*0a90*/  @!P5 LDG.E.64 R26, [R4.64] ;  /* 0x00000006041ad981 */ /* 0x000b22000c1e1b00 */
[----:B------:R-:W-:Y:S02]  /*0aa0*/  @!P2 IADD3 R7, R7, R11, RZ ;  /* 0x0000000b0707a210 */ /* 0x000fe40007ffe0ff */
[----:B------:R-:W-:-:S04]  /*0ab0*/  @!P2 LEA R10, P1, R6, c[0x0][0x170], 0x2 ;  /* 0x00005c00060aaa11 */ /* 0x000fc800078210ff */
[----:B------:R-:W-:-:S05]  /*0ac0*/  @!P2 LEA.HI.X R11, R6, c[0x0][0x174], R7, 0x2, P1 ;  /* 0x00005d00060baa11 */ /* 0x000fca00008f1407 */
[----:B------:R-:W4:Y:S01]  /*0ad0*/  @!P2 LDG.E.64 R28, [R10.64] ;  /* 0x000000060a1ca981 */ /* 0x000f22000c1e1b00 */
[C---:B------:R-:W-:Y:S02]  /*0ae0*/  ISETP.GT.AND P1, PT, R54.reuse, 0x1e, PT ;  /* 0x0000001e3600780c */ /* 0x040fe40003f24270 */
[----:B------:R-:W-:Y:S02]  /*0af0*/  ISETP.NE.AND P2, PT, R54, RZ, PT ;  /* 0x000000ff3600720c */ /* 0x000fe40003f45270 */
[----:B------:R-:W-:Y:S01]  /*0b00*/  ISETP.NE.AND P3, PT, R47, RZ, PT ;  /* 0x000000ff2f00720c */ /* 0x000fe20003f65270 */
[----:B--2---:R-:W-:-:S04]  /*0b10*/  FMUL.FTZ R9, R17, R17 ;  /* 0x0000001111097220 */ /* 0x004fc80000410000 */
[----:B------:R-:W-:Y:S02]  /*0b20*/  FFMA.FTZ R6, R16, R16, R9 ;  /* 0x0000001010067223 */ /* 0x000fe40000010009 */
[----:B---3--:R-:W-:-:S04]  /*0b30*/  FMUL.FTZ R7, R15, R15 ;  /* 0x0000000f0f077220 */ /* 0x008fc80000410000 */
[----:B------:R-:W-:-:S04]  /*0b40*/  FFMA.FTZ R7, R14, R14, R7 ;  /* 0x0000000e0e077223 */ /* 0x000fc80000010007 */
[----:B------:R-:W-:Y:S02]  /*0b50*/  FADD.FTZ R7, RZ, R7 ;  /* 0x00000007ff077221 */ /* 0x000fe40000010000 */
[----:B-----5:R-:W-:Y:S02]  /*0b60*/  FMUL.FTZ R5, R19, R19 ;  /* 0x0000001313057220 */ /* 0x020fe40000410000 */
[----:B------:R-:W-:Y:S02]  /*0b70*/  FADD.FTZ R6, R7, R6 ;  /* 0x0000000607067221 */ /* 0x000fe40000010000 */
[----:B------:R-:W-:Y:S02]  /*0b80*/  FFMA.FTZ R5, R18, R18, R5 ;  /* 0x0000001212057223 */ /* 0x000fe40000010005 */
[----:B------:R-:W-:Y:S02]  /*0b90*/  FMUL.FTZ R7, R21, R21 ;  /* 0x0000001515077220 */ /* 0x000fe40000410000 */
[----:B------:R-:W-:-:S02]  /*0ba0*/  FADD.FTZ R5, R6, R5 ;  /* 0x0000000506057221 */ /* 0x000fc40000010000 */
[----:B------:R-:W-:Y:S02]  /*0bb0*/  FFMA.FTZ R6, R20, R20, R7 ;  /* 0x0000001414067223 */ /* 0x000fe40000010007 */
[----:B------:R-:W-:Y:S02]  /*0bc0*/  FADD.FTZ R4, R14, R15 ;  /* 0x0000000f0e047221 */ /* 0x000fe40000010000 */
[----:B------:R-:W-:Y:S02]  /*0bd0*/  FADD.FTZ R6, R5, R6 ;  /* 0x0000000605067221 */ /* 0x000fe40000010000 */
[----:B------:R-:W-:Y:S02]  /*0be0*/  FADD.FTZ R4, RZ, R4 ;  /* 0x00000004ff047221 */ /* 0x000fe40000010000 */
[----:B------:R-:W-:Y:S02]  /*0bf0*/  FADD.FTZ R5, R16, R17 ;  /* 0x0000001110057221 */ /* 0x000fe40000010000 */
[----:B----4-:R-:W-:-:S02]  /*0c00*/  FMUL.FTZ R7, R23, R23 ;  /* 0x0000001717077220 */ /* 0x010fc40000410000 */
[----:B------:R-:W-:Y:S02]  /*0c10*/  FADD.FTZ R4, R4, R5 ;  /* 0x0000000504047221 */ /* 0x000fe40000010000 */
[----:B------:R-:W-:Y:S02]  /*0c20*/  FFMA.FTZ R7, R22, R22, R7 ;  /* 0x0000001616077223 */ /* 0x000fe40000010007 */
[----:B------:R-:W-:Y:S02]  /*0c30*/  FADD.FTZ R5, R18, R19 ;  /* 0x0000001312057221 */ /* 0x000fe40000010000 */
[----:B------:R-:W-:Y:S02]  /*0c40*/  FADD.FTZ R6, R6, R7 ;  /* 0x0000000706067221 */ /* 0x000fe40000010000 */
[----:B------:R-:W-:Y:S02]  /*0c50*/  FADD.FTZ R4, R4, R5 ;  /* 0x0000000504047221 */ /* 0x000fe40000010000 */
[----:B------:R-:W-:-:S02]  /*0c60*/  FMUL.FTZ R7, R25, R25 ;  /* 0x0000001919077220 */ /* 0x000fc40000410000 */
[----:B------:R-:W-:Y:S02]  /*0c70*/  FADD.FTZ R5, R20, R21 ;  /* 0x0000001514057221 */ /* 0x000fe40000010000 */
[----:B------:R-:W-:Y:S02]  /*0c80*/  FFMA.FTZ R7, R24, R24, R7 ;  /* 0x0000001818077223 */ /* 0x000fe40000010007 */
[----:B------:R-:W-:Y:S02]  /*0c90*/  FADD.FTZ R4, R4, R5 ;  /* 0x0000000504047221 */ /* 0x000fe40000010000 */
[----:B------:R-:W-:Y:S02]  /*0ca0*/  FADD.FTZ R5, R22, R23 ;  /* 0x0000001716057221 */ /* 0x000fe40000010000 */
[----:B------:R-:W-:Y:S02]  /*0cb0*/  FADD.FTZ R6, R6, R7 ;  /* 0x0000000706067221 */ /* 0x000fe40000010000 */
[----:B------:R-:W-:-:S02]  /*0cc0*/  FMUL.FTZ R7, R27, R27 ;  /* 0x0000001b1b077220 */ /* 0x000fc40000410000 */
[----:B------:R-:W-:Y:S02]  /*0cd0*/  FADD.FTZ R4, R4, R5 ;  /* 0x0000000504047221 */ /* 0x000fe40000010000 */
[----:B------:R-:W-:Y:S02]  /*0ce0*/  FADD.FTZ R5, R24, R25 ;  /* 0x0000001918057221 */ /* 0x000fe40000010000 */
[----:B------:R-:W-:Y:S02]  /*0cf0*/  FFMA.FTZ R7, R26, R26, R7 ;  /* 0x0000001a1a077223 */ /* 0x000fe40000010007 */
[----:B------:R-:W-:Y:S02]  /*0d00*/  FADD.FTZ R4, R4, R5 ;  /* 0x0000000504047221 */ /* 0x000fe40000010000 */
[----:B------:R-:W-:Y:S02]  /*0d10*/  FADD.FTZ R6, R6, R7 ;  /* 0x0000000706067221 */ /* 0x000fe40000010000 */
[----:B------:R-:W-:-:S02]  /*0d20*/  FADD.FTZ R5, R26, R27 ;  /* 0x0000001b1a057221 */ /* 0x000fc40000010000 */
[----:B------:R-:W-:Y:S02]  /*0d30*/  FMUL.FTZ R7, R29, R29 ;  /* 0x0000001d1d077220 */ /* 0x000fe40000410000 */
[----:B------:R-:W-:Y:S02]  /*0d40*/  FADD.FTZ R4, R4, R5 ;  /* 0x0000000504047221 */ /* 0x000fe40000010000 */
        /* <DEDUP_REMOVED lines=25> */
[----:B------:R-:W-:Y:S01]  /*0ee0*/  ISETP.GT.AND P1, PT, R54, 0xf, PT ;  /* 0x0000000f3600780c */ /* 0x000fe20003f24270 */
[----:B------:R-:W-:-:S12]  /*0ef0*/  BSSY B0, `(.L_x_4489) ;  /* 0x0000038000007945 */ /* 0x000fd80003800000 */
[----:B0-----:R-:W-:Y:S02]  /*0f00*/  @!P1 FADD.FTZ R4, R4, R5 ;  /* 0x0000000504049221 */ /* 0x001fe40000010000 */
[----:B-1----:R-:W-:-:S03]  /*0f10*/  @!P1 FADD.FTZ R6, R6, R7 ;  /* 0x0000000706069221 */ /* 0x002fc60000010000 */
[----:B------:R-:W-:Y:S02]  /*0f20*/  MOV R52, R4 ;  /* 0x0000000400347202 */ /* 0x000fe40000000f00 */
[----:B------:R-:W-:-:S05]  /*0f30*/  MOV R53, R6 ;  /* 0x0000000600357202 */ /* 0x000fca0000000f00 */
        /* <DEDUP_REMOVED lines=51> */
.L_x_4490:
[----:B------:R-:W-:Y:S05]  /*1270*/  BSYNC B0 ;  /* 0x0000000000007941 */ /* 0x000fea0003800000 */
.L_x_4489:
        /* <DEDUP_REMOVED lines=20> */
[----:B------:R-:W-:Y:S01]  /*13c0*/  SEL R55, RZ, c[0x0][0xc], P1 ;  /* 0x00000300ff377a07 */ /* 0x000fe20000800000 */
[----:B------:R-:W-:-:S00]  /*13d0*/  ERRBAR ;  /* 0x00000000000079ab */ /* 0x000fc00000000000 */
[----:B------:R2:W-:Y:S02]  /*13e0*/  RED.E.ADD.S32.STRONG.GPU [R6.64], R11 ;  /* 0x0000000b0600798e */ /* 0x0005e4000c10e386 */
[----:B------:R-:W-:-:S13]  /*13f0*/  ISETP.NE.AND P1, PT, R55, -0x1, PT ;  /* 0xffffffff3700780c */ /* 0x000fda0003f25270 */
[----:B------:R-:W-:Y:S05]  /*1400*/  @!P1 BRA `(.L_x_4492) ;  /* 0x0000007000009947 */ /* 0x000fea0003800000 */
[----:B-12---:R-:W-:-:S04]  /*1410*/  IMAD R4, R10, c[0x0][0x10], R57 ;  /* 0x000004000a047a24 */ /* 0x006fc800078e0239 */
[----:B------:R-:W-:-:S05]  /*1420*/  IMAD.WIDE.U32 R4, R4, R9, c[0x0][0x190] ;  /* 0x0000640004047625 */ /* 0x000fca00078e0009 */
.L_x_4493:
[----:B------:R-:W2:Y:S01]  /*1430*/  LDG.E.STRONG.GPU R6, [R4.64] ;  /* 0x0000000604067981 */ /* 0x000ea2000c1ef900 */
[----:B------:R-:W-:Y:S01]  /*1440*/  YIELD ;  /* 0x0000000000007946 */ /* 0x000fe20003800000 */
[----:B--2---:R-:W-:Y:S01]  /*1450*/  ISETP.NE.AND P1, PT, R6, R55, PT ;  /* 0x000000370600720c */ /* 0x004fe20003f25270 */
[----:B------:R-:W-:-:S12]  /*1460*/  CCTL.IVALL ;  /* 0x00000000ff00798f */ /* 0x000fd80002000000 */
[----:B------:R-:W-:Y:S05]  /*1470*/  @P1 BRA `(.L_x_4493) ;  /* 0xffffffb000001947 */ /* 0x000fea000383ffff */
.L_x_4492:
[----:B--2---:R-:W-:Y:S01]  /*1480*/  ISETP.NE.AND P1, PT, RZ, c[0x0][0xc], PT ;  /* 0x00000300ff007a0c */ /* 0x004fe20003f25270 */
        /* <DEDUP_REMOVED lines=9> */
[----:B------:R-:W-:Y:S02]  /*1520*/  IADD3 R4, -R4, c[0x0][0xc], RZ ;  /* 0x0000030004047a10 */ /* 0x000fe40007ffe1ff */
.L_x_4495:
        /* <DEDUP_REMOVED lines=59> */
.L_x_4494:
        /* <DEDUP_REMOVED lines=19> */
.L_x_4497:
[----:B------:R-:W-:Y:S05]  /*1a10*/  BSYNC B0 ;  /* 0x0000000000007941 */ /* 0x000fea0003800000 */
.L_x_4496:
[----:B------:R-:W-:Y:S05]  /*1a20*/  @!P2 BRA `(.L_x_4491) ;  /* 0x000001d00000a947 */ /* 0x000fea0003800000 */
[C---:B------:R-:W-:Y:S02]  /*1a30*/  IADD3 R7, R5.reuse, 0x1, RZ ;  /* 0x0000000105077810 */ /* 0x040fe40007ffe0ff */
[----:B------:R-:W-:Y:S02]  /*1a40*/  IADD3 R9, R5, 0x2, RZ ;  /* 0x0000000205097810 */ /* 0x000fe40007ffe0ff */
[-C--:B------:R-:W-:Y:S02]  /*1a50*/  ISETP.EQ.OR P2, PT, R7, R44.reuse, P3 ;  /* 0x0000002c0700720c */ /* 0x080fe40001f42670 */
[----:B------:R-:W-:-:S04]  /*1a60*/  ISETP.EQ.OR P1, PT, R9, R44, P3 ;  /* 0x0000002c0900720c */ /* 0x000fc80001f22670 */
[----:B------:R-:W-:-:S07]  /*1a70*/  ISETP.EQ.OR P1, PT, R4, 0x2, P1 ;  /* 0x000000020400780c */ /* 0x000fce0000f22670 */
[----:B------:R-:W1:Y:S01]  /*1a80*/  @!P2 S2R R6, SR_CTAID.Y ;  /* 0x000000000006a919 */ /* 0x000e620000002600 */
[----:B------:R-:W-:Y:S02]  /*1a90*/  @!P2 LOP3.LUT R4, R49, 0x1, RZ, 0xc0, !PT ;  /* 0x000000013104a812 */ /* 0x000fe400078ec0ff */
[----:B------:R-:W-:-:S03]  /*1aa0*/  @!P2 MOV R5, 0x4 ;  /* 0x000000040005a802 */ /* 0x000fc60000000f00 */
[----:B------:R-:W-:Y:S01]  /*1ab0*/  @!P2 IMAD R4, R4, c[0x0][0x10], RZ ;  /* 0x000004000404aa24 */ /* 0x000fe200078e02ff */
[----:B------:R-:W2:Y:S03]  /*1ac0*/  @!P1 S2R R8, SR_CTAID.Y ;  /* 0x0000000000089919 */ /* 0x000ea60000002600 */
[----:B------:R-:W-:-:S05]  /*1ad0*/  @!P2 IMAD R4, R4, c[0x0][0xc], RZ ;  /* 0x000003000404aa24 */ /* 0x000fca00078e02ff */
[----:B------:R-:W-:-:S05]  /*1ae0*/  @!P2 SHF.L.U32 R4, R4, 0x1, RZ ;  /* 0x000000010404a819 */ /* 0x000fca00000006ff */
[----:B------:R-:W-:-:S04]  /*1af0*/  @!P2 IMAD.WIDE R4, R4, R5, c[0x0][0x198] ;  /* 0x000066000404a625 */ /* 0x000fc800078e0205 */
[----:B-1----:R-:W-:Y:S01]  /*1b00*/  @!P2 IMAD R7, R7, c[0x0][0x10], R6 ;  /* 0x000004000707aa24 */ /* 0x002fe200078e0206 */
[----:B------:R-:W-:-:S03]  /*1b10*/  @!P1 LOP3.LUT R6, R49, 0x1, RZ, 0xc0, !PT ;  /* 0x0000000131069812 */ /* 0x000fc600078ec0ff */
[----:B------:R-:W-:Y:S01]  /*1b20*/  @!P2 IMAD.WIDE.U32 R4, R7, 0x8, R4 ;  /* 0x000000080704a825 */ /* 0x000fe200078e0004 */
[----:B------:R-:W-:-:S03]  /*1b30*/  @!P1 MOV R7, 0x4 ;  /* 0x0000000400079802 */ /* 0x000fc60000000f00 */
[----:B------:R-:W-:Y:S02]  /*1b40*/  @!P1 IMAD R6, R6, c[0x0][0x10], RZ ;  /* 0x0000040006069a24 */ /* 0x000fe400078e02ff */
[----:B--2---:R-:W-:Y:S01]  /*1b50*/  @!P1 IMAD R9, R9, c[0x0][0x10], R8 ;  /* 0x0000040009099a24 */ /* 0x004fe200078e0208 */
[----:B------:R-:W2:Y:S01]  /*1b60*/  @!P2 LDG.E.64 R4, [R4.64] ;  /* 0x000000060404a981 */ /* 0x000ea2000c1e1b00 */
[----:B------:R-:W-:-:S05]  /*1b70*/  @!P1 IMAD R6, R6, c[0x0][0xc], RZ ;  /* 0x0000030006069a24 */ /* 0x000fca00078e02ff */
[----:B------:R-:W-:-:S05]  /*1b80*/  @!P1 SHF.L.U32 R6, R6, 0x1, RZ ;  /* 0x0000000106069819 */ /* 0x000fca00000006ff */
[----:B------:R-:W-:-:S06]  /*1b90*/  @!P1 IMAD.WIDE R6, R6, R7, c[0x0][0x198] ;  /* 0x0000660006069625 */ /* 0x000fcc00078e0207 */
[----:B------:R-:W-:-:S06]  /*1ba0*/  @!P1 IMAD.WIDE.U32 R6, R9, 0x8, R6 ;  /* 0x0000000809069825 */ /* 0x000fcc00078e0006 */
[----:B------:R-:W3:Y:S01]  /*1bb0*/  @!P1 LDG.E.64 R6, [R6.64] ;  /* 0x0000000606069981 */ /* 0x000ee2000c1e1b00 */
[----:B0-2---:R-:W-:Y:S02]  /*1bc0*/  @!P2 FADD.FTZ R52, R52, R4 ;  /* 0x000000043434a221 */ /* 0x005fe40000010000 */
[----:B------:R-:W-:Y:S02]  /*1bd0*/  @!P2 FADD.FTZ R53, R53, R5 ;  /* 0x000000053535a221 */ /* 0x000fe40000010000 */
[----:B---3--:R-:W-:Y:S02]  /*1be0*/  @!P1 FADD.FTZ R52, R52, R6 ;  /* 0x0000000634349221 */ /* 0x008fe40000010000 */
[----:B------:R-:W-:-:S04]  /*1bf0*/  @!P1 FADD.FTZ R53, R53, R7 ;  /* 0x0000000735359221 */ /* 0x000fc80000010000 */
.L_x_4491:
[----:B------:R-:W-:Y:S01]  /*1c00*/  LOP3.LUT P1, RZ, R44, R47, RZ, 0xfc, !PT ;  /* 0x0000002f2cff7212 */ /* 0x000fe2000782fcff */
[----:B------:R-:W-:Y:S01]  /*1c10*/  @!P3 STS.64 [0xc0], R52 ;  /* 0x0000c034ff00b388 */ /* 0x000fe20000000a00 */
[----:B------:R-:W-:Y:S01]  /*1c20*/  ISETP.EQ.U32.AND P2, PT, RZ, c[0x0][0x168], PT ;  /* 0x00005a00ff007a0c */ /* 0x000fe20003f42070 */
[----:B-1----:R-:W-:Y:S01]  /*1c30*/  HFMA2.MMA R5, -RZ, RZ, 0, 2.384185791015625e-07 ;  /* 0x00000004ff057435 */ /* 0x002fe200000001ff */
        /* <DEDUP_REMOVED lines=14> */
[----:B------:R-:W1:Y:S03]  /*1d20*/  LDS.64 R56, [0xc0] ;  /* 0x0000c000ff387984 */ /* 0x000e660000000a00 */
[----:B------:R-:W-:-:S04]  /*1d30*/  ISETP.GE.AND.EX P2, PT, R46, c[0x0][0x1cc], PT, P2 ;  /* 0x000073002e007a0c */ /* 0x000fc80003f46320 */
[----:B------:R-:W-:Y:S01]  /*1d40*/  ISETP.GT.U32.OR P2, PT, R47, 0x27f, P2 ;  /* 0x0000027f2f00780c */ /* 0x000fe20001744470 */
[----:B-1----:R-:W-:-:S04]  /*1d50*/  FMUL.FTZ R56, R56, c[0x0][0x1f4] ;  /* 0x00007d0038387a20 */ /* 0x002fc80000410000 */
[C---:B------:R-:W-:Y:S02]  /*1d60*/  FMUL.FTZ R8, R56.reuse, R56 ;  /* 0x0000003838087220 */ /* 0x040fe40000410000 */
[C---:B------:R-:W-:Y:S02]  /*1d70*/  FADD.FTZ R11, -R56.reuse, R14 ;  /* 0x0000000e380b7221 */ /* 0x040fe40000010100 */
[----:B------:R-:W-:Y:S02]  /*1d80*/  FFMA.FTZ R8, R57, c[0x0][0x1f4], -R8 ;  /* 0x00007d0039087a23 */ /* 0x000fe40000010808 */
[C---:B------:R-:W-:Y:S02]  /*1d90*/  FADD.FTZ R15, -R56.reuse, R15 ;  /* 0x0000000f380f7221 */ /* 0x040fe40000010100 */
[----:B------:R-:W-:Y:S01]  /*1da0*/  FADD.FTZ R17, -R56, R17 ;  /* 0x0000001138117221 */ /* 0x000fe20000010100 */
[----:B------:R-:W-:Y:S01]  /*1db0*/  FSETP.GTU.FTZ.AND P1, PT, R8, RZ, PT ;  /* 0x000000ff0800720b */ /* 0x000fe20003f3c000 */
[----:B------:R-:W-:-:S02]  /*1dc0*/  FADD.FTZ R19, -R56, R19 ;  /* 0x0000001338137221 */ /* 0x000fc40000010100 */
[C---:B0-----:R-:W-:Y:S02]  /*1dd0*/  FADD.FTZ R53, -R56.reuse, R16 ;  /* 0x0000001038357221 */ /* 0x041fe40000010100 */
[C---:B------:R-:W-:Y:S02]  /*1de0*/  FADD.FTZ R55, -R56.reuse, R18 ;  /* 0x0000001238377221 */ /* 0x040fe40000010100 */
[C---:B------:R-:W-:Y:S02]  /*1df0*/  FADD.FTZ R57, -R56.reuse, R20 ;  /* 0x0000001438397221 */ /* 0x040fe40000010100 */
[C---:B------:R-:W-:Y:S02]  /*1e00*/  FADD.FTZ R59, -R56.reuse, R21 ;  /* 0x00000015383b7221 */ /* 0x040fe40000010100 */
[----:B------:R-:W-:Y:S02]  /*1e10*/  FADD.FTZ R61, -R56, R22 ;  /* 0x00000016383d7221 */ /* 0x000fe40000010100 */
[----:B------:R-:W-:Y:S01]  /*1e20*/  @P1 FADD.FTZ R9, R8, c[0x0][0x188] ;  /* 0x0000620008091621 */ /* 0x000fe20000010000 */
[----:B------:R-:W-:Y:S01]  /*1e30*/  MOV R8, 0x3f800000 ;  /* 0x3f80000000087802 */ /* 0x000fe20000000f00 */
[----:B------:R-:W-:-:S02]  /*1e40*/  FADD.FTZ R63, -R56, R23 ;  /* 0x00000017383f7221 */ /* 0x000fc40000010100 */
[C---:B------:R-:W-:Y:S02]  /*1e50*/  FADD.FTZ R65, -R56.reuse, R24 ;  /* 0x0000001838417221 */ /* 0x040fe40000010100 */
[----:B------:R-:W-:Y:S01]  /*1e60*/  FADD.FTZ R25, -R56, R25 ;  /* 0x0000001938197221 */ /* 0x000fe20000010100 */
[----:B------:R-:W0:Y:S01]  /*1e70*/  @P1 MUFU.RSQ R8, R9 ;  /* 0x0000000900081308 */ /* 0x000e220000001400 */
[----:B------:R-:W-:Y:S01]  /*1e80*/  ISETP.GE.U32.AND P1, PT, R40, c[0x0][0x1c8], PT ;  /* 0x0000720028007a0c */ /* 0x000fe20003f26070 */
[C---:B------:R-:W-:Y:S02]  /*1e90*/  FADD.FTZ R67, -R56.reuse, R26 ;  /* 0x0000001a38437221 */ /* 0x040fe40000010100 */
[----:B------:R-:W-:Y:S01]  /*1ea0*/  FADD.FTZ R27, -R56, R27 ;  /* 0x0000001b381b7221 */ /* 0x000fe20000010100 */
[----:B------:R-:W-:Y:S01]  /*1eb0*/  ISETP.GE.AND.EX P1, PT, R48, c[0x0][0x1cc], PT, P1 ;  /* 0x0000730030007a0c */ /* 0x000fe20003f26310 */
[C---:B------:R-:W-:Y:S02]  /*1ec0*/  FADD.FTZ R69, -R56.reuse, R28 ;  /* 0x0000001c38457221 */ /* 0x040fe40000010100 */
[----:B------:R-:W-:Y:S01]  /*1ed0*/  FADD.FTZ R29, -R56, R29 ;  /* 0x0000001d381d7221 */ /* 0x000fe20000010100 */
[----:B------:R-:W-:Y:S01]  /*1ee0*/  ISETP.GT.U32.OR P1, PT, R47, 0x27f, P1 ;  /* 0x0000027f2f00780c */ /* 0x000fe20000f24470 */
[----:B0-----:R-:W-:-:S02]  /*1ef0*/  FMUL.FTZ R9, R11, R8 ;  /* 0x000000080b097220 */ /* 0x001fc40000410000 */
        /* <DEDUP_REMOVED lines=28> */
.L_x_4498:
        /* <DEDUP_REMOVED lines=11> */
.L_x_4500:
[----:B------:R-:W-:Y:S05]  /*2170*/  BSYNC B0 ;  /* 0x0000000000007941 */ /* 0x000fea0003800000 */
.L_x_4499:
        /* <DEDUP_REMOVED lines=13> */
.L_x_4501:
[----:B------:R-:W-:Y:S01]  /*2250*/  BSSY B0, `(.L_x_4502) ;  /* 0x000000b000007945 */ /* 0x000fe20003800000 */
[----:B------:R-:W-:Y:S05]  /*2260*/  @P1 BRA `(.L_x_4503) ;  /* 0x0000009000001947 */ /* 0x000fea0003800000 */
        /* <DEDUP_REMOVED lines=8> */
[----:B------:R0:W-:Y:S04]  /*22f0*/  STG.E.64 [R24.64], R8 ;  /* 0x0000000818007986 */ /* 0x0001e8000c101b06 */
.L_x_4503:
[----:B------:R-:W-:Y:S05]  /*2300*/  BSYNC B0 ;  /* 0x0000000000007941 */ /* 0x000fea0003800000 */
.L_x_4502:
        /* <DEDUP_REMOVED lines=13> */
.L_x_4504:
[----:B------:R-:W-:Y:S01]  /*23e0*/  BSSY B0, `(.L_x_4505) ;  /* 0x000000b000007945 */ /* 0x000fe20003800000 */
[----:B------:R-:W-:Y:S05]  /*23f0*/  @P2 BRA `(.L_x_4506) ;  /* 0x0000009000002947 */ /* 0x000fea0003800000 */
        /* <DEDUP_REMOVED lines=9> */
.L_x_4506:
[----:B------:R-:W-:Y:S05]  /*2490*/  BSYNC B0 ;  /* 0x0000000000007941 */ /* 0x000fea0003800000 */
.L_x_4505:
[----:B------:R-:W-:Y:S01]  /*24a0*/  ISETP.GE.U32.AND P5, PT, R38, c[0x0][0x1c8], PT ;  /* 0x0000720026007a0c */ /* 0x000fe20003fa6070 */
[C-C-:B0-----:R-:W-:Y:S01]  /*24b0*/  FFMA.FTZ R8, R6.reuse, R11, R4.reuse ;  /* 0x0000000b06087223 */ /* 0x141fe20000010004 */
[----:B------:R-:W-:Y:S01]  /*24c0*/  ISETP.GE.U32.AND P1, PT, R37, c[0x0][0x1c8], PT ;  /* 0x0000720025007a0c */ /* 0x000fe20003f26070 */
[--C-:B------:R-:W-:Y:S01]  /*24d0*/  FFMA.FTZ R28, R6, R21, R4.reuse ;  /* 0x00000015061c7223 */ /* 0x100fe20000010004 */
[----:B------:R-:W-:Y:S01]  /*24e0*/  ISETP.GE.U32.AND P2, PT, R36, c[0x0][0x1c8], PT ;  /* 0x0000720024007a0c */ /* 0x000fe20003f46070 */
[C-C-:B------:R-:W-:Y:S01]  /*24f0*/  FFMA.FTZ R26, R6.reuse, R19, R4.reuse ;  /* 0x00000013061a7223 */ /* 0x140fe20000010004 */
[----:B------:R-:W-:Y:S01]  /*2500*/  ISETP.GE.U32.AND P3, PT, R35, c[0x0][0x1c8], PT ;  /* 0x0000720023007a0c */ /* 0x000fe20003f66070 */
[--C-:B------:R-:W-:Y:S01]  /*2510*/  FFMA.FTZ R24, R6, R17, R4.reuse ;  /* 0x0000001106187223 */ /* 0x100fe20000010004 */
        /* <DEDUP_REMOVED lines=28> */
.L_x_4507:
        /* <DEDUP_REMOVED lines=11> */
.L_x_4509:
[----:B------:R-:W-:Y:S05]  /*2790*/  BSYNC B0 ;  /* 0x0000000000007941 */ /* 0x000fea0003800000 */
.L_x_4508:
        /* <DEDUP_REMOVED lines=11> */
.L_x_4510:
        /* <DEDUP_REMOVED lines=11> */
.L_x_4512:
[----:B------:R-:W-:Y:S05]  /*2900*/  BSYNC B0 ;  /* 0x0000000000007941 */ /* 0x000fea0003800000 */
.L_x_4511:
        /* <DEDUP_REMOVED lines=11> */
.L_x_4513:
        /* <DEDUP_REMOVED lines=11> */
.L_x_4515:
[----:B------:R-:W-:Y:S05]  /*2a70*/  BSYNC B0 ;  /* 0x0000000000007941 */ /* 0x000fea0003800000 */
.L_x_4514:
        /* <DEDUP_REMOVED lines=11> */
.L_x_4516:
        /* <DEDUP_REMOVED lines=11> */
.L_x_4518:
[----:B------:R-:W-:Y:S05]  /*2be0*/  BSYNC B0 ;  /* 0x0000000000007941 */ /* 0x000fea0003800000 */
.L_x_4517:
        /* <DEDUP_REMOVED lines=11> */
.L_x_4519:
[----:B------:R-:W-:Y:S01]  /*2ca0*/  BSSY B0, `(.L_x_4520) ;  /* 0x000000a000007945 */ /* 0x000fe20003800000 */
[----:B------:R-:W-:Y:S05]  /*2cb0*/  @P4 BRA `(.L_x_4521) ;  /* 0x0000008000004947 */ /* 0x000fea0003800000 */
[----:B------:R-:W-:Y:S01]  /*2cc0*/  MOV R3, R13 ;  /* 0x0000000d00037202 */ /* 0x000fe20000000f00 */
[----:B------:R-:W-:-:S04]  /*2cd0*/  IMAD R7, R0, c[0x0][0x1c0], RZ ;  /* 0x0000700000077a24 */ /* 0x000fc800078e02ff */
[----:B0-----:R-:W-:-:S04]  /*2ce0*/  IMAD.WIDE.U32 R4, R34, c[0x0][0x1c0], R2 ;  /* 0x0000700022047a25 */ /* 0x001fc800078e0002 */
[----:B------:R-:W-:Y:S01]  /*2cf0*/  IMAD R7, R34, c[0x0][0x1c4], R7 ;  /* 0x0000710022077a24 */ /* 0x000fe200078e0207 */
[----:B------:R-:W-:-:S04]  /*2d00*/  LEA R2, P1, R4, c[0x0][0x160], 0x2 ;  /* 0x0000580004027a11 */ /* 0x000fc800078210ff */
[----:B------:R-:W-:-:S04]  /*2d10*/  IADD3 R7, R5, R7, RZ ;  /* 0x0000000705077210 */ /* 0x000fc80007ffe0ff */
[----:B------:R-:W-:-:S05]  /*2d20*/  LEA.HI.X R3, R4, c[0x0][0x164], R7, 0x2, P1 ;  /* 0x0000590004037a11 */ /* 0x000fca00008f1407 */
[----:B------:R0:W-:Y:S02]  /*2d30*/  STG.E.64 [R2.64], R8 ;  /* 0x0000000802007986 */ /* 0x0001e4000c101b06 */
.L_x_4521:
[----:B------:R-:W-:Y:S05]  /*2d40*/  BSYNC B0 ;  /* 0x0000000000007941 */ /* 0x000fea0003800000 */
.L_x_4520:
[----:B------:R-:W-:Y:S02]  /*2d50*/  IADD3 R43, R43, c[0x0][0x10], RZ ;  /* 0x000004002b2b7a10 */ /* 0x000fe40007ffe0ff */
[----:B------:R-:W-:Y:S02]  /*2d60*/  IADD3 R49, R49, 0x1, RZ ;  /* 0x0000000131317810 */ /* 0x000fe40007ffe0ff */
[----:B------:R-:W-:-:S13]  /*2d70*/  ISETP.GE.AND P1, PT, R43, UR4, PT ;  /* 0x000000042b007c0c */ /* 0x000fda000bf26270 */
[----:B------:R-:W-:Y:S01]  /*2d80*/  @P1 CALL.REL.NOINC `(.L_x_4522) ;  /* 0x0000001000001944 */ /* 0x000fe20003c00000 */
[----:B------:R-:W-:Y:S05]  /*2d90*/  BRA `(.L_x_4523) ;  /* 0xffffd46000007947 */ /* 0x000fea000383ffff */
.L_x_4522:
[----:B------:R-:W-:Y:S05]  /*2da0*/  EXIT ;  /* 0x000000000000794d */ /* 0x000fea0003800000 */
.L_x_4524:
        /* <DEDUP_REMOVED lines=13> */
.L_x_5211:


//--------------------- .text._Z35group_norm_nhwc_fwd_one_pass_kernelI11Fp32IOFp32WLi256ELi80ELi640EEv26Group_norm_nhwc_fwd_params --------------------------
	.section	.text._Z35group_norm_nhwc_fwd_one_pass_kernelI11Fp32IOFp32WLi256ELi80ELi640EEv26Group_norm_nhwc_fwd_params,"ax",@progbits
	.sectioninfo	@"SHI_REGISTERS=96"
	.align	128
        .global         _Z35group_norm_nhwc_fwd_one_pass_kernelI11Fp32IOFp32WLi256ELi80ELi640EEv26Group_norm_nhwc_fwd_params
        .type           _Z35group_norm_nhwc_fwd_one_pass_kernelI11Fp32IOFp32WLi256ELi80ELi640EEv26Group_norm_nhwc_fwd_params,@function
        .size           _Z35group_norm_nhwc_fwd_one_pass_kernelI11Fp32IOFp32WLi256ELi80ELi640EEv26Group_norm_nhwc_fwd_params,(.L_x_5212 - _Z35group_norm_nhwc_fwd_one_pass_kernelI11Fp32IOFp32WLi256ELi80ELi640EEv26Group_norm_nhwc_fwd_params)
        .other          _Z35group_norm_nhwc_fwd_one_pass_kernelI11Fp32IOFp32WLi256ELi80ELi640EEv26Group_norm_nhwc_fwd_params,@"STO_CUDA_ENTRY STV_DEFAULT"
_Z35group_norm_nhwc_fwd_one_pass_kernelI11Fp32IOFp32WLi256ELi80ELi640EEv26Group_norm_nhwc_fwd_params:
.text._Z35group_norm_nhwc_fwd_one_pass_kernelI11Fp32IOFp32WLi256ELi80ELi640EEv26Group_norm_nhwc_fwd_params:
        /* <DEDUP_REMOVED lines=40> */
.L_x_4583:
[----:B0-----:R-:W-:Y:S02]  /*0280*/  IABS R12, c[0x0][0x1d8] ;  /* 0x00007600000c7a13 */ /* 0x001fe40000000000 */
[----:B------:R-:W-:Y:S02]  /*0290*/  IABS R14, R86 ;  /* 0x00000056000e7213 */ /* 0x000fe40000000000 */
[----:B------:R-:W0:Y:S01]  /*02a0*/  I2F.RP R9, R12 ;  /* 0x0000000c00097306 */ /* 0x000e220000209400 */
[----:B------:R-:W-:-:S07]  /*02b0*/  ISETP.GE.U32.AND P4, PT, R83, c[0x0][0x1c8], PT ;  /* 0x0000720053007a0c */ /* 0x000fce0003f86070 */
        /* <DEDUP_REMOVED lines=19> */
[----:B------:R-:W-:-:S02]  /*03f0*/  ISETP.GE.AND P3, PT, R9, RZ, PT ;  /* 0x000000ff0900720c */ /* 0x000fc40003f66270 */
[----:B------:R-:W-:-:S05]  /*0400*/  SHF.R.S32.HI R12, RZ, 0x1f, R81 ;  /* 0x0000001fff0c7819 */ /* 0x000fca0000011451 */
[----:B------:R-:W-:-:S06]  /*0410*/  @P1 IADD3 R11, R11, 0x1, RZ ;  /* 0x000000010b0b1810 */ /* 0x000fcc0007ffe0ff */
[----:B------:R-:W-:Y:S02]  /*0420*/  @!P3 IADD3 R11, -R11, RZ, RZ ;  /* 0x000000ff0b0bb210 */ /* 0x000fe40007ffe1ff */
[----:B------:R-:W-:Y:S02]  /*0430*/  @!P2 LOP3.LUT R11, RZ, c[0x0][0x1d8], RZ, 0x33, !PT ;  /* 0x00007600ff0baa12 */ /* 0x000fe400078e33ff */
[----:B------:R-:W-:Y:S02]  /*0440*/  ISETP.GE.U32.AND P2, PT, R81, c[0x0][0x1c8], PT ;  /* 0x0000720051007a0c */ /* 0x000fe40003f46070 */
[----:B------:R-:W-:Y:S02]  /*0450*/  IADD3 R9, -R11, RZ, RZ ;  /* 0x000000ff0b097210 */ /* 0x000fe40007ffe1ff */
[----:B------:R-:W-:Y:S02]  /*0460*/  ISETP.GE.AND.EX P2, PT, R12, c[0x0][0x1cc], PT, P2 ;  /* 0x000073000c007a0c */ /* 0x000fe40003f46320 */
[----:B------:R-:W-:Y:S01]  /*0470*/  ISETP.GE.U32.AND P3, PT, R82, c[0x0][0x1c8], PT ;  /* 0x0000720052007a0c */ /* 0x000fe20003f66070 */
[----:B------:R-:W-:Y:S01]  /*0480*/  IMAD R88, R9, c[0x0][0x1d8], R86 ;  /* 0x0000760009587a24 */ /* 0x000fe200078e0256 */
[----:B------:R-:W-:-:S02]  /*0490*/  SHF.R.S32.HI R9, RZ, 0x1f, R11 ;  /* 0x0000001fff097819 */ /* 0x000fc4000001140b */
[----:B------:R-:W-:Y:S01]  /*04a0*/  ISETP.GT.U32.OR P2, PT, R0, 0x27f, P2 ;  /* 0x0000027f0000780c */ /* 0x000fe20001744470 */
[----:B------:R-:W-:Y:S02]  /*04b0*/  IMAD R88, R88, 0x50, RZ ;  /* 0x0000005058587824 */ /* 0x000fe400078e02ff */
[----:B------:R-:W-:Y:S01]  /*04c0*/  IMAD R10, R9, c[0x0][0x1d0], RZ ;  /* 0x00007400090a7a24 */ /* 0x000fe200078e02ff */
[----:B------:R-:W-:Y:S02]  /*04d0*/  SHF.R.S32.HI R9, RZ, 0x1f, R84 ;  /* 0x0000001fff097819 */ /* 0x000fe40000011454 */
[----:B------:R-:W-:Y:S01]  /*04e0*/  IADD3 R90, P1, R87, R88, RZ ;  /* 0x00000058575a7210 */ /* 0x000fe20007f3e0ff */
[----:B------:R-:W-:Y:S01]  /*04f0*/  IMAD R93, R11, c[0x0][0x1d4], R10 ;  /* 0x000075000b5d7a24 */ /* 0x000fe200078e020a */
[----:B------:R-:W-:Y:S02]  /*0500*/  SHF.R.S32.HI R10, RZ, 0x1f, R83 ;  /* 0x0000001fff0a7819 */ /* 0x000fe40000011453 */
[----:B------:R-:W-:Y:S01]  /*0510*/  LEA.HI.X.SX32 R91, R88, R13, 0x1, P1 ;  /* 0x0000000d585b7211 */ /* 0x000fe200008f0eff */
[----:B------:R-:W-:Y:S01]  /*0520*/  @P0 IMAD R13, R85, c[0x0][0x1c4], R14 ;  /* 0x00007100550d0a24 */ /* 0x000fe200078e020e */
[----:B------:R-:W-:Y:S01]  /*0530*/  ISETP.GE.U32.AND P1, PT, R84, c[0x0][0x1c8], PT ;  /* 0x0000720054007a0c */ /* 0x000fe20003f26070 */
[----:B------:R-:W-:Y:S01]  /*0540*/  @!P2 IMAD R16, R12, c[0x0][0x1c0], RZ ;  /* 0x000070000c10aa24 */ /* 0x000fe200078e02ff */
[----:B------:R-:W-:Y:S01]  /*0550*/  ISETP.GE.AND.EX P4, PT, R10, c[0x0][0x1cc], PT, P4 ;  /* 0x000073000a007a0c */ /* 0x000fe20003f86340 */
[----:B------:R-:W-:Y:S01]  /*0560*/  IMAD.WIDE.U32 R90, R11, c[0x0][0x1d0], R90 ;  /* 0x000074000b5a7a25 */ /* 0x000fe200078e005a */
[----:B------:R-:W-:-:S02]  /*0570*/  ISETP.GE.AND.EX P1, PT, R9, c[0x0][0x1cc], PT, P1 ;  /* 0x0000730009007a0c */ /* 0x000fc40003f26310 */
[----:B------:R-:W-:Y:S01]  /*0580*/  SHF.R.S32.HI R11, RZ, 0x1f, R82 ;  /* 0x0000001fff0b7819 */ /* 0x000fe20000011452 */
[----:B------:R-:W-:Y:S01]  /*0590*/  @!P2 IMAD R29, R81, c[0x0][0x1c4], R16 ;  /* 0x00007100511daa24 */ /* 0x000fe200078e0210 */
[----:B------:R-:W-:Y:S02]  /*05a0*/  IADD3 R93, R91, R93, RZ ;  /* 0x0000005d5b5d7210 */ /* 0x000fe40007ffe0ff */
[----:B------:R-:W-:Y:S02]  /*05b0*/  @P0 MOV R92, R90 ;  /* 0x0000005a005c0202 */ /* 0x000fe40000000f00 */
[C---:B------:R-:W-:Y:S02]  /*05c0*/  ISETP.GT.U32.OR P1, PT, R0.reuse, 0x27f, P1 ;  /* 0x0000027f0000780c */ /* 0x040fe40000f24470 */
[----:B------:R-:W-:Y:S01]  /*05d0*/  ISETP.GE.AND.EX P3, PT, R11, c[0x0][0x1cc], PT, P3 ;  /* 0x000073000b007a0c */ /* 0x000fe20003f66330 */
[----:B------:R-:W-:Y:S01]  /*05e0*/  @P0 IMAD.WIDE.U32 R14, R85, c[0x0][0x1c0], R92 ;  /* 0x00007000550e0a25 */ /* 0x000fe200078e005c */
[----:B------:R-:W-:-:S02]  /*05f0*/  ISETP.GT.U32.OR P4, PT, R0, 0x27f, P4 ;  /* 0x0000027f0000780c */ /* 0x000fc40002784470 */
[----:B------:R-:W-:Y:S02]  /*0600*/  ISETP.GT.U32.OR P3, PT, R0, 0x27f, P3 ;  /* 0x0000027f0000780c */ /* 0x000fe40001f64470 */
[----:B------:R-:W-:Y:S02]  /*0610*/  @P0 IADD3 R13, R15, R13, RZ ;  /* 0x0000000d0f0d0210 */ /* 0x000fe40007ffe0ff */
[C---:B------:R-:W-:Y:S02]  /*0620*/  @P0 LEA R38, P5, R14.reuse, c[0x0][0x170], 0x2 ;  /* 0x00005c000e260a11 */ /* 0x040fe400078a10ff */
[-C--:B------:R-:W-:Y:S02]  /*0630*/  @!P2 MOV R26, R90.reuse ;  /* 0x0000005a001aa202 */ /* 0x080fe40000000f00 */
[----:B------:R-:W-:Y:S01]  /*0640*/  @P0 LEA.HI.X R39, R14, c[0x0][0x174], R13, 0x2, P5 ;  /* 0x00005d000e270a11 */ /* 0x000fe200028f140d */
[----:B------:R-:W-:Y:S01]  /*0650*/  @!P1 IMAD R13, R9, c[0x0][0x1c0], RZ ;  /* 0x00007000090d9a24 */ /* 0x000fe200078e02ff */
[-C--:B------:R-:W-:Y:S01]  /*0660*/  @!P1 MOV R18, R90.reuse ;  /* 0x0000005a00129202 */ /* 0x080fe20000000f00 */
[----:B------:R-:W-:Y:S01]  /*0670*/  @!P4 IMAD R14, R10, c[0x0][0x1c0], RZ ;  /* 0x000070000a0eca24 */ /* 0x000fe200078e02ff */
[-C--:B------:R-:W-:Y:S01]  /*0680*/  @!P1 MOV R19, R93.reuse ;  /* 0x0000005d00139202 */ /* 0x080fe20000000f00 */
[----:B------:R-:W-:Y:S01]  /*0690*/  @!P3 IMAD R15, R11, c[0x0][0x1c0], RZ ;  /* 0x000070000b0fba24 */ /* 0x000fe200078e02ff */
[----:B------:R-:W-:Y:S01]  /*06a0*/  @!P4 MOV R16, R90 ;  /* 0x0000005a0010c202 */ /* 0x000fe20000000f00 */
[C---:B------:R-:W-:Y:S01]  /*06b0*/  @!P1 IMAD R13, R84.reuse, c[0x0][0x1c4], R13 ;  /* 0x00007100540d9a24 */ /* 0x040fe200078e020d */
[-C--:B------:R-:W-:Y:S01]  /*06c0*/  @!P4 MOV R17, R93.reuse ;  /* 0x0000005d0011c202 */ /* 0x080fe20000000f00 */
[----:B------:R-:W-:Y:S01]  /*06d0*/  @!P1 IMAD.WIDE.U32 R18, R84, c[0x0][0x1c0], R18 ;  /* 0x0000700054129a25 */ /* 0x000fe200078e0012 */
[----:B------:R-:W-:-:S03]  /*06e0*/  @!P2 MOV R27, R93 ;  /* 0x0000005d001ba202 */ /* 0x000fc60000000f00 */
[C---:B------:R-:W-:Y:S01]  /*06f0*/  @!P4 IMAD R21, R83.reuse, c[0x0][0x1c4], R14 ;  /* 0x000071005315ca24 */ /* 0x040fe200078e020e */
[----:B------:R-:W-:Y:S01]  /*0700*/  @!P3 MOV R14, R90 ;  /* 0x0000005a000eb202 */ /* 0x000fe20000000f00 */
[----:B------:R-:W-:Y:S01]  /*0710*/  @!P4 IMAD.WIDE.U32 R16, R83, c[0x0][0x1c0], R16 ;  /* 0x000070005310ca25 */ /* 0x000fe200078e0010 */
[----:B------:R-:W-:Y:S02]  /*0720*/  @!P1 IADD3 R19, R19, R13, RZ ;  /* 0x0000000d13139210 */ /* 0x000fe40007ffe0ff */
[----:B------:R-:W-:Y:S01]  /*0730*/  @!P1 LEA R20, P6, R18, c[0x0][0x170], 0x2 ;  /* 0x00005c0012149a11 */ /* 0x000fe200078c10ff */
[----:B------:R-:W-:Y:S01]  /*0740*/  @!P3 IMAD R23, R82, c[0x0][0x1c4], R15 ;  /* 0x000071005217ba24 */ /* 0x000fe200078e020f */
[----:B------:R-:W-:Y:S01]  /*0750*/  @!P3 MOV R15, R93 ;  /* 0x0000005d000fb202 */ /* 0x000fe20000000f00 */
[----:B------:R-:W-:Y:S01]  /*0760*/  @!P2 IMAD.WIDE.U32 R26, R81, c[0x0][0x1c0], R26 ;  /* 0x00007000511aaa25 */ /* 0x000fe200078e001a */
[----:B------:R-:W-:Y:S02]  /*0770*/  @!P4 IADD3 R13, R17, R21, RZ ;  /* 0x00000015110dc210 */ /* 0x000fe40007ffe0ff */
[----:B------:R-:W-:Y:S01]  /*0780*/  @!P4 LEA R24, P5, R16, c[0x0][0x170], 0x2 ;  /* 0x00005c001018ca11 */ /* 0x000fe200078a10ff */
[----:B------:R-:W-:Y:S01]  /*0790*/  @!P3 IMAD.WIDE.U32 R14, R82, c[0x0][0x1c0], R14 ;  /* 0x00007000520eba25 */ /* 0x000fe200078e000e */
[----:B------:R-:W-:-:S02]  /*07a0*/  @!P1 LEA.HI.X R21, R18, c[0x0][0x174], R19, 0x2, P6 ;  /* 0x00005d0012159a11 */ /* 0x000fc400030f1413 */
[----:B------:R-:W-:Y:S01]  /*07b0*/  CS2R R18, SRZ ;  /* 0x0000000000127805 */ /* 0x000fe2000001ff00 */
[----:B------:R-:W-:Y:S02]  /*07c0*/  @!P4 LEA.HI.X R25, R16, c[0x0][0x174], R13, 0x2, P5 ;  /* 0x00005d001019ca11 */ /* 0x000fe400028f140d */
[----:B------:R-:W-:Y:S01]  /*07d0*/  @!P2 IADD3 R13, R27, R29, RZ ;  /* 0x0000001d1b0da210 */ /* 0x000fe20007ffe0ff */
[----:B------:R-:W-:Y:S01]  /*07e0*/  CS2R R16, SRZ ;  /* 0x0000000000107805 */ /* 0x000fe2000001ff00 */
[----:B------:R-:W-:Y:S01]  /*07f0*/  @!P2 LEA R22, P5, R26, c[0x0][0x170], 0x2 ;  /* 0x00005c001a16aa11 */ /* 0x000fe200078a10ff */
[----:B------:R0:W2:Y:S01]  /*0800*/  @!P1 LDG.E.64 R18, [R20.64] ;  /* 0x0000000614129981 */ /* 0x0000a2000c1e1b00 */
[----:B------:R-:W-:Y:S02]  /*0810*/  @!P3 IADD3 R15, R15, R23, RZ ;  /* 0x000000170f0fb210 */ /* 0x000fe40007ffe0ff */
[----:B------:R-:W-:Y:S01]  /*0820*/  @!P3 LEA R28, P6, R14, c[0x0][0x170], 0x2 ;  /* 0x00005c000e1cba11 */ /* 0x000fe200078c10ff */
[----:B------:R1:W3:Y:S01]  /*0830*/  @!P4 LDG.E.64 R16, [R24.64] ;  /* 0x000000061810c981 */ /* 0x0002e2000c1e1b00 */
[----:B------:R-:W-:-:S02]  /*0840*/  @!P2 LEA.HI.X R23, R26, c[0x0][0x174], R13, 0x2, P5 ;  /* 0x00005d001a17aa11 */ /* 0x000fc400028f140d */
[----:B------:R-:W-:Y:S02]  /*0850*/  ISETP.GE.U32.AND P1, PT, R80, c[0x0][0x1c8], PT ;  /* 0x0000720050007a0c */ /* 0x000fe40003f26070 */
[----:B------:R-:W-:Y:S02]  /*0860*/  SHF.R.S32.HI R13, RZ, 0x1f, R80 ;  /* 0x0000001fff0d7819 */ /* 0x000fe40000011450 */
[----:B------:R-:W-:Y:S02]  /*0870*/  @!P3 LEA.HI.X R29, R14, c[0x0][0x174], R15, 0x2, P6 ;  /* 0x00005d000e1dba11 */ /* 0x000fe400030f140f */
[----:B------:R-:W-:Y:S01]  /*0880*/  CS2R R14, SRZ ;  /* 0x00000000000e7805 */ /* 0x000fe2000001ff00 */
[----:B------:R-:W-:Y:S02]  /*0890*/  ISETP.GE.AND.EX P1, PT, R13, c[0x0][0x1cc], PT, P1 ;  /* 0x000073000d007a0c */ /* 0x000fe40003f26310 */
[----:B------:R-:W-:Y:S02]  /*08a0*/  SHF.R.S32.HI R62, RZ, 0x1f, R79 ;  /* 0x0000001fff3e7819 */ /* 0x000fe4000001144f */
[----:B------:R-:W-:Y:S01]  /*08b0*/  ISETP.GT.U32.OR P1, PT, R0, 0x27f, P1 ;  /* 0x0000027f0000780c */ /* 0x000fe20000f24470 */
[----:B------:R4:W5:Y:S01]  /*08c0*/  @!P3 LDG.E.64 R14, [R28.64] ;  /* 0x000000061c0eb981 */ /* 0x000962000c1e1b00 */
[----:B------:R-:W-:-:S04]  /*08d0*/  ISETP.GE.U32.AND P3, PT, R79, c[0x0][0x1c8], PT ;  /* 0x000072004f007a0c */ /* 0x000fc80003f66070 */
[----:B------:R-:W-:Y:S02]  /*08e0*/  ISETP.GE.AND.EX P3, PT, R62, c[0x0][0x1cc], PT, P3 ;  /* 0x000073003e007a0c */ /* 0x000fe40003f66330 */
[----:B------:R-:W-:Y:S02]  /*08f0*/  ISETP.GE.U32.AND P6, PT, R78, c[0x0][0x1c8], PT ;  /* 0x000072004e007a0c */ /* 0x000fe40003fc6070 */
[----:B------:R-:W-:Y:S02]  /*0900*/  ISETP.GT.U32.OR P3, PT, R0, 0x27f, P3 ;  /* 0x0000027f0000780c */ /* 0x000fe40001f64470 */
[----:B------:R-:W-:Y:S01]  /*0910*/  SHF.R.S32.HI R63, RZ, 0x1f, R78 ;  /* 0x0000001fff3f7819 */ /* 0x000fe2000001144e */
[----:B-1----:R-:W-:Y:S01]  /*0920*/  @!P1 IMAD R25, R13, c[0x0][0x1c0], RZ ;  /* 0x000070000d199a24 */ /* 0x002fe200078e02ff */
[----:B0-----:R-:W-:Y:S01]  /*0930*/  CS2R R20, SRZ ;  /* 0x0000000000147805 */ /* 0x001fe2000001ff00 */
[----:B------:R-:W-:Y:S02]  /*0940*/  ISETP.GE.U32.AND P5, PT, R77, c[0x0][0x1c8], PT ;  /* 0x000072004d007a0c */ /* 0x000fe40003fa6070 */
[----:B------:R-:W-:Y:S01]  /*0950*/  ISETP.GE.AND.EX P6, PT, R63, c[0x0][0x1cc], PT, P6 ;  /* 0x000073003f007a0c */ /* 0x000fe20003fc6360 */
[----:B------:R-:W-:Y:S01]  /*0960*/  @!P1 IMAD R27, R80, c[0x0][0x1c4], R25 ;  /* 0x00007100501b9a24 */ /* 0x000fe200078e0219 */
[----:B------:R-:W-:Y:S01]  /*0970*/  SHF.R.S32.HI R64, RZ, 0x1f, R77 ;  /* 0x0000001fff407819 */ /* 0x000fe2000001144d */
[----:B------:R0:W5:Y:S01]  /*0980*/  @!P2 LDG.E.64 R20, [R22.64] ;  /* 0x000000061614a981 */ /* 0x000162000c1e1b00 */
[----:B------:R-:W-:-:S02]  /*0990*/  @!P1 MOV R24, R90 ;  /* 0x0000005a00189202 */ /* 0x000fc40000000f00 */
[----:B------:R-:W-:Y:S02]  /*09a0*/  @!P1 MOV R25, R93 ;  /* 0x0000005d00199202 */ /* 0x000fe40000000f00 */
[----:B------:R-:W-:Y:S02]  /*09b0*/  ISETP.GT.U32.OR P6, PT, R0, 0x27f, P6 ;  /* 0x0000027f0000780c */ /* 0x000fe400037c4470 */
[----:B------:R-:W-:Y:S01]  /*09c0*/  ISETP.GE.AND.EX P5, PT, R64, c[0x0][0x1cc], PT, P5 ;  /* 0x0000730040007a0c */ /* 0x000fe20003fa6350 */
[----:B------:R-:W-:Y:S01]  /*09d0*/  @!P1 IMAD.WIDE.U32 R24, R80, c[0x0][0x1c0], R24 ;  /* 0x0000700050189a25 */ /* 0x000fe200078e0018 */
[----:B------:R-:W-:Y:S02]  /*09e0*/  ISETP.GE.U32.AND P4, PT, R76, c[0x0][0x1c8], PT ;  /* 0x000072004c007a0c */ /* 0x000fe40003f86070 */
[----:B------:R-:W-:Y:S01]  /*09f0*/  SHF.R.S32.HI R65, RZ, 0x1f, R76 ;  /* 0x0000001fff417819 */ /* 0x000fe2000001144c */
[----:B------:R-:W-:Y:S01]  /*0a00*/  @!P3 IMAD R26, R62, c[0x0][0x1c0], RZ ;  /* 0x000070003e1aba24 */ /* 0x000fe200078e02ff */
[----:B0-----:R-:W-:-:S02]  /*0a10*/  @!P3 MOV R22, R90 ;  /* 0x0000005a0016b202 */ /* 0x001fc40000000f00 */
[----:B------:R-:W-:Y:S02]  /*0a20*/  @!P3 MOV R23, R93 ;  /* 0x0000005d0017b202 */ /* 0x000fe40000000f00 */
[----:B------:R-:W-:Y:S01]  /*0a30*/  ISETP.GT.U32.OR P5, PT, R0, 0x27f, P5 ;  /* 0x0000027f0000780c */ /* 0x000fe20002fa4470 */
[----:B----4-:R-:W-:Y:S01]  /*0a40*/  @!P3 IMAD R29, R79, c[0x0][0x1c4], R26 ;  /* 0x000071004f1dba24 */ /* 0x010fe200078e021a */
[----:B------:R-:W-:Y:S01]  /*0a50*/  ISETP.GE.AND.EX P2, PT, R65, c[0x0][0x1cc], PT, P4 ;  /* 0x0000730041007a0c */ /* 0x000fe20003f46340 */
[----:B------:R-:W-:Y:S01]  /*0a60*/  @!P3 IMAD.WIDE.U32 R22, R79, c[0x0][0x1c0], R22 ;  /* 0x000070004f16ba25 */ /* 0x000fe200078e0016 */
[----:B------:R-:W-:Y:S02]  /*0a70*/  @!P1 IADD3 R25, R25, R27, RZ ;  /* 0x0000001b19199210 */ /* 0x000fe40007ffe0ff */
[----:B------:R-:W-:Y:S01]  /*0a80*/  @!P1 LEA R36, P4, R24, c[0x0][0x170], 0x2 ;  /* 0x00005c0018249a11 */ /* 0x000fe200078810ff */
[----:B------:R-:W-:Y:S01]  /*0a90*/  @!P6 IMAD R31, R63, c[0x0][0x1c0], RZ ;  /* 0x000070003f1fea24 */ /* 0x000fe200078e02ff */
[----:B------:R-:W-:-:S02]  /*0aa0*/  @!P3 IADD3 R23, R23, R29, RZ ;  /* 0x0000001d1717b210 */ /* 0x000fc40007ffe0ff */
[----:B------:R-:W-:Y:S02]  /*0ab0*/  @!P1 LEA.HI.X R37, R24, c[0x0][0x174], R25, 0x2, P4 ;  /* 0x00005d0018259a11 */ /* 0x000fe400020f1419 */
[----:B------:R-:W-:Y:S02]  /*0ac0*/  @!P3 LEA R34, P4, R22, c[0x0][0x170], 0x2 ;  /* 0x00005c001622ba11 */ /* 0x000fe400078810ff */
[----:B------:R-:W-:Y:S02]  /*0ad0*/  @!P6 MOV R24, R90 ;  /* 0x0000005a0018e202 */ /* 0x000fe40000000f00 */
[----:B------:R-:W-:Y:S02]  /*0ae0*/  @!P6 MOV R25, R93 ;  /* 0x0000005d0019e202 */ /* 0x000fe40000000f00 */
[----:B------:R-:W-:Y:S01]  /*0af0*/  ISETP.GT.U32.OR P2, PT, R0, 0x27f, P2 ;  /* 0x0000027f0000780c */ /* 0x000fe20001744470 */
[----:B------:R-:W-:Y:S01]  /*0b00*/  @!P6 IMAD R31, R78, c[0x0][0x1c4], R31 ;  /* 0x000071004e1fea24 */ /* 0x000fe200078e021f */
[----:B------:R-:W-:Y:S01]  /*0b10*/  @!P3 LEA.HI.X R35, R22, c[0x0][0x174], R23, 0x2, P4 ;  /* 0x00005d001623ba11 */ /* 0x000fe200020f1417 */
[----:B------:R-:W-:-:S04]  /*0b20*/  @!P6 IMAD.WIDE.U32 R24, R78, c[0x0][0x1c0], R24 ;  /* 0x000070004e18ea25 */ /* 0x000fc800078e0018 */
[----:B------:R-:W-:Y:S01]  /*0b30*/  @!P5 IMAD R22, R64, c[0x0][0x1c0], RZ ;  /* 0x000070004016da24 */ /* 0x000fe200078e02ff */
[----:B------:R-:W-:Y:S02]  /*0b40*/  @!P6 IADD3 R25, R25, R31, RZ ;  /* 0x0000001f1919e210 */ /* 0x000fe40007ffe0ff */
[C---:B------:R-:W-:Y:S01]  /*0b50*/  @!P6 LEA R32, P4, R24.reuse, c[0x0][0x170], 0x2 ;  /* 0x00005c001820ea11 */ /* 0x040fe200078810ff */
[----:B------:R-:W-:Y:S01]  /*0b60*/  @!P5 IMAD R27, R77, c[0x0][0x1c4], R22 ;  /* 0x000071004d1bda24 */ /* 0x000fe200078e0216 */
[-C--:B------:R-:W-:Y:S02]  /*0b70*/  @!P5 MOV R22, R90.reuse ;  /* 0x0000005a0016d202 */ /* 0x080fe40000000f00 */
[-C--:B------:R-:W-:Y:S02]  /*0b80*/  @!P5 MOV R23, R93.reuse ;  /* 0x0000005d0017d202 */ /* 0x080fe40000000f00 */
[----:B------:R-:W-:Y:S01]  /*0b90*/  @!P6 LEA.HI.X R33, R24, c[0x0][0x174], R25, 0x2, P4 ;  /* 0x00005d001821ea11 */ /* 0x000fe200020f1419 */
[----:B------:R-:W-:Y:S01]  /*0ba0*/  @!P2 IMAD R29, R65, c[0x0][0x1c0], RZ ;  /* 0x00007000411daa24 */ /* 0x000fe200078e02ff */
[----:B------:R-:W-:Y:S01]  /*0bb0*/  @!P2 MOV R24, R90 ;  /* 0x0000005a0018a202 */ /* 0x000fe20000000f00 */
[----:B------:R-:W-:Y:S01]  /*0bc0*/  @!P5 IMAD.WIDE.U32 R22, R77, c[0x0][0x1c0], R22 ;  /* 0x000070004d16da25 */ /* 0x000fe200078e0016 */
[----:B------:R-:W-:-:S03]  /*0bd0*/  @!P2 MOV R25, R93 ;  /* 0x0000005d0019a202 */ /* 0x000fc60000000f00 */
[C---:B------:R-:W-:Y:S01]  /*0be0*/  @!P2 IMAD R29, R76.reuse, c[0x0][0x1c4], R29 ;  /* 0x000071004c1daa24 */ /* 0x040fe200078e021d */
[----:B------:R-:W-:Y:S01]  /*0bf0*/  @!P5 IADD3 R23, R23, R27, RZ ;  /* 0x0000001b1717d210 */ /* 0x000fe20007ffe0ff */
[----:B------:R-:W-:Y:S01]  /*0c00*/  @!P2 IMAD.WIDE.U32 R24, R76, c[0x0][0x1c0], R24 ;  /* 0x000070004c18aa25 */ /* 0x000fe200078e0018 */
[----:B------:R-:W-:-:S04]  /*0c10*/  @!P5 LEA R30, P4, R22, c[0x0][0x170], 0x2 ;  /* 0x00005c00161eda11 */ /* 0x000fc800078810ff */
[----:B------:R-:W-:Y:S02]  /*0c20*/  @!P5 LEA.HI.X R31, R22, c[0x0][0x174], R23, 0x2, P4 ;  /* 0x00005d00161fda11 */ /* 0x000fe400020f1417 */
[----:B------:R-:W-:Y:S02]  /*0c30*/  @!P2 IADD3 R25, R25, R29, RZ ;  /* 0x0000001d1919a210 */ /* 0x000fe40007ffe0ff */
[----:B------:R-:W-:-:S04]  /*0c40*/  @!P2 LEA R28, P4, R24, c[0x0][0x170], 0x2 ;  /* 0x00005c00181caa11 */ /* 0x000fc800078810ff */
[----:B------:R-:W-:Y:S02]  /*0c50*/  @!P2 LEA.HI.X R29, R24, c[0x0][0x174], R25, 0x2, P4 ;  /* 0x00005d00181daa11 */ /* 0x000fe400020f1419 */
[----:B------:R-:W-:Y:S01]  /*0c60*/  CS2R R24, SRZ ;  /* 0x0000000000187805 */ /* 0x000fe2000001ff00 */
[----:B------:R-:W-:-:S05]  /*0c70*/  SHF.R.S32.HI R66, RZ, 0x1f, R75 ;  /* 0x0000001fff427819 */ /* 0x000fca000001144b */
[----:B------:R0:W4:Y:S01]  /*0c80*/  @!P1 LDG.E.64 R24, [R36.64] ;  /* 0x0000000624189981 */ /* 0x000122000c1e1b00 */
[----:B------:R-:W-:Y:S01]  /*0c90*/  ISETP.GE.U32.AND P1, PT, R75, c[0x0][0x1c8], PT ;  /* 0x000072004b007a0c */ /* 0x000fe20003f26070 */
[----:B------:R-:W-:-:S03]  /*0ca0*/  CS2R R26, SRZ ;  /* 0x00000000001a7805 */ /* 0x000fc6000001ff00 */
[----:B------:R-:W-:Y:S01]  /*0cb0*/  ISETP.GE.AND.EX P1, PT, R66, c[0x0][0x1cc], PT, P1 ;  /* 0x0000730042007a0c */ /* 0x000fe20003f26310 */
[----:B------:R-:W-:Y:S01]  /*0cc0*/  CS2R R48, SRZ ;  /* 0x0000000000307805 */ /* 0x000fe2000001ff00 */
[----:B------:R-:W-:Y:S01]  /*0cd0*/  SHF.R.S32.HI R67, RZ, 0x1f, R74 ;  /* 0x0000001fff437819 */ /* 0x000fe2000001144a */
[----:B------:R1:W4:Y:S01]  /*0ce0*/  @!P3 LDG.E.64 R26, [R34.64] ;  /* 0x00000006221ab981 */ /* 0x000322000c1e1b00 */
[----:B------:R-:W-:Y:S02]  /*0cf0*/  ISETP.GT.U32.OR P1, PT, R0, 0x27f, P1 ;  /* 0x0000027f0000780c */ /* 0x000fe40000f24470 */
[----:B------:R-:W-:Y:S01]  /*0d00*/  ISETP.GE.U32.AND P3, PT, R74, c[0x0][0x1c8], PT ;  /* 0x000072004a007a0c */ /* 0x000fe20003f66070 */
[----:B------:R-:W-:Y:S01]  /*0d10*/  CS2R R44, SRZ ;  /* 0x00000000002c7805 */ /* 0x000fe2000001ff00 */
[----:B------:R-:W-:Y:S01]  /*0d20*/  CS2R R46, SRZ ;  /* 0x00000000002e7805 */ /* 0x000fe2000001ff00 */
[----:B------:R0:W4:Y:S01]  /*0d30*/  @!P2 LDG.E.64 R48, [R28.64] ;  /* 0x000000061c30a981 */ /* 0x000122000c1e1b00 */
[----:B------:R-:W-:Y:S01]  /*0d40*/  ISETP.GE.AND.EX P3, PT, R67, c[0x0][0x1cc], PT, P3 ;  /* 0x0000730043007a0c */ /* 0x000fe20003f66330 */
[----:B------:R-:W-:-:S02]  /*0d50*/  CS2R R22, SRZ ;  /* 0x0000000000167805 */ /* 0x000fc4000001ff00 */
[----:B------:R0:W4:Y:S01]  /*0d60*/  @!P6 LDG.E.64 R44, [R32.64] ;  /* 0x00000006202ce981 */ /* 0x000122000c1e1b00 */
[----:B------:R-:W-:-:S03]  /*0d70*/  ISETP.GT.U32.OR P2, PT, R0, 0x27f, P3 ;  /* 0x0000027f0000780c */ /* 0x000fc60001f44470 */
[----:B------:R1:W4:Y:S04]  /*0d80*/  @!P5 LDG.E.64 R46, [R30.64] ;  /* 0x000000061e2ed981 */ /* 0x000328000c1e1b00 */
[----:B------:R1:W4:Y:S01]  /*0d90*/  @P0 LDG.E.64 R22, [R38.64] ;  /* 0x0000000626160981 */ /* 0x000322000c1e1b00 */
[----:B0-----:R-:W-:Y:S01]  /*0da0*/  @!P1 IMAD R32, R66, c[0x0][0x1c0], RZ ;  /* 0x0000700042209a24 */ /* 0x001fe200078e02ff */
[----:B------:R-:W-:-:S03]  /*0db0*/  @!P1 MOV R33, R93 ;  /* 0x0000005d00219202 */ /* 0x000fc60000000f00 */
[----:B-1----:R-:W-:Y:S01]  /*0dc0*/  @!P1 IMAD R31, R75, c[0x0][0x1c4], R32 ;  /* 0x000071004b1f9a24 */ /* 0x002fe200078e0220 */
[----:B------:R-:W-:Y:S01]  /*0dd0*/  @!P1 MOV R32, R90 ;  /* 0x0000005a00209202 */ /* 0x000fe20000000f00 */
[----:B------:R-:W-:Y:S01]  /*0de0*/  @!P2 IMAD R29, R67, c[0x0][0x1c0], RZ ;  /* 0x00007000431daa24 */ /* 0x000fe200078e02ff */
[----:B------:R-:W-:Y:S02]  /*0df0*/  ISETP.GE.U32.AND P4, PT, R73, c[0x0][0x1c8], PT ;  /* 0x0000720049007a0c */ /* 0x000fe40003f86070 */
[----:B------:R-:W-:Y:S01]  /*0e00*/  SHF.R.S32.HI R68, RZ, 0x1f, R73 ;  /* 0x0000001fff447819 */ /* 0x000fe20000011449 */
[----:B------:R-:W-:Y:S01]  /*0e10*/  @!P1 IMAD.WIDE.U32 R32, R75, c[0x0][0x1c0], R32 ;  /* 0x000070004b209a25 */ /* 0x000fe200078e0020 */
[----:B------:R-:W-:Y:S02]  /*0e20*/  ISETP.GE.U32.AND P6, PT, R72, c[0x0][0x1c8], PT ;  /* 0x0000720048007a0c */ /* 0x000fe40003fc6070 */
[----:B------:R-:W-:Y:S02]  /*0e30*/  ISETP.GE.AND.EX P3, PT, R68, c[0x0][0x1cc], PT, P4 ;  /* 0x0000730044007a0c */ /* 0x000fe40003f66340 */
[----:B------:R-:W-:Y:S01]  /*0e40*/  @!P1 IADD3 R31, R33, R31, RZ ;  /* 0x0000001f211f9210 */ /* 0x000fe20007ffe0ff */
[----:B------:R-:W-:Y:S01]  /*0e50*/  @!P2 IMAD R33, R74, c[0x0][0x1c4], R29 ;  /* 0x000071004a21aa24 */ /* 0x000fe200078e021d */
[----:B------:R-:W-:-:S02]  /*0e60*/  SHF.R.S32.HI R69, RZ, 0x1f, R72 ;  /* 0x0000001fff457819 */ /* 0x000fc40000011448 */
[----:B------:R-:W-:Y:S02]  /*0e70*/  @!P2 MOV R28, R90 ;  /* 0x0000005a001ca202 */ /* 0x000fe40000000f00 */
[----:B------:R-:W-:Y:S02]  /*0e80*/  @!P2 MOV R29, R93 ;  /* 0x0000005d001da202 */ /* 0x000fe40000000f00 */
[----:B------:R-:W-:Y:S02]  /*0e90*/  ISETP.GT.U32.OR P3, PT, R0, 0x27f, P3 ;  /* 0x0000027f0000780c */ /* 0x000fe40001f64470 */
[----:B------:R-:W-:Y:S01]  /*0ea0*/  ISETP.GE.AND.EX P4, PT, R69, c[0x0][0x1cc], PT, P6 ;  /* 0x0000730045007a0c */ /* 0x000fe20003f86360 */
[----:B------:R-:W-:Y:S01]  /*0eb0*/  @!P2 IMAD.WIDE.U32 R28, R74, c[0x0][0x1c0], R28 ;  /* 0x000070004a1caa25 */ /* 0x000fe200078e001c */
[----:B------:R-:W-:Y:S02]  /*0ec0*/  @!P1 LEA R30, P6, R32, c[0x0][0x170], 0x2 ;  /* 0x00005c00201e9a11 */ /* 0x000fe400078c10ff */
[----:B------:R-:W-:-:S02]  /*0ed0*/  ISETP.GE.U32.AND P5, PT, R7, c[0x0][0x1c8], PT ;  /* 0x0000720007007a0c */ /* 0x000fc40003fa6070 */
[----:B------:R-:W-:Y:S02]  /*0ee0*/  SHF.R.S32.HI R70, RZ, 0x1f, R7 ;  /* 0x0000001fff467819 */ /* 0x000fe40000011407 */
[----:B------:R-:W-:Y:S02]  /*0ef0*/  @!P1 LEA.HI.X R31, R32, c[0x0][0x174], R31, 0x2, P6 ;  /* 0x00005d00201f9a11 */ /* 0x000fe400030f141f */
[----:B------:R-:W-:Y:S02]  /*0f00*/  @!P2 IADD3 R29, R29, R33, RZ ;  /* 0x000000211d1da210 */ /* 0x000fe40007ffe0ff */
[----:B------:R-:W-:Y:S02]  /*0f10*/  @!P2 LEA R38, P6, R28, c[0x0][0x170], 0x2 ;  /* 0x00005c001c26aa11 */ /* 0x000fe400078c10ff */
[----:B------:R-:W-:Y:S02]  /*0f20*/  ISETP.GT.U32.OR P4, PT, R0, 0x27f, P4 ;  /* 0x0000027f0000780c */ /* 0x000fe40002784470 */
[----:B------:R-:W-:-:S02]  /*0f30*/  ISETP.GE.AND.EX P5, PT, R70, c[0x0][0x1cc], PT, P5 ;  /* 0x0000730046007a0c */ /* 0x000fc40003fa6350 */
[----:B------:R-:W-:Y:S01]  /*0f40*/  @!P2 LEA.HI.X R39, R28, c[0x0][0x174], R29, 0x2, P6 ;  /* 0x00005d001c27aa11 */ /* 0x000fe200030f141d */
[----:B------:R-:W-:Y:S01]  /*0f50*/  CS2R R50, SRZ ;  /* 0x0000000000327805 */ /* 0x000fe2000001ff00 */
[----:B------:R-:W-:Y:S01]  /*0f60*/  @!P3 MOV R28, R90 ;  /* 0x0000005a001cb202 */ /* 0x000fe20000000f00 */
[----:B------:R-:W-:Y:S01]  /*0f70*/  @!P3 IMAD R32, R68, c[0x0][0x1c0], RZ ;  /* 0x000070004420ba24 */ /* 0x000fe200078e02ff */
[----:B------:R-:W-:Y:S02]  /*0f80*/  @!P3 MOV R29, R93 ;  /* 0x0000005d001db202 */ /* 0x000fe40000000f00 */
[----:B------:R-:W-:Y:S01]  /*0f90*/  ISETP.GT.U32.OR P5, PT, R0, 0x27f, P5 ;  /* 0x0000027f0000780c */ /* 0x000fe20002fa4470 */
[C---:B------:R-:W-:Y:S01]  /*0fa0*/  @!P3 IMAD R33, R73.reuse, c[0x0][0x1c4], R32 ;  /* 0x000071004921ba24 */ /* 0x040fe200078e0220 */
[----:B------:R0:W4:Y:S01]  /*0fb0*/  @!P1 LDG.E.64 R50, [R30.64] ;  /* 0x000000061e329981 */ /* 0x000122000c1e1b00 */
[----:B------:R-:W-:Y:S01]  /*0fc0*/  @!P3 IMAD.WIDE.U32 R28, R73, c[0x0][0x1c0], R28 ;  /* 0x00007000491cba25 */ /* 0x000fe200078e001c */
[----:B------:R-:W-:-:S02]  /*0fd0*/  ISETP.GE.U32.AND P1, PT, R8, c[0x0][0x1c8], PT ;  /* 0x0000720008007a0c */ /* 0x000fc40003f26070 */
[----:B------:R-:W-:Y:S01]  /*0fe0*/  SHF.R.S32.HI R71, RZ, 0x1f, R8 ;  /* 0x0000001fff477819 */ /* 0x000fe20000011408 */
[----:B------:R-:W-:Y:S01]  /*0ff0*/  @!P4 IMAD R35, R69, c[0x0][0x1c0], RZ ;  /* 0x000070004523ca24 */ /* 0x000fe200078e02ff */
[----:B------:R-:W-:Y:S02]  /*1000*/  @!P3 IADD3 R29, R29, R33, RZ ;  /* 0x000000211d1db210 */ /* 0x000fe40007ffe0ff */
[----:B------:R-:W-:Y:S02]  /*1010*/  @!P3 LEA R36, P6, R28, c[0x0][0x170], 0x2 ;  /* 0x00005c001c24ba11 */ /* 0x000fe400078c10ff */
[-C--:B0-----:R-:W-:Y:S02]  /*1020*/  @!P4 MOV R30, R90.reuse ;  /* 0x0000005a001ec202 */ /* 0x081fe40000000f00 */
[----:B------:R-:W-:Y:S02]  /*1030*/  @!P4 MOV R31, R93 ;  /* 0x0000005d001fc202 */ /* 0x000fe40000000f00 */
[----:B------:R-:W-:Y:S01]  /*1040*/  ISETP.GE.AND.EX P1, PT, R71, c[0x0][0x1cc], PT, P1 ;  /* 0x0000730047007a0c */ /* 0x000fe20003f26310 */
[----:B------:R-:W-:Y:S01]  /*1050*/  @!P4 IMAD R35, R72, c[0x0][0x1c4], R35 ;  /* 0x000071004823ca24 */ /* 0x000fe200078e0223 */
[----:B------:R-:W-:Y:S01]  /*1060*/  @!P3 LEA.HI.X R37, R28, c[0x0][0x174], R29, 0x2, P6 ;  /* 0x00005d001c25ba11 */ /* 0x000fe200030f141d */
[----:B------:R-:W-:Y:S01]  /*1070*/  @!P4 IMAD.WIDE.U32 R30, R72, c[0x0][0x1c0], R30 ;  /* 0x00007000481eca25 */ /* 0x000fe200078e001e */
[----:B------:R-:W-:-:S02]  /*1080*/  @!P5 MOV R28, R90 ;  /* 0x0000005a001cd202 */ /* 0x000fc40000000f00 */
[----:B------:R-:W-:Y:S01]  /*1090*/  @!P5 MOV R29, R93 ;  /* 0x0000005d001dd202 */ /* 0x000fe20000000f00 */
[----:B------:R-:W-:Y:S01]  /*10a0*/  @!P5 IMAD R32, R70, c[0x0][0x1c0], RZ ;  /* 0x000070004620da24 */ /* 0x000fe200078e02ff */
[----:B------:R-:W-:Y:S02]  /*10b0*/  ISETP.GT.U32.OR P1, PT, R0, 0x27f, P1 ;  /* 0x0000027f0000780c */ /* 0x000fe40000f24470 */
[----:B------:R-:W-:Y:S01]  /*10c0*/  @!P4 IADD3 R31, R31, R35, RZ ;  /* 0x000000231f1fc210 */ /* 0x000fe20007ffe0ff */
[C---:B------:R-:W-:Y:S01]  /*10d0*/  @!P5 IMAD R33, R7.reuse, c[0x0][0x1c4], R32 ;  /* 0x000071000721da24 */ /* 0x040fe200078e0220 */
[C---:B------:R-:W-:Y:S01]  /*10e0*/  @!P4 LEA R34, P6, R30.reuse, c[0x0][0x170], 0x2 ;  /* 0x00005c001e22ca11 */ /* 0x040fe200078c10ff */
[----:B------:R-:W-:Y:S01]  /*10f0*/  @!P5 IMAD.WIDE.U32 R28, R7, c[0x0][0x1c0], R28 ;  /* 0x00007000071cda25 */ /* 0x000fe200078e001c */
[----:B------:R-:W-:Y:S02]  /*1100*/  CS2R R52, SRZ ;  /* 0x0000000000347805 */ /* 0x000fe4000001ff00 */
[----:B------:R-:W-:-:S02]  /*1110*/  @!P4 LEA.HI.X R35, R30, c[0x0][0x174], R31, 0x2, P6 ;  /* 0x00005d001e23ca11 */ /* 0x000fc400030f141f */
[----:B------:R-:W-:Y:S02]  /*1120*/  @!P5 IADD3 R29, R29, R33, RZ ;  /* 0x000000211d1dd210 */ /* 0x000fe40007ffe0ff */
[C---:B------:R-:W-:Y:S01]  /*1130*/  @!P5 LEA R32, P6, R28.reuse, c[0x0][0x170], 0x2 ;  /* 0x00005c001c20da11 */ /* 0x040fe200078c10ff */
[----:B------:R-:W-:Y:S01]  /*1140*/  CS2R R54, SRZ ;  /* 0x0000000000367805 */ /* 0x000fe2000001ff00 */
[----:B------:R-:W4:Y:S01]  /*1150*/  @!P2 LDG.E.64 R52, [R38.64] ;  /* 0x000000062634a981 */ /* 0x000f22000c1e1b00 */
[----:B------:R-:W-:Y:S02]  /*1160*/  @!P1 MOV R30, R90 ;  /* 0x0000005a001e9202 */ /* 0x000fe40000000f00 */
[----:B------:R-:W-:Y:S01]  /*1170*/  @!P5 LEA.HI.X R33, R28, c[0x0][0x174], R29, 0x2, P6 ;  /* 0x00005d001c21da11 */ /* 0x000fe200030f141d */
[----:B------:R-:W-:Y:S01]  /*1180*/  @!P1 IMAD R29, R71, c[0x0][0x1c0], RZ ;  /* 0x00007000471d9a24 */ /* 0x000fe200078e02ff */
[----:B------:R-:W-:Y:S01]  /*1190*/  @!P1 MOV R31, R93 ;  /* 0x0000005d001f9202 */ /* 0x000fe20000000f00 */
[----:B------:R-:W-:Y:S01]  /*11a0*/  CS2R R56, SRZ ;  /* 0x0000000000387805 */ /* 0x000fe2000001ff00 */
[----:B------:R0:W4:Y:S01]  /*11b0*/  @!P3 LDG.E.64 R54, [R36.64] ;  /* 0x000000062436b981 */ /* 0x000122000c1e1b00 */
[----:B------:R-:W-:-:S02]  /*11c0*/  @!P1 IMAD R29, R8, c[0x0][0x1c4], R29 ;  /* 0x00007100081d9a24 */ /* 0x000fc400078e021d */
[----:B------:R-:W-:Y:S01]  /*11d0*/  @!P1 IMAD.WIDE.U32 R30, R8, c[0x0][0x1c0], R30 ;  /* 0x00007000081e9a25 */ /* 0x000fe200078e001e */
[----:B------:R-:W-:Y:S01]  /*11e0*/  CS2R R58, SRZ ;  /* 0x00000000003a7805 */ /* 0x000fe2000001ff00 */
[----:B------:R2:W4:Y:S03]  /*11f0*/  @!P4 LDG.E.64 R56, [R34.64] ;  /* 0x000000062238c981 */ /* 0x000526000c1e1b00 */
[----:B------:R-:W-:Y:S02]  /*1200*/  @!P1 IADD3 R29, R31, R29, RZ ;  /* 0x0000001d1f1d9210 */ /* 0x000fe40007ffe0ff */
[C---:B------:R-:W-:Y:S01]  /*1210*/  @!P1 LEA R28, P2, R30.reuse, c[0x0][0x170], 0x2 ;  /* 0x00005c001e1c9a11 */ /* 0x040fe200078410ff */
[----:B------:R-:W-:Y:S01]  /*1220*/  CS2R R60, SRZ ;  /* 0x00000000003c7805 */ /* 0x000fe2000001ff00 */
[----:B------:R1:W4:Y:S02]  /*1230*/  @!P5 LDG.E.64 R58, [R32.64] ;  /* 0x00000006203ad981 */ /* 0x000324000c1e1b00 */
[----:B------:R-:W-:-:S05]  /*1240*/  @!P1 LEA.HI.X R29, R30, c[0x0][0x174], R29, 0x2, P2 ;  /* 0x00005d001e1d9a11 */ /* 0x000fca00010f141d */
[----:B------:R3:W4:Y:S01]  /*1250*/  @!P1 LDG.E.64 R60, [R28.64] ;  /* 0x000000061c3c9981 */ /* 0x000722000c1e1b00 */
[----:B--2---:R-:W-:Y:S02]  /*1260*/  FADD.FTZ R35, R18, R19 ;  /* 0x0000001312237221 */ /* 0x004fe40000010000 */
[----:B0-----:R-:W-:Y:S02]  /*1270*/  FMUL.FTZ R37, R19, R19 ;  /* 0x0000001313257220 */ /* 0x001fe40000410000 */
[----:B---3--:R-:W-:Y:S02]  /*1280*/  FADD.FTZ R29, R16, R17 ;  /* 0x00000011101d7221 */ /* 0x008fe40000010000 */
[----:B------:R-:W-:Y:S02]  /*1290*/  FFMA.FTZ R34, R18, R18, R37 ;  /* 0x0000001212227223 */ /* 0x000fe40000010025 */
[----:B-1----:R-:W-:-:S04]  /*12a0*/  FMUL.FTZ R33, R17, R17 ;  /* 0x0000001111217220 */ /* 0x002fc80000410000 */
[----:B------:R-:W-:Y:S02]  /*12b0*/  FFMA.FTZ R28, R16, R16, R33 ;  /* 0x00000010101c7223 */ /* 0x000fe40000010021 */
[----:B-----5:R-:W-:-:S04]  /*12c0*/  FMUL.FTZ R33, R15, R15 ;  /* 0x0000000f0f217220 */ /* 0x020fc80000410000 */
[----:B------:R-:W-:Y:S01]  /*12d0*/  FFMA.FTZ R33, R14, R14, R33 ;  /* 0x0000000e0e217223 */ /* 0x000fe20000010021 */
[----:B------:R-:W-:Y:S01]  /*12e0*/  ISETP.GT.AND P1, PT, R2, 0x1e, PT ;  /* 0x0000001e0200780c */ /* 0x000fe20003f24270 */
[C---:B----4-:R-:W-:Y:S02]  /*12f0*/  FADD.FTZ R30, R22.reuse, R23 ;  /* 0x00000017161e7221 */ /* 0x050fe40000010000 */
[----:B------:R-:W-:Y:S02]  /*1300*/  FMUL.FTZ R31, R23, R23 ;  /* 0x00000017171f7220 */ /* 0x000fe40000410000 */
[----:B------:R-:W-:Y:S02]  /*1310*/  FADD.FTZ R30, RZ, R30 ;  /* 0x0000001eff1e7221 */ /* 0x000fe40000010000 */
[----:B------:R-:W-:Y:S02]  /*1320*/  FFMA.FTZ R31, R22, R22, R31 ;  /* 0x00000016161f7223 */ /* 0x000fe4000001001f */
[----:B------:R-:W-:-:S02]  /*1330*/  FADD.FTZ R30, R30, R35 ;  /* 0x000000231e1e7221 */ /* 0x000fc40000010000 */
[----:B------:R-:W-:Y:S02]  /*1340*/  FADD.FTZ R31, RZ, R31 ;  /* 0x0000001fff1f7221 */ /* 0x000fe40000010000 */
[----:B------:R-:W-:Y:S02]  /*1350*/  FADD.FTZ R29, R30, R29 ;  /* 0x0000001d1e1d7221 */ /* 0x000fe40000010000 */
[----:B------:R-:W-:Y:S02]  /*1360*/  FADD.FTZ R30, R14, R15 ;  /* 0x0000000f0e1e7221 */ /* 0x000fe40000010000 */
[----:B------:R-:W-:Y:S02]  /*1370*/  FADD.FTZ R31, R31, R34 ;  /* 0x000000221f1f7221 */ /* 0x000fe40000010000 */
[----:B------:R-:W-:Y:S02]  /*1380*/  FADD.FTZ R29, R29, R30 ;  /* 0x0000001e1d1d7221 */ /* 0x000fe40000010000 */
[----:B------:R-:W-:-:S02]  /*1390*/  FADD.FTZ R30, R20, R21 ;  /* 0x00000015141e7221 */ /* 0x000fc40000010000 */
[----:B------:R-:W-:Y:S02]  /*13a0*/  FADD.FTZ R28, R31, R28 ;  /* 0x0000001c1f1c7221 */ /* 0x000fe40000010000 */
[----:B------:R-:W-:Y:S02]  /*13b0*/  FADD.FTZ R29, R29, R30 ;  /* 0x0000001e1d1d7221 */ /* 0x000fe40000010000 */
[----:B------:R-:W-:Y:S02]  /*13c0*/  FMUL.FTZ R31, R21, R21 ;  /* 0x00000015151f7220 */ /* 0x000fe40000410000 */
[----:B------:R-:W-:Y:S02]  /*13d0*/  FADD.FTZ R30, R24, R25 ;  /* 0x00000019181e7221 */ /* 0x000fe40000010000 */
[----:B------:R-:W-:Y:S02]  /*13e0*/  FADD.FTZ R28, R28, R33 ;  /* 0x000000211c1c7221 */ /* 0x000fe40000010000 */
[----:B------:R-:W-:-:S02]  /*13f0*/  FFMA.FTZ R31, R20, R20, R31 ;  /* 0x00000014141f7223 */ /* 0x000fc4000001001f */
[----:B------:R-:W-:Y:S02]  /*1400*/  FADD.FTZ R29, R29, R30 ;  /* 0x0000001e1d1d7221 */ /* 0x000fe40000010000 */
[----:B------:R-:W-:Y:S02]  /*1410*/  FMUL.FTZ R33, R25, R25 ;  /* 0x0000001919217220 */ /* 0x000fe40000410000 */
[----:B------:R-:W-:Y:S02]  /*1420*/  FADD.FTZ R30, R26, R27 ;  /* 0x0000001b1a1e7221 */ /* 0x000fe40000010000 */
[----:B------:R-:W-:Y:S02]  /*1430*/  FADD.FTZ R28, R28, R31 ;  /* 0x0000001f1c1c7221 */ /* 0x000fe40000010000 */
[----:B------:R-:W-:Y:S02]  /*1440*/  FFMA.FTZ R33, R24, R24, R33 ;  /* 0x0000001818217223 */ /* 0x000fe40000010021 */
[----:B------:R-:W-:-:S02]  /*1450*/  FMUL.FTZ R31, R27, R27 ;  /* 0x0000001b1b1f7220 */ /* 0x000fc40000410000 */
[----:B------:R-:W-:Y:S02]  /*1460*/  FADD.FTZ R29, R29, R30 ;  /* 0x0000001e1d1d7221 */ /* 0x000fe40000010000 */
[----:B------:R-:W-:Y:S02]  /*1470*/  FADD.FTZ R30, R44, R45 ;  /* 0x0000002d2c1e7221 */ /* 0x000fe40000010000 */
[----:B------:R-:W-:Y:S02]  /*1480*/  FADD.FTZ R28, R28, R33 ;  /* 0x000000211c1c7221 */ /* 0x000fe40000010000 */
[----:B------:R-:W-:Y:S02]  /*1490*/  FFMA.FTZ R31, R26, R26, R31 ;  /* 0x0000001a1a1f7223 */ /* 0x000fe4000001001f */
[----:B------:R-:W-:Y:S02]  /*14a0*/  FMUL.FTZ R33, R45, R45 ;  /* 0x0000002d2d217220 */ /* 0x000fe40000410000 */
[----:B------:R-:W-:-:S02]  /*14b0*/  FADD.FTZ R29, R29, R30 ;  /* 0x0000001e1d1d7221 */ /* 0x000fc40000010000 */
[----:B------:R-:W-:Y:S02]  /*14c0*/  FADD.FTZ R30, R46, R47 ;  /* 0x0000002f2e1e7221 */ /* 0x000fe40000010000 */
[----:B------:R-:W-:Y:S02]  /*14d0*/  FADD.FTZ R28, R28, R31 ;  /* 0x0000001f1c1c7221 */ /* 0x000fe40000010000 */
[----:B------:R-:W-:Y:S02]  /*14e0*/  FFMA.FTZ R33, R44, R44, R33 ;  /* 0x0000002c2c217223 */ /* 0x000fe40000010021 */
[----:B------:R-:W-:Y:S02]  /*14f0*/  FMUL.FTZ R31, R47, R47 ;  /* 0x0000002f2f1f7220 */ /* 0x000fe40000410000 */
[----:B------:R-:W-:Y:S02]  /*1500*/  FADD.FTZ R29, R29, R30 ;  /* 0x0000001e1d1d7221 */ /* 0x000fe40000010000 */
[----:B------:R-:W-:-:S02]  /*1510*/  FADD.FTZ R30, R48, R49 ;  /* 0x00000031301e7221 */ /* 0x000fc40000010000 */
[----:B------:R-:W-:Y:S02]  /*1520*/  FADD.FTZ R28, R28, R33 ;  /* 0x000000211c1c7221 */ /* 0x000fe40000010000 */
[----:B------:R-:W-:Y:S02]  /*1530*/  FFMA.FTZ R31, R46, R46, R31 ;  /* 0x0000002e2e1f7223 */ /* 0x000fe4000001001f */
[----:B------:R-:W-:Y:S02]  /*1540*/  FMUL.FTZ R33, R49, R49 ;  /* 0x0000003131217220 */ /* 0x000fe40000410000 */
[----:B------:R-:W-:Y:S02]  /*1550*/  FADD.FTZ R29, R29, R30 ;  /* 0x0000001e1d1d7221 */ /* 0x000fe40000010000 */
[----:B------:R-:W-:Y:S02]  /*1560*/  FADD.FTZ R30, R50, R51 ;  /* 0x00000033321e7221 */ /* 0x000fe40000010000 */
[----:B------:R-:W-:-:S02]  /*1570*/  FADD.FTZ R28, R28, R31 ;  /* 0x0000001f1c1c7221 */ /* 0x000fc40000010000 */
[----:B------:R-:W-:Y:S02]  /*1580*/  FFMA.FTZ R33, R48, R48, R33 ;  /* 0x0000003030217223 */ /* 0x000fe40000010021 */
[----:B------:R-:W-:Y:S02]  /*1590*/  FMUL.FTZ R31, R51, R51 ;  /* 0x00000033331f7220 */ /* 0x000fe40000410000 */
[----:B------:R-:W-:Y:S02]  /*15a0*/  FADD.FTZ R29, R29, R30 ;  /* 0x0000001e1d1d7221 */ /* 0x000fe40000010000 */
[----:B------:R-:W-:Y:S02]  /*15b0*/  FADD.FTZ R28, R28, R33 ;  /* 0x000000211c1c7221 */ /* 0x000fe40000010000 */
[----:B------:R-:W-:Y:S02]  /*15c0*/  FADD.FTZ R30, R52, R53 ;  /* 0x00000035341e7221 */ /* 0x000fe40000010000 */
[----:B------:R-:W-:-:S02]  /*15d0*/  FFMA.FTZ R31, R50, R50, R31 ;  /* 0x00000032321f7223 */ /* 0x000fc4000001001f */
[----:B------:R-:W-:Y:S02]  /*15e0*/  FMUL.FTZ R33, R53, R53 ;  /* 0x0000003535217220 */ /* 0x000fe40000410000 */
[----:B------:R-:W-:Y:S02]  /*15f0*/  FADD.FTZ R29, R29, R30 ;  /* 0x0000001e1d1d7221 */ /* 0x000fe40000010000 */
[----:B------:R-:W-:Y:S02]  /*1600*/  FADD.FTZ R28, R28, R31 ;  /* 0x0000001f1c1c7221 */ /* 0x000fe40000010000 */
[----:B------:R-:W-:Y:S02]  /*1610*/  FADD.FTZ R30, R54, R55 ;  /* 0x00000037361e7221 */ /* 0x000fe40000010000 */
[----:B------:R-:W-:Y:S02]  /*1620*/  FFMA.FTZ R33, R52, R52, R33 ;  /* 0x0000003434217223 */ /* 0x000fe40000010021 */
[----:B------:R-:W-:-:S02]  /*1630*/  FMUL.FTZ R31, R55, R55 ;  /* 0x00000037371f7220 */ /* 0x000fc40000410000 */
[----:B------:R-:W-:Y:S02]  /*1640*/  FADD.FTZ R29, R29, R30 ;  /* 0x0000001e1d1d7221 */ /* 0x000fe40000010000 */
[----:B------:R-:W-:Y:S02]  /*1650*/  FADD.FTZ R28, R28, R33 ;  /* 0x000000211c1c7221 */ /* 0x000fe40000010000 */
[----:B------:R-:W-:Y:S02]  /*1660*/  FFMA.FTZ R31, R54, R54, R31 ;  /* 0x00000036361f7223 */ /* 0x000fe4000001001f */
[----:B------:R-:W-:Y:S02]  /*1670*/  FADD.FTZ R30, R56, R57 ;  /* 0x00000039381e7221 */ /* 0x000fe40000010000 */
[----:B------:R-:W-:Y:S02]  /*1680*/  FMUL.FTZ R33, R57, R57 ;  /* 0x0000003939217220 */ /* 0x000fe40000410000 */
[----:B------:R-:W-:-:S02]  /*1690*/  FADD.FTZ R28, R28, R31 ;  /* 0x0000001f1c1c7221 */ /* 0x000fc40000010000 */
[----:B------:R-:W-:Y:S02]  /*16a0*/  FADD.FTZ R29, R29, R30 ;  /* 0x0000001e1d1d7221 */ /* 0x000fe40000010000 */
[----:B------:R-:W-:Y:S02]  /*16b0*/  FFMA.FTZ R33, R56, R56, R33 ;  /* 0x0000003838217223 */ /* 0x000fe40000010021 */
        /* <DEDUP_REMOVED lines=9> */
[----:B------:R-:W-:-:S02]  /*1750*/  FADD.FTZ R29, R29, R30 ;  /* 0x0000001e1d1d7221 */ /* 0x000fc40000010000 */
        /* <DEDUP_REMOVED lines=24> */
[----:B------:R-:W-:Y:S01]  /*18e0*/  ISETP.NE.AND P3, PT, R0, RZ, PT ;  /* 0x000000ff0000720c */ /* 0x000fe20003f65270 */
[----:B------:R-:W-:Y:S08]  /*18f0*/  BSSY B0, `(.L_x_4525) ;  /* 0x0000037000007945 */ /* 0x000ff00003800000 */
[----:B0-----:R-:W-:-:S02]  /*1900*/  @!P1 FADD.FTZ R29, R29, R28 ;  /* 0x0000001c1d1d9221 */ /* 0x001fc40000010000 */
[----:B-1----:R-:W-:-:S03]  /*1910*/  @!P1 FADD.FTZ R33, R33, R30 ;  /* 0x0000001e21219221 */ /* 0x002fc60000010000 */
        /* <DEDUP_REMOVED lines=19> */
[----:B------:R-:W1:Y:S01]  /*1a50*/  LDS.128 R36, [0x60] ;  /* 0x00006000ff247984 */ /* 0x000e620000000c00 */
[----:B------:R-:W-:Y:S02]  /*1a60*/  FADD.FTZ R40, R28, R31 ;  /* 0x0000001f1c287221 */ /* 0x000fe40000010000 */
[----:B0-----:R-:W-:-:S02]  /*1a70*/  FADD.FTZ R41, R29, R32 ;  /* 0x000000201d297221 */ /* 0x001fc40000010000 */
[----:B------:R-:W0:Y:S01]  /*1a80*/  LDS.128 R28, [0x70] ;  /* 0x00007000ff1c7984 */ /* 0x000e220000000c00 */
[----:B------:R-:W-:Y:S02]  /*1a90*/  FADD.FTZ R32, R40, R33 ;  /* 0x0000002128207221 */ /* 0x000fe40000010000 */
[----:B------:R-:W-:Y:S02]  /*1aa0*/  FADD.FTZ R33, R41, R34 ;  /* 0x0000002229217221 */ /* 0x000fe40000010000 */
[----:B------:R-:W2:Y:S01]  /*1ab0*/  LDS.128 R40, [0x80] ;  /* 0x00008000ff287984 */ /* 0x000ea20000000c00 */
[----:B------:R-:W-:Y:S02]  /*1ac0*/  FADD.FTZ R32, R32, R35 ;  /* 0x0000002320207221 */ /* 0x000fe40000010000 */
[----:B-1----:R-:W-:Y:S02]  /*1ad0*/  FADD.FTZ R33, R33, R36 ;  /* 0x0000002421217221 */ /* 0x002fe40000010000 */
[----:B------:R-:W-:-:S02]  /*1ae0*/  FADD.FTZ R32, R32, R37 ;  /* 0x0000002520207221 */ /* 0x000fc40000010000 */
[----:B------:R-:W-:Y:S01]  /*1af0*/  FADD.FTZ R33, R33, R38 ;  /* 0x0000002621217221 */ /* 0x000fe20000010000 */
[----:B------:R-:W-:Y:S01]  /*1b00*/  LDS.64 R36, [0xb0] ;  /* 0x0000b000ff247984 */ /* 0x000fe20000000a00 */
[----:B------:R-:W-:Y:S02]  /*1b10*/  FADD.FTZ R32, R32, R39 ;  /* 0x0000002720207221 */ /* 0x000fe40000010000 */
[----:B0-----:R-:W-:Y:S02]  /*1b20*/  FADD.FTZ R33, R33, R28 ;  /* 0x0000001c21217221 */ /* 0x001fe40000010000 */
[----:B------:R-:W-:Y:S02]  /*1b30*/  FADD.FTZ R28, R32, R29 ;  /* 0x0000001d201c7221 */ /* 0x000fe40000010000 */
[----:B------:R-:W-:Y:S02]  /*1b40*/  FADD.FTZ R29, R33, R30 ;  /* 0x0000001e211d7221 */ /* 0x000fe40000010000 */
[----:B------:R-:W0:Y:S01]  /*1b50*/  LDS.128 R32, [0x90] ;  /* 0x00009000ff207984 */ /* 0x000e220000000c00 */
[----:B------:R-:W-:-:S02]  /*1b60*/  FADD.FTZ R38, R28, R31 ;  /* 0x0000001f1c267221 */ /* 0x000fc40000010000 */
[----:B--2---:R-:W-:Y:S02]  /*1b70*/  FADD.FTZ R39, R29, R40 ;  /* 0x000000281d277221 */ /* 0x004fe40000010000 */
[----:B------:R-:W1:Y:S01]  /*1b80*/  LDS.128 R28, [0xa0] ;  /* 0x0000a000ff1c7984 */ /* 0x000e620000000c00 */
[----:B------:R-:W-:Y:S02]  /*1b90*/  FADD.FTZ R38, R38, R41 ;  /* 0x0000002926267221 */ /* 0x000fe40000010000 */
[----:B------:R-:W-:Y:S02]  /*1ba0*/  FADD.FTZ R39, R39, R42 ;  /* 0x0000002a27277221 */ /* 0x000fe40000010000 */
[----:B------:R-:W-:Y:S02]  /*1bb0*/  FADD.FTZ R38, R38, R43 ;  /* 0x0000002b26267221 */ /* 0x000fe40000010000 */
[----:B0-----:R-:W-:Y:S02]  /*1bc0*/  FADD.FTZ R39, R39, R32 ;  /* 0x0000002027277221 */ /* 0x001fe40000010000 */
[----:B------:R-:W-:-:S02]  /*1bd0*/  FADD.FTZ R38, R38, R33 ;  /* 0x0000002126267221 */ /* 0x000fc40000010000 */
[----:B------:R-:W-:Y:S02]  /*1be0*/  FADD.FTZ R39, R39, R34 ;  /* 0x0000002227277221 */ /* 0x000fe40000010000 */
[----:B------:R-:W-:Y:S02]  /*1bf0*/  FADD.FTZ R38, R38, R35 ;  /* 0x0000002326267221 */ /* 0x000fe40000010000 */
[----:B-1----:R-:W-:Y:S02]  /*1c00*/  FADD.FTZ R39, R39, R28 ;  /* 0x0000001c27277221 */ /* 0x002fe40000010000 */
[----:B------:R-:W-:Y:S02]  /*1c10*/  FADD.FTZ R38, R38, R29 ;  /* 0x0000001d26267221 */ /* 0x000fe40000010000 */
[----:B------:R-:W-:Y:S02]  /*1c20*/  FADD.FTZ R39, R39, R30 ;  /* 0x0000001e27277221 */ /* 0x000fe40000010000 */
[----:B------:R-:W-:-:S02]  /*1c30*/  FADD.FTZ R38, R38, R31 ;  /* 0x0000001f26267221 */ /* 0x000fc40000010000 */
[----:B------:R-:W-:Y:S02]  /*1c40*/  FADD.FTZ R32, R39, R36 ;  /* 0x0000002427207221 */ /* 0x000fe40000010000 */
[----:B------:R-:W-:Y:S02]  /*1c50*/  FADD.FTZ R33, R38, R37 ;  /* 0x0000002526217221 */ /* 0x000fe40000010000 */
.L_x_4526:
[----:B------:R-:W-:Y:S05]  /*1c60*/  BSYNC B0 ;  /* 0x0000000000007941 */ /* 0x000fea0003800000 */
.L_x_4525:
        /* <DEDUP_REMOVED lines=25> */
.L_x_4529:
[----:B------:R-:W2:Y:S01]  /*1e00*/  LDG.E.STRONG.GPU R30, [R28.64] ;  /* 0x000000061c1e7981 */ /* 0x000ea2000c1ef900 */
[----:B------:R-:W-:Y:S01]  /*1e10*/  YIELD ;  /* 0x0000000000007946 */ /* 0x000fe20003800000 */
[----:B--2---:R-:W-:Y:S01]  /*1e20*/  ISETP.NE.AND P1, PT, R30, R31, PT ;  /* 0x0000001f1e00720c */ /* 0x004fe20003f25270 */
[----:B------:R-:W-:-:S12]  /*1e30*/  CCTL.IVALL ;  /* 0x00000000ff00798f */ /* 0x000fd80002000000 */
[----:B------:R-:W-:Y:S05]  /*1e40*/  @P1 BRA `(.L_x_4529) ;  /* 0xffffffb000001947 */ /* 0x000fea000383ffff */
.L_x_4528:
        /* <DEDUP_REMOVED lines=11> */
.L_x_4531:
[CC--:B------:R-:W-:Y:S02]  /*1f00*/  ISETP.EQ.OR P1, PT, R40.reuse, R3.reuse, P3 ;  /* 0x000000032800720c */ /* 0x0c0fe40001f22670 */
[C---:B------:R-:W-:Y:S02]  /*1f10*/  IADD3 R34, R40.reuse, 0x1, RZ ;  /* 0x0000000128227810 */ /* 0x040fe40007ffe0ff */
[----:B------:R-:W-:Y:S02]  /*1f20*/  IADD3 R30, R40, 0x2, RZ ;  /* 0x00000002281e7810 */ /* 0x000fe40007ffe0ff */
[----:B------:R-:W-:-:S02]  /*1f30*/  ISETP.EQ.OR P2, PT, R34, R3, P3 ;  /* 0x000000032200720c */ /* 0x000fc40001f42670 */
[----:B------:R-:W-:Y:S02]  /*1f40*/  ISETP.EQ.OR P4, PT, R30, R3, P3 ;  /* 0x000000031e00720c */ /* 0x000fe40001f82670 */
[----:B------:R-:W-:-:S03]  /*1f50*/  IADD3 R36, R40, 0x3, RZ ;  /* 0x0000000328247810 */ /* 0x000fc60007ffe0ff */
[----:B------:R-:W1:Y:S01]  /*1f60*/  @!P1 S2R R31, SR_CTAID.Y ;  /* 0x00000000001f9919 */ /* 0x000e620000002600 */
[----:B------:R-:W-:Y:S02]  /*1f70*/  @!P1 LOP3.LUT R28, R4, 0x1, RZ, 0xc0, !PT ;  /* 0x00000001041c9812 */ /* 0x000fe400078ec0ff */
[----:B------:R-:W-:Y:S02]  /*1f80*/  @!P1 MOV R29, 0x4 ;  /* 0x00000004001d9802 */ /* 0x000fe40000000f00 */
[----:B------:R-:W-:Y:S01]  /*1f90*/  ISETP.EQ.OR P5, PT, R36, R3, P3 ;  /* 0x000000032400720c */ /* 0x000fe20001fa2670 */
[----:B------:R-:W-:Y:S01]  /*1fa0*/  @!P1 IMAD R28, R28, c[0x0][0x10], RZ ;  /* 0x000004001c1c9a24 */ /* 0x000fe200078e02ff */
[----:B------:R-:W2:Y:S01]  /*1fb0*/  @!P2 S2R R43, SR_CTAID.Y ;  /* 0x00000000002ba919 */ /* 0x000ea20000002600 */
[----:B------:R-:W-:Y:S02]  /*1fc0*/  @!P4 LOP3.LUT R37, R4, 0x1, RZ, 0xc0, !PT ;  /* 0x000000010425c812 */ /* 0x000fe400078ec0ff */
[----:B------:R-:W-:Y:S01]  /*1fd0*/  @!P1 IMAD R28, R28, c[0x0][0xc], RZ ;  /* 0x000003001c1c9a24 */ /* 0x000fe200078e02ff */
[----:B------:R-:W3:Y:S01]  /*1fe0*/  @!P4 S2R R35, SR_CTAID.Y ;  /* 0x000000000023c919 */ /* 0x000ee20000002600 */
[----:B------:R-:W-:Y:S01]  /*1ff0*/  @!P4 MOV R39, 0x4 ;  /* 0x000000040027c802 */ /* 0x000fe20000000f00 */
[----:B------:R-:W-:-:S02]  /*2000*/  @!P4 IMAD R37, R37, c[0x0][0x10], RZ ;  /* 0x000004002525ca24 */ /* 0x000fc400078e02ff */
[----:B------:R-:W-:Y:S02]  /*2010*/  @!P1 SHF.L.U32 R28, R28, 0x1, RZ ;  /* 0x000000011c1c9819 */ /* 0x000fe400000006ff */
[----:B------:R-:W-:-:S03]  /*2020*/  @!P4 IMAD R37, R37, c[0x0][0xc], RZ ;  /* 0x000003002525ca24 */ /* 0x000fc600078e02ff */
[----:B------:R-:W-:Y:S02]  /*2030*/  @!P1 IMAD.WIDE R28, R28, R29, c[0x0][0x198] ;  /* 0x000066001c1c9625 */ /* 0x000fe400078e021d */
[----:B------:R-:W-:Y:S02]  /*2040*/  @!P4 SHF.L.U32 R38, R37, 0x1, RZ ;  /* 0x000000012526c819 */ /* 0x000fe400000006ff */
[----:B-1----:R-:W-:Y:S01]  /*2050*/  @!P1 IMAD R31, R40, c[0x0][0x10], R31 ;  /* 0x00000400281f9a24 */ /* 0x002fe200078e021f */
[----:B------:R-:W1:Y:S02]  /*2060*/  @!P5 S2R R37, SR_CTAID.Y ;  /* 0x000000000025d919 */ /* 0x000e640000002600 */
[----:B------:R-:W-:-:S04]  /*2070*/  @!P4 IMAD.WIDE R38, R38, R39, c[0x0][0x198] ;  /* 0x000066002626c625 */ /* 0x000fc800078e0227 */
[----:B------:R-:W-:Y:S01]  /*2080*/  @!P1 IMAD.WIDE.U32 R28, R31, 0x8, R28 ;  /* 0x000000081f1c9825 */ /* 0x000fe200078e001c */
[----:B------:R-:W-:-:S03]  /*2090*/  @!P2 LOP3.LUT R31, R4, 0x1, RZ, 0xc0, !PT ;  /* 0x00000001041fa812 */ /* 0x000fc600078ec0ff */
[----:B--2---:R-:W-:Y:S01]  /*20a0*/  @!P2 IMAD R43, R34, c[0x0][0x10], R43 ;  /* 0x00000400222baa24 */ /* 0x004fe200078e022b */
[----:B------:R-:W-:Y:S01]  /*20b0*/  @!P5 LOP3.LUT R34, R4, 0x1, RZ, 0xc0, !PT ;  /* 0x000000010422d812 */ /* 0x000fe200078ec0ff */
[----:B------:R-:W-:Y:S01]  /*20c0*/  @!P2 IMAD R31, R31, c[0x0][0x10], RZ ;  /* 0x000004001f1faa24 */ /* 0x000fe200078e02ff */
[----:B------:R-:W2:Y:S01]  /*20d0*/  @!P1 LDG.E.64 R28, [R28.64] ;  /* 0x000000061c1c9981 */ /* 0x000ea2000c1e1b00 */
[----:B---3--:R-:W-:Y:S01]  /*20e0*/  @!P4 IMAD R35, R30, c[0x0][0x10], R35 ;  /* 0x000004001e23ca24 */ /* 0x008fe200078e0223 */
[----:B------:R-:W-:Y:S01]  /*20f0*/  @!P2 MOV R30, 0x4 ;  /* 0x00000004001ea802 */ /* 0x000fe20000000f00 */
[----:B------:R-:W-:Y:S02]  /*2100*/  @!P2 IMAD R31, R31, c[0x0][0xc], RZ ;  /* 0x000003001f1faa24 */ /* 0x000fe400078e02ff */
[----:B------:R-:W-:Y:S02]  /*2110*/  @!P5 IMAD R34, R34, c[0x0][0x10], RZ ;  /* 0x000004002222da24 */ /* 0x000fe400078e02ff */
[----:B------:R-:W-:Y:S01]  /*2120*/  @!P4 IMAD.WIDE.U32 R38, R35, 0x8, R38 ;  /* 0x000000082326c825 */ /* 0x000fe200078e0026 */
[----:B------:R-:W-:-:S02]  /*2130*/  @!P2 SHF.L.U32 R31, R31, 0x1, RZ ;  /* 0x000000011f1fa819 */ /* 0x000fc400000006ff */
[----:B------:R-:W-:Y:S01]  /*2140*/  @!P5 MOV R35, 0x4 ;  /* 0x000000040023d802 */ /* 0x000fe20000000f00 */
[----:B------:R-:W-:Y:S02]  /*2150*/  @!P5 IMAD R34, R34, c[0x0][0xc], RZ ;  /* 0x000003002222da24 */ /* 0x000fe400078e02ff */
[----:B------:R-:W-:-:S03]  /*2160*/  @!P2 IMAD.WIDE R30, R31, R30, c[0x0][0x198] ;  /* 0x000066001f1ea625 */ /* 0x000fc600078e021e */
[----:B------:R-:W-:-:S03]  /*2170*/  @!P5 SHF.L.U32 R34, R34, 0x1, RZ ;  /* 0x000000012222d819 */ /* 0x000fc600000006ff */
[----:B------:R-:W-:-:S04]  /*2180*/  @!P2 IMAD.WIDE.U32 R30, R43, 0x8, R30 ;  /* 0x000000082b1ea825 */ /* 0x000fc800078e001e */
[----:B------:R-:W-:Y:S02]  /*2190*/  @!P5 IMAD.WIDE R34, R34, R35, c[0x0][0x198] ;  /* 0x000066002222d625 */ /* 0x000fe400078e0223 */
[----:B------:R-:W3:Y:S02]  /*21a0*/  @!P2 LDG.E.64 R30, [R30.64] ;  /* 0x000000061e1ea981 */ /* 0x000ee4000c1e1b00 */
[----:B-1----:R-:W-:-:S04]  /*21b0*/  @!P5 IMAD R37, R36, c[0x0][0x10], R37 ;  /* 0x000004002425da24 */ /* 0x002fc800078e0225 */
        /* <DEDUP_REMOVED lines=15> */
.L_x_4530:
        /* <DEDUP_REMOVED lines=19> */
.L_x_4533:
[----:B------:R-:W-:Y:S05]  /*23e0*/  BSYNC B0 ;  /* 0x0000000000007941 */ /* 0x000fea0003800000 */
.L_x_4532:
        /* <DEDUP_REMOVED lines=12> */
[----:B------:R-:W-:Y:S02]  /*24b0*/  @!P1 IMAD R29, R29, c[0x0][0x10], RZ ;  /* 0x000004001d1d9a24 */ /* 0x000fe400078e02ff */
[----:B------:R-:W-:-:S02]  /*24c0*/  @!P2 IMAD R28, R28, c[0x0][0xc], RZ ;  /* 0x000003001c1caa24 */ /* 0x000fc400078e02ff */
[----:B------:R-:W-:Y:S01]  /*24d0*/  @!P1 IMAD R30, R29, c[0x0][0xc], RZ ;  /* 0x000003001d1e9a24 */ /* 0x000fe200078e02ff */
[----:B------:R-:W-:Y:S02]  /*24e0*/  @!P2 MOV R29, 0x4 ;  /* 0x00000004001da802 */ /* 0x000fe40000000f00 */
        /* <DEDUP_REMOVED lines=14> */
.L_x_4527:
        /* <DEDUP_REMOVED lines=16> */
[----:B------:R-:W-:-:S03]  /*26d0*/  ISETP.NE.AND P5, PT, RZ, UR5, PT ;  /* 0x00000005ff007c0c */ /* 0x000fc6000bfa5270 */
[----:B------:R-:W1:Y:S02]  /*26e0*/  LDS.64 R34, [0xc0] ;  /* 0x0000c000ff227984 */ /* 0x000e640000000a00 */
[----:B-1----:R-:W-:-:S04]  /*26f0*/  FMUL.FTZ R34, R34, c[0x0][0x1f4] ;  /* 0x00007d0022227a20 */ /* 0x002fc80000410000 */
[C---:B------:R-:W-:Y:S02]  /*2700*/  FMUL.FTZ R40, R34.reuse, R34 ;  /* 0x0000002222287220 */ /* 0x040fe40000410000 */
[C---:B------:R-:W-:Y:S02]  /*2710*/  FADD.FTZ R22, -R34.reuse, R22 ;  /* 0x0000001622167221 */ /* 0x040fe40000010100 */
[----:B------:R-:W-:Y:S01]  /*2720*/  FFMA.FTZ R40, R35, c[0x0][0x1f4], -R40 ;  /* 0x00007d0023287a23 */ /* 0x000fe20000010828 */
[----:B------:R-:W-:Y:S01]  /*2730*/  MOV R35, 0x3f800000 ;  /* 0x3f80000000237802 */ /* 0x000fe20000000f00 */
[C---:B0-----:R-:W-:Y:S02]  /*2740*/  FADD.FTZ R32, -R34.reuse, R23 ;  /* 0x0000001722207221 */ /* 0x041fe40000010100 */
[----:B------:R-:W-:Y:S01]  /*2750*/  FADD.FTZ R38, -R34, R18 ;  /* 0x0000001222267221 */ /* 0x000fe20000010100 */
[----:B------:R-:W-:Y:S01]  /*2760*/  FSETP.GTU.FTZ.AND P1, PT, R40, RZ, PT ;  /* 0x000000ff2800720b */ /* 0x000fe20003f3c000 */
[----:B------:R-:W-:-:S12]  /*2770*/  FADD.FTZ R23, -R34, R19 ;  /* 0x0000001322177221 */ /* 0x000fd80000010100 */
        /* <DEDUP_REMOVED lines=17> */
.L_x_4534:
        /* <DEDUP_REMOVED lines=11> */
.L_x_4536:
[----:B------:R-:W-:Y:S05]  /*2940*/  BSYNC B0 ;  /* 0x0000000000007941 */ /* 0x000fea0003800000 */
.L_x_4535:
[----:B------:R-:W-:Y:S01]  /*2950*/  ISETP.GE.U32.AND P6, PT, R84, c[0x0][0x1c8], PT ;  /* 0x0000720054007a0c */ /* 0x000fe20003fc6070 */
[C---:B------:R-:W-:Y:S01]  /*2960*/  FADD.FTZ R88, -R34.reuse, R15 ;  /* 0x0000000f22587221 */ /* 0x040fe20000010100 */
[----:B------:R-:W-:Y:S01]  /*2970*/  ISETP.GE.U32.AND P1, PT, R83, c[0x0][0x1c8], PT ;  /* 0x0000720053007a0c */ /* 0x000fe20003f26070 */
[----:B------:R-:W-:Y:S01]  /*2980*/  FADD.FTZ R22, -R34, R16 ;  /* 0x0000001022167221 */ /* 0x000fe20000010100 */
[----:B------:R-:W-:Y:S01]  /*2990*/  ISETP.GE.U32.AND P2, PT, R82, c[0x0][0x1c8], PT ;  /* 0x0000720052007a0c */ /* 0x000fe20003f46070 */
[-C--:B------:R-:W-:Y:S01]  /*29a0*/  FMUL.FTZ R15, R38, R35.reuse ;  /* 0x00000023260f7220 */ /* 0x080fe20000410000 */
[----:B------:R-:W-:Y:S01]  /*29b0*/  ISETP.GE.U32.AND P3, PT, R81, c[0x0][0x1c8], PT ;  /* 0x0000720051007a0c */ /* 0x000fe20003f66070 */
[----:B------:R-:W-:Y:S01]  /*29c0*/  FMUL.FTZ R16, R23, R35 ;  /* 0x0000002317107220 */ /* 0x000fe20000410000 */
[----:B------:R-:W-:Y:S01]  /*29d0*/  ISETP.GE.U32.AND P4, PT, R80, c[0x0][0x1c8], PT ;  /* 0x0000720050007a0c */ /* 0x000fe20003f86070 */
[C---:B0-----:R-:W-:Y:S01]  /*29e0*/  FADD.FTZ R36, -R34.reuse, R14 ;  /* 0x0000000e22247221 */ /* 0x041fe20000010100 */
[----:B------:R-:W-:Y:S01]  /*29f0*/  ISETP.GE.AND.EX P6, PT, R9, c[0x0][0x1cc], PT, P6 ;  /* 0x0000730009007a0c */ /* 0x000fe20003fc6360 */
[----:B------:R-:W-:Y:S01]  /*2a00*/  FADD.FTZ R32, -R34, R17 ;  /* 0x0000001122207221 */ /* 0x000fe20000010100 */
[----:B------:R-:W-:Y:S01]  /*2a10*/  ISETP.GE.AND.EX P1, PT, R10, c[0x0][0x1cc], PT, P1 ;  /* 0x000073000a007a0c */ /* 0x000fe20003f26310 */
[C---:B------:R-:W-:Y:S01]  /*2a20*/  FADD.FTZ R20, -R34.reuse, R20 ;  /* 0x0000001422147221 */ /* 0x040fe20000010100 */
[----:B------:R-:W-:Y:S01]  /*2a30*/  ISETP.GE.AND.EX P2, PT, R11, c[0x0][0x1cc], PT, P2 ;  /* 0x000073000b007a0c */ /* 0x000fe20003f46320 */
[----:B------:R-:W-:Y:S01]  /*2a40*/  FADD.FTZ R40, -R34, R21 ;  /* 0x0000001522287221 */ /* 0x000fe20000010100 */
[----:B------:R-:W-:Y:S01]  /*2a50*/  ISETP.GE.AND.EX P3, PT, R12, c[0x0][0x1cc], PT, P3 ;  /* 0x000073000c007a0c */ /* 0x000fe20003f66330 */
[C---:B------:R-:W-:Y:S01]  /*2a60*/  FADD.FTZ R24, -R34.reuse, R24 ;  /* 0x0000001822187221 */ /* 0x040fe20000010100 */
[----:B------:R-:W-:Y:S01]  /*2a70*/  ISETP.GE.AND.EX P4, PT, R13, c[0x0][0x1cc], PT, P4 ;  /* 0x000073000d007a0c */ /* 0x000fe20003f86340 */
[----:B------:R-:W-:Y:S01]  /*2a80*/  FADD.FTZ R42, -R34, R25 ;  /* 0x00000019222a7221 */ /* 0x000fe20000010100 */
[----:B------:R-:W-:Y:S01]  /*2a90*/  ISETP.GT.U32.OR P6, PT, R0, 0x27f, P6 ;  /* 0x0000027f0000780c */ /* 0x000fe200037c4470 */
        /* <DEDUP_REMOVED lines=8> */
[----:B------:R-:W-:-:S02]  /*2b20*/  FADD.FTZ R46, -R34, R46 ;  /* 0x0000002e222e7221 */ /* 0x000fc40000010100 */
[C---:B------:R-:W-:Y:S02]  /*2b30*/  FADD.FTZ R47, -R34.reuse, R47 ;  /* 0x0000002f222f7221 */ /* 0x040fe40000010100 */
[C---:B------:R-:W-:Y:S02]  /*2b40*/  FADD.FTZ R48, -R34.reuse, R48 ;  /* 0x0000003022307221 */ /* 0x040fe40000010100 */
[C---:B------:R-:W-:Y:S02]  /*2b50*/  FADD.FTZ R49, -R34.reuse, R49 ;  /* 0x0000003122317221 */ /* 0x040fe40000010100 */
[C---:B------:R-:W-:Y:S02]  /*2b60*/  FADD.FTZ R50, -R34.reuse, R50 ;  /* 0x0000003222327221 */ /* 0x040fe40000010100 */
[C---:B------:R-:W-:Y:S02]  /*2b70*/  FADD.FTZ R51, -R34.reuse, R51 ;  /* 0x0000003322337221 */ /* 0x040fe40000010100 */
        /* <DEDUP_REMOVED lines=8> */
[----:B------:R-:W-:Y:S02]  /*2c00*/  FADD.FTZ R60, -R34, R60 ;  /* 0x0000003c223c7221 */ /* 0x000fe40000010100 */
[----:B------:R-:W-:Y:S02]  /*2c10*/  FFMA.FTZ R14, R28, R15, R30 ;  /* 0x0000000f1c0e7223 */ /* 0x000fe4000001001e */
[----:B------:R-:W-:Y:S02]  /*2c20*/  FADD.FTZ R34, -R34, R61 ;  /* 0x0000003d22227221 */ /* 0x000fe40000010100 */
        /* <DEDUP_REMOVED lines=12> */
.L_x_4537:
        /* <DEDUP_REMOVED lines=11> */
.L_x_4539:
[----:B------:R-:W-:Y:S05]  /*2da0*/  BSYNC B0 ;  /* 0x0000000000007941 */ /* 0x000fea0003800000 */
.L_x_4538:
[-C--:B0-----:R-:W-:Y:S02]  /*2db0*/  FMUL.FTZ R15, R22, R35.reuse ;  /* 0x00000023160f7220 */ /* 0x081fe40000410000 */
[----:B------:R-:W-:Y:S02]  /*2dc0*/  FMUL.FTZ R32, R32, R35 ;  /* 0x0000002320207220 */ /* 0x000fe40000410000 */
[----:B------:R-:W-:Y:S02]  /*2dd0*/  FFMA.FTZ R14, R28, R15, R30 ;  /* 0x0000000f1c0e7223 */ /* 0x000fe4000001001e */
[-C--:B------:R-:W-:Y:S02]  /*2de0*/  FMUL.FTZ R9, R36, R35.reuse ;  /* 0x0000002324097220 */ /* 0x080fe40000410000 */
[----:B------:R-:W-:Y:S02]  /*2df0*/  FMUL.FTZ R88, R88, R35 ;  /* 0x0000002358587220 */ /* 0x000fe40000410000 */
        /* <DEDUP_REMOVED lines=12> */
.L_x_4540:
        /* <DEDUP_REMOVED lines=11> */
.L_x_4542:
[----:B------:R-:W-:Y:S05]  /*2f70*/  BSYNC B0 ;  /* 0x0000000000007941 */ /* 0x000fea0003800000 */
.L_x_4541:
        /* <DEDUP_REMOVED lines=13> */
.L_x_4543:
        /* <DEDUP_REMOVED lines=11> */
.L_x_4545:
[----:B------:R-:W-:Y:S05]  /*3100*/  BSYNC B0 ;  /* 0x0000000000007941 */ /* 0x000fea0003800000 */
.L_x_4544:
        /* <DEDUP_REMOVED lines=17> */
.L_x_4546:
        /* <DEDUP_REMOVED lines=11> */
.L_x_4548:
[----:B------:R-:W-:Y:S05]  /*32d0*/  BSYNC B0 ;  /* 0x0000000000007941 */ /* 0x000fea0003800000 */
.L_x_4547:
        /* <DEDUP_REMOVED lines=13> */
.L_x_4549:
        /* <DEDUP_REMOVED lines=11> */
.L_x_4551:
[----:B------:R-:W-:Y:S05]  /*3460*/  BSYNC B0 ;  /* 0x0000000000007941 */ /* 0x000fea0003800000 */
.L_x_4550:
[----:B------:R-:W-:Y:S01]  /*3470*/  ISETP.GE.U32.AND P6, PT, R79, c[0x0][0x1c8], PT ;  /* 0x000072004f007a0c */ /* 0x000fe20003fc6070 */
[-C--:B0-----:R-:W-:Y:S01]  /*3480*/  FMUL.FTZ R11, R26, R35.reuse ;  /* 0x000000231a0b7220 */ /* 0x081fe20000410000 */
[----:B------:R-:W-:Y:S01]  /*3490*/  ISETP.GE.U32.AND P1, PT, R78, c[0x0][0x1c8], PT ;  /* 0x000072004e007a0c */ /* 0x000fe20003f26070 */
[----:B------:R-:W-:Y:S01]  /*34a0*/  FMUL.FTZ R12, R27, R35 ;  /* 0x000000231b0c7220 */ /* 0x000fe20000410000 */
[----:B------:R-:W-:Y:S01]  /*34b0*/  ISETP.GE.U32.AND P2, PT, R77, c[0x0][0x1c8], PT ;  /* 0x000072004d007a0c */ /* 0x000fe20003f46070 */
[----:B------:R-:W-:Y:S01]  /*34c0*/  FFMA.FTZ R10, R28, R11, R30 ;  /* 0x0000000b1c0a7223 */ /* 0x000fe2000001001e */
        /* <DEDUP_REMOVED lines=16> */
[----:B------:R-:W-:Y:S01]  /*35d0*/  ISETP.GT.U32.OR P1, PT, R0, 0x27f, P1 ;  /* 0x0000027f0000780c */ /* 0x000fe20000f24470 */
[-C--:B------:R-:W-:Y:S01]  /*35e0*/  FMUL.FTZ R17, R52, R35.reuse ;  /* 0x0000002334117220 */ /* 0x080fe20000410000 */
[C---:B------:R-:W-:Y:S01]  /*35f0*/  ISETP.GT.U32.OR P2, PT, R0.reuse, 0x27f, P2 ;  /* 0x0000027f0000780c */ /* 0x040fe20001744470 */
[-C--:B------:R-:W-:Y:S01]  /*3600*/  FMUL.FTZ R18, R53, R35.reuse ;  /* 0x0000002335127220 */ /* 0x080fe20000410000 */
[----:B------:R-:W-:Y:S01]  /*3610*/  ISETP.GT.U32.OR P3, PT, R0, 0x27f, P3 ;  /* 0x0000027f0000780c */ /* 0x000fe20001f64470 */
        /* <DEDUP_REMOVED lines=21> */
.L_x_4552:
        /* <DEDUP_REMOVED lines=11> */
.L_x_4554:
[----:B------:R-:W-:Y:S05]  /*3820*/  BSYNC B0 ;  /* 0x0000000000007941 */ /* 0x000fea0003800000 */
.L_x_4553:
        /* <DEDUP_REMOVED lines=13> */
.L_x_4555:
        /* <DEDUP_REMOVED lines=11> */
.L_x_4557:
[----:B------:R-:W-:Y:S05]  /*39b0*/  BSYNC B0 ;  /* 0x0000000000007941 */ /* 0x000fea0003800000 */
.L_x_4556:
        /* <DEDUP_REMOVED lines=13> */
.L_x_4558:
        /* <DEDUP_REMOVED lines=11> */
.L_x_4560:
[----:B------:R-:W-:Y:S05]  /*3b40*/  BSYNC B0 ;  /* 0x0000000000007941 */ /* 0x000fea0003800000 */
.L_x_4559:
        /* <DEDUP_REMOVED lines=13> */
.L_x_4561:
        /* <DEDUP_REMOVED lines=11> */
.L_x_4563:
[----:B------:R-:W-:Y:S05]  /*3cd0*/  BSYNC B0 ;  /* 0x0000000000007941 */ /* 0x000fea0003800000 */
.L_x_4562:
        /* <DEDUP_REMOVED lines=13> */
.L_x_4564:
        /* <DEDUP_REMOVED lines=11> */
.L_x_4566:
[----:B------:R-:W-:Y:S05]  /*3e60*/  BSYNC B0 ;  /* 0x0000000000007941 */ /* 0x000fea0003800000 */
.L_x_4565:
        /* <DEDUP_REMOVED lines=36> */
.L_x_4567:
        /* <DEDUP_REMOVED lines=11> */
.L_x_4569:
[----:B------:R-:W-:Y:S05]  /*4160*/  BSYNC B0 ;  /* 0x0000000000007941 */ /* 0x000fea0003800000 */
.L_x_4568:
        /* <DEDUP_REMOVED lines=11> */
.L_x_4570:
        /* <DEDUP_REMOVED lines=11> */
.L_x_4572:
[----:B------:R-:W-:Y:S05]  /*42d0*/  BSYNC B0 ;  /* 0x0000000000007941 */ /* 0x000fea0003800000 */
.L_x_4571:
        /* <DEDUP_REMOVED lines=11> */
.L_x_4573:
        /* <DEDUP_REMOVED lines=11> */
.L_x_4575:
[----:B------:R-:W-:Y:S05]  /*4440*/  BSYNC B0 ;  /* 0x0000000000007941 */ /* 0x000fea0003800000 */
.L_x_4574:
        /* <DEDUP_REMOVED lines=11> */
.L_x_4576:
        /* <DEDUP_REMOVED lines=11> */
.L_x_4578:
[----:B------:R-:W-:Y:S05]  /*45b0*/  BSYNC B0 ;  /* 0x0000000000007941 */ /* 0x000fea0003800000 */
.L_x_4577:
        /* <DEDUP_REMOVED lines=11> */
.L_x_4579:
[----:B------:R-:W-:Y:S01]  /*4670*/  BSSY B0, `(.L_x_4580) ;  /* 0x000000a000007945 */ /* 0x000fe20003800000 */
[----:B------:R-:W-:Y:S05]  /*4680*/  @P4 BRA `(.L_x_4581) ;  /* 0x0000008000004947 */ /* 0x000fea0003800000 */
[----:B------:R-:W-:Y:S01]  /*4690*/  MOV R91, R93 ;  /* 0x0000005d005b7202 */ /* 0x000fe20000000f00 */
[----:B------:R-:W-:-:S04]  /*46a0*/  IMAD R71, R71, c[0x0][0x1c0], RZ ;  /* 0x0000700047477a24 */ /* 0x000fc800078e02ff */
[----:B------:R-:W-:-:S04]  /*46b0*/  IMAD.WIDE.U32 R90, R8, c[0x0][0x1c0], R90 ;  /* 0x00007000085a7a25 */ /* 0x000fc800078e005a */
[----:B------:R-:W-:Y:S01]  /*46c0*/  IMAD R71, R8, c[0x0][0x1c4], R71 ;  /* 0x0000710008477a24 */ /* 0x000fe200078e0247 */
[----:B0-----:R-:W-:-:S04]  /*46d0*/  LEA R10, P1, R90, c[0x0][0x160], 0x2 ;  /* 0x000058005a0a7a11 */ /* 0x001fc800078210ff */
[----:B------:R-:W-:-:S04]  /*46e0*/  IADD3 R71, R91, R71, RZ ;  /* 0x000000475b477210 */ /* 0x000fc80007ffe0ff */
[----:B------:R-:W-:-:S05]  /*46f0*/  LEA.HI.X R11, R90, c[0x0][0x164], R71, 0x2, P1 ;  /* 0x000059005a0b7a11 */ /* 0x000fca00008f1447 */
[----:B------:R0:W-:Y:S02]  /*4700*/  STG.E.64 [R10.64], R22 ;  /* 0x000000160a007986 */ /* 0x0001e4000c101b06 */
.L_x_4581:
[----:B------:R-:W-:Y:S05]  /*4710*/  BSYNC B0 ;  /* 0x0000000000007941 */ /* 0x000fea0003800000 */
.L_x_4580:
[----:B------:R-:W-:Y:S02]  /*4720*/  IADD3 R86, R86, c[0x0][0x10], RZ ;  /* 0x0000040056567a10 */ /* 0x000fe40007ffe0ff */
[----:B------:R-:W-:Y:S02]  /*4730*/  IADD3 R4, R4, 0x1, RZ ;  /* 0x0000000104047810 */ /* 0x000fe40007ffe0ff */
[----:B------:R-:W-:-:S13]  /*4740*/  ISETP.GE.AND P1, PT, R86, UR4, PT ;  /* 0x0000000456007c0c */ /* 0x000fda000bf26270 */
[----:B------:R-:W-:Y:S01]  /*4750*/  @P1 CALL.REL.NOINC `(.L_x_4582) ;  /* 0x0000001000001944 */ /* 0x000fe20003c00000 */
[----:B------:R-:W-:Y:S05]  /*4760*/  BRA `(.L_x_4583) ;  /* 0xffffbb1000007947 */ /* 0x000fea000383ffff */
.L_x_4582:
[----:B------:R-:W-:Y:S05]  /*4770*/  EXIT ;  /* 0x000000000000794d */ /* 0x000fea0003800000 */
.L_x_4584:
        /* <DEDUP_REMOVED lines=16> */
.L_x_5212:


//--------------------- .text._Z35group_norm_nhwc_fwd_one_pass_kernelI11Fp32IOFp32WLi512ELi80ELi640EEv26Group_norm_nhwc_fwd_params --------------------------
	.section	.text._Z35group_norm_nhwc_fwd_one_pass_kernelI11Fp32IOFp32WLi512ELi80ELi640EEv26Group_norm_nhwc_fwd_params,"ax",@progbits
	.sectioninfo	@"SHI_REGISTERS=96"
	.align	128
        .global         _Z35group_norm_nhwc_fwd_one_pass_kernelI11Fp32IOFp32WLi512ELi80ELi640EEv26Group_norm_nhwc_fwd_params
        .type           _Z35group_norm_nhwc_fwd_one_pass_kernelI11Fp32IOFp32WLi512ELi80ELi640EEv26Group_norm_nhwc_fwd_params,@function
        .size           _Z35group_norm_nhwc_fwd_one_pass_kernelI11Fp32IOFp32WLi512ELi80ELi640EEv26Group_norm_nhwc_fwd_params,(.L_x_5213 - _Z35group_norm_nhwc_fwd_one_pass_kernelI11Fp32IOFp32WLi512ELi80ELi640EEv26Group_norm_nhwc_fwd_params)
        .other          _Z35group_norm_nhwc_fwd_one_pass_kernelI11Fp32IOFp32WLi512ELi80ELi640EEv26Group_norm_nhwc_fwd_params,@"STO_CUDA_ENTRY STV_DEFAULT"
_Z35group_norm_nhwc_fwd_one_pass_kernelI11Fp32IOFp32WLi512ELi80ELi640EEv26Group_norm_nhwc_fwd_params:
.text._Z35group_norm_nhwc_fwd_one_pass_kernelI11Fp32IOFp32WLi512ELi80ELi640EEv26Group_norm_nhwc_fwd_params:
        /* <DEDUP_REMOVED lines=14> */
[----:B------:R-:W-:-:S04]  /*00e0*/  SHF.R.S32.HI R0, RZ, 0x1f, R75 ;  /* 0x0000001fff007819 */ /* 0x000fc8000001144b */
[----:B------:R-:W-:Y:S02]  /*00f0*/  SHF.R.U32.HI R4, RZ, 0x5, R3 ;  /* 0x00000005ff047819 */ /* 0x000fe40000011603 */
[----:B-1----:R-:W-:Y:S02]  /*0100*/  MOV R3, UR16 ;  /* 0x0000001000037c02 */ /* 0x002fe40008000f00 */
[----:B------:R-:W-:Y:S01]  /*0110*/  LEA.HI R2, R0, R75, RZ, 0x5 ;  /* 0x0000004b00027211 */ /* 0x000fe200078f28ff */
[----:B------:R-:W-:Y:S02]  /*0120*/  IMAD R74, R4, -0x28, R75 ;  /* 0xffffffd8044a7824 */ /* 0x000fe400078e024b */
[----:B------:R-:W-:Y:S01]  /*0130*/  IMAD R0, R3, c[0x0][0x1e4], R4 ;  /* 0x0000790003007a24 */ /* 0x000fe200078e0204 */
[----:B------:R-:W-:Y:S02]  /*0140*/  SHF.R.S32.HI R2, RZ, 0x5, R2 ;  /* 0x00000005ff027819 */ /* 0x000fe40000011402 */
[----:B------:R-:W-:-:S02]  /*0150*/  SHF.L.U32 R74, R74, 0x1, RZ ;  /* 0x000000014a4a7819 */ /* 0x000fc400000006ff */
[C---:B------:R-:W-:Y:S02]  /*0160*/  ISETP.GE.U32.AND P0, PT, R0.reuse, c[0x0][0x1c8], PT ;  /* 0x0000720000007a0c */ /* 0x040fe40003f06070 */
[----:B------:R-:W-:Y:S02]  /*0170*/  SHF.R.S32.HI R3, RZ, 0x1f, R0 ;  /* 0x0000001fff037819 */ /* 0x000fe40000011400 */
[C---:B------:R-:W-:Y:S02]  /*0180*/  IADD3 R4, R0.reuse, 0x20, RZ ;  /* 0x0000002000047810 */ /* 0x040fe40007ffe0ff */
[C---:B------:R-:W-:Y:S02]  /*0190*/  IADD3 R2, R0.reuse, 0x30, RZ ;  /* 0x0000003000027810 */ /* 0x040fe40007ffe0ff */
[C---:B------:R-:W-:Y:S02]  /*01a0*/  IADD3 R5, R0.reuse, 0x10, RZ ;  /* 0x0000001000057810 */ /* 0x040fe40007ffe0ff */
[----:B------:R-:W-:-:S02]  /*01b0*/  IADD3 R4, R0, 0x40, RZ ;  /* 0x0000004000047810 */ /* 0x000fc40007ffe0ff */
[C---:B------:R-:W-:Y:S02]  /*01c0*/  IADD3 R2, R0.reuse, 0x50, RZ ;  /* 0x0000005000027810 */ /* 0x040fe40007ffe0ff */
[----:B------:R-:W-:Y:S02]  /*01d0*/  ISETP.GE.AND.EX P0, PT, R3, c[0x0][0x1cc], PT, P0 ;  /* 0x0000730003007a0c */ /* 0x000fe40003f06300 */
        /* <DEDUP_REMOVED lines=20> */
[----:B------:R-:W-:Y:S02]  /*0320*/  ISETP.LT.U32.AND P0, PT, R75, 0x280, !P0 ;  /* 0x000002804b00780c */ /* 0x000fe40004701070 */
[----:B------:R-:W-:-:S02]  /*0330*/  IADD3 R81, R0, 0x1a0, RZ ;  /* 0x000001a000517810 */ /* 0x000fc40007ffe0ff */
[C---:B------:R-:W-:Y:S02]  /*0340*/  IADD3 R80, R0.reuse, 0x1b0, RZ ;  /* 0x000001b000507810 */ /* 0x040fe40007ffe0ff */
[C---:B------:R-:W-:Y:S02]  /*0350*/  IADD3 R79, R0.reuse, 0x1c0, RZ ;  /* 0x000001c0004f7810 */ /* 0x040fe40007ffe0ff */
[C---:B------:R-:W-:Y:S02]  /*0360*/  IADD3 R78, R0.reuse, 0x1d0, RZ ;  /* 0x000001d0004e7810 */ /* 0x040fe40007ffe0ff */
[C---:B------:R-:W-:Y:S02]  /*0370*/  IADD3 R77, R0.reuse, 0x1e0, RZ ;  /* 0x000001e0004d7810 */ /* 0x040fe40007ffe0ff */
[----:B------:R-:W-:Y:S02]  /*0380*/  IADD3 R76, R0, 0x1f0, RZ ;  /* 0x000001f0004c7810 */ /* 0x000fe40007ffe0ff */
.L_x_4691:
[----:B------:R-:W-:Y:S01]  /*0390*/  IABS R4, c[0x0][0x1d8] ;  /* 0x0000760000047a13 */ /* 0x000fe20000000000 */
[----:B------:R-:W-:Y:S01]  /*03a0*/  UMOV UR6, URZ ;  /* 0x0000003f00067c82 */ /* 0x000fe20008000000 */
[----:B------:R-:W-:-:S02]  /*03b0*/  IABS R5, UR9 ;  /* 0x0000000900057c13 */ /* 0x000fc40008000000 */
[----:B0-----:R-:W0:Y:S01]  /*03c0*/  R2UR UR11, R4 ;  /* 0x00000000040b73c2 */ /* 0x001e2200000e0000 */
[C---:B------:R-:W-:Y:S02]  /*03d0*/  IADD3 R18, R0.reuse, 0x10, RZ ;  /* 0x0000001000127810 */ /* 0x040fe40007ffe0ff */
[----:B------:R-:W-:Y:S02]  /*03e0*/  IADD3 R16, R0, 0x20, RZ ;  /* 0x0000002000107810 */ /* 0x000fe40007ffe0ff */
[----:B------:R-:W-:Y:S02]  /*03f0*/  ISETP.GE.U32.AND P2, PT, R18, c[0x0][0x1c8], PT ;  /* 0x0000720012007a0c */ /* 0x000fe40003f46070 */
[----:B------:R-:W-:Y:S01]  /*0400*/  SHF.R.S32.HI R9, RZ, 0x1f, R18 ;  /* 0x0000001fff097819 */ /* 0x000fe20000011412 */
[----:B------:R-:W1:Y:S01]  /*0410*/  R2UR UR10, R5 ;  /* 0x00000000050a73c2 */ /* 0x000e6200000e0000 */
[----:B------:R-:W-:Y:S02]  /*0420*/  IADD3 R14, R0, 0x30, RZ ;  /* 0x00000030000e7810 */ /* 0x000fe40007ffe0ff */
[----:B------:R-:W-:-:S02]  /*0430*/  ISETP.GE.AND.EX P2, PT, R9, c[0x0][0x1cc], PT, P2 ;  /* 0x0000730009007a0c */ /* 0x000fc40003f46320 */
[----:B------:R-:W-:Y:S02]  /*0440*/  ISETP.GE.U32.AND P1, PT, R16, c[0x0][0x1c8], PT ;  /* 0x0000720010007a0c */ /* 0x000fe40003f26070 */
[----:B------:R-:W-:Y:S02]  /*0450*/  SHF.R.S32.HI R6, RZ, 0x1f, R16 ;  /* 0x0000001fff067819 */ /* 0x000fe40000011410 */
[----:B------:R-:W-:Y:S02]  /*0460*/  ISETP.GE.U32.AND P4, PT, R14, c[0x0][0x1c8], PT ;  /* 0x000072000e007a0c */ /* 0x000fe40003f86070 */
[----:B------:R-:W-:Y:S02]  /*0470*/  SHF.R.S32.HI R8, RZ, 0x1f, R14 ;  /* 0x0000001fff087819 */ /* 0x000fe4000001140e */
[----:B------:R-:W-:Y:S02]  /*0480*/  ISETP.GT.U32.OR P2, PT, R75, 0x27f, P2 ;  /* 0x0000027f4b00780c */ /* 0x000fe40001744470 */
[----:B------:R-:W-:Y:S01]  /*0490*/  ISETP.GE.AND.EX P1, PT, R6, c[0x0][0x1cc], PT, P1 ;  /* 0x0000730006007a0c */ /* 0x000fe20003f26310 */
[----:B0-----:R-:W0:Y:S01]  /*04a0*/  I2F.RP R2, UR11 ;  /* 0x0000000b00027d06 */ /* 0x001e220008209400 */
[----:B------:R-:W-:-:S02]  /*04b0*/  ISETP.GE.AND.EX P4, PT, R8, c[0x0][0x1cc], PT, P4 ;  /* 0x0000730008007a0c */ /* 0x000fc40003f86340 */
[C---:B------:R-:W-:Y:S02]  /*04c0*/  ISETP.GT.U32.OR P1, PT, R75.reuse, 0x27f, P1 ;  /* 0x0000027f4b00780c */ /* 0x040fe40000f24470 */
[----:B------:R-:W-:Y:S02]  /*04d0*/  ISETP.GT.U32.OR P4, PT, R75, 0x27f, P4 ;  /* 0x0000027f4b00780c */ /* 0x000fe40002784470 */
[----:B------:R-:W-:Y:S02]  /*04e0*/  SHF.R.S32.HI R7, RZ, 0x1f, R0 ;  /* 0x0000001fff077819 */ /* 0x000fe40000011400 */
[----:B------:R-:W-:-:S03]  /*04f0*/  IADD3 R27, R0, 0x40, RZ ;  /* 0x00000040001b7810 */ /* 0x000fc60007ffe0ff */
[----:B------:R-:W-:Y:S01]  /*0500*/  @P0 IMAD R7, R7, c[0x0][0x1c0], RZ ;  /* 0x0000700007070a24 */ /* 0x000fe200078e02ff */
[----:B0-----:R-:W0:Y:S03]  /*0510*/  MUFU.RCP R2, R2 ;  /* 0x0000000200027308 */ /* 0x001e260000001000 */
[----:B------:R-:W-:Y:S02]  /*0520*/  @!P1 IMAD R6, R6, c[0x0][0x1c0], RZ ;  /* 0x0000700006069a24 */ /* 0x000fe400078e02ff */
[----:B------:R-:W-:Y:S02]  /*0530*/  @!P4 IMAD R8, R8, c[0x0][0x1c0], RZ ;  /* 0x000070000808ca24 */ /* 0x000fe400078e02ff */
[----:B------:R-:W-:Y:S02]  /*0540*/  @P0 IMAD R15, R0, c[0x0][0x1c4], R7 ;  /* 0x00007100000f0a24 */ /* 0x000fe400078e0207 */
[----:B------:R-:W-:-:S02]  /*0550*/  @!P1 IMAD R19, R16, c[0x0][0x1c4], R6 ;  /* 0x0000710010139a24 */ /* 0x000fc400078e0206 */
[----:B------:R-:W-:Y:S01]  /*0560*/  @!P4 IMAD R21, R14, c[0x0][0x1c4], R8 ;  /* 0x000071000e15ca24 */ /* 0x000fe200078e0208 */
[----:B0-----:R-:W-:-:S06]  /*0570*/  IADD3 R3, R2, 0xffffffe, RZ ;  /* 0x0ffffffe02037810 */ /* 0x001fcc0007ffe0ff */
[----:B------:R-:W0:Y:S02]  /*0580*/  F2I.FTZ.U32.TRUNC.NTZ R3, R3 ;  /* 0x0000000300037305 */ /* 0x000e24000021f000 */
[----:B0-----:R0:W2:Y:S02]  /*0590*/  R2UR UR7, R3 ;  /* 0x00000000030773c2 */ /* 0x0010a400000e0000 */
[----:B0-----:R-:W-:Y:S01]  /*05a0*/  SHF.R.S32.HI R3, RZ, 0x1f, R74 ;  /* 0x0000001fff037819 */ /* 0x001fe2000001144a */
[----:B--2---:R-:W-:-:S04]  /*05b0*/  UIADD3 UR5, URZ, -UR7, URZ ;  /* 0x800000073f057290 */ /* 0x004fc8000fffe03f */
        /* <DEDUP_REMOVED lines=17> */
[----:B------:R-:W-:Y:S02]  /*06d0*/  UIADD3 UR5, -UR7, URZ, URZ ;  /* 0x0000003f07057290 */ /* 0x000fe4000fffe13f */
[----:B------:R-:W-:Y:S02]  /*06e0*/  MOV R5, UR7 ;  /* 0x0000000700057c02 */ /* 0x000fe40008000f00 */
        /* <DEDUP_REMOVED lines=8> */
[----:B------:R-:W-:-:S04]  /*0770*/  @!P2 IMAD R4, R9, c[0x0][0x1c0], RZ ;  /* 0x000070000904aa24 */ /* 0x000fc800078e02ff */
[----:B------:R-:W-:-:S04]  /*0780*/  IMAD.WIDE.U32 R2, R5, c[0x0][0x1d0], R2 ;  /* 0x0000740005027a25 */ /* 0x000fc800078e0002 */
[----:B------:R-:W-:Y:S01]  /*0790*/  @!P2 IMAD R17, R18, c[0x0][0x1c4], R4 ;  /* 0x000071001211aa24 */ /* 0x000fe200078e0204 */
[----:B------:R-:W-:Y:S02]  /*07a0*/  IADD3 R5, R3, UR5, RZ ;  /* 0x0000000503057c10 */ /* 0x000fe4000fffe0ff */
[-C--:B------:R-:W-:Y:S02]  /*07b0*/  @P0 MOV R4, R2.reuse ;  /* 0x0000000200040202 */ /* 0x080fe40000000f00 */
[-C--:B------:R-:W-:Y:S02]  /*07c0*/  @!P2 MOV R12, R2.reuse ;  /* 0x00000002000ca202 */ /* 0x080fe40000000f00 */
[-C--:B------:R-:W-:Y:S01]  /*07d0*/  @!P2 MOV R13, R5.reuse ;  /* 0x00000005000da202 */ /* 0x080fe20000000f00 */
[----:B------:R-:W-:Y:S01]  /*07e0*/  @P0 IMAD.WIDE.U32 R10, R0, c[0x0][0x1c0], R4 ;  /* 0x00007000000a0a25 */ /* 0x000fe200078e0004 */
[-C--:B------:R-:W-:Y:S02]  /*07f0*/  @!P1 MOV R6, R2.reuse ;  /* 0x0000000200069202 */ /* 0x080fe40000000f00 */
[----:B------:R-:W-:Y:S01]  /*0800*/  @!P1 MOV R7, R5 ;  /* 0x0000000500079202 */ /* 0x000fe20000000f00 */
[----:B------:R-:W-:Y:S01]  /*0810*/  @!P2 IMAD.WIDE.U32 R12, R18, c[0x0][0x1c0], R12 ;  /* 0x00007000120caa25 */ /* 0x000fe200078e000c */
        /* <DEDUP_REMOVED lines=8> */
[----:B------:R-:W-:-:S02]  /*08a0*/  @P0 LEA.HI.X R29, R10, c[0x0][0x174], R15, 0x2, P3 ;  /* 0x00005d000a1d0a11 */ /* 0x000fc400018f140f */
[----:B------:R-:W-:Y:S02]  /*08b0*/  @!P1 IADD3 R7, R7, R19, RZ ;  /* 0x0000001307079210 */ /* 0x000fe40007ffe0ff */
[----:B------:R-:W-:Y:S02]  /*08c0*/  @!P1 LEA R10, P3, R6, c[0x0][0x170], 0x2 ;  /* 0x00005c00060a9a11 */ /* 0x000fe400078610ff */
[----:B------:R-:W-:Y:S02]  /*08d0*/  @!P2 LEA.HI.X R15, R12, c[0x0][0x174], R11, 0x2, P5 ;  /* 0x00005d000c0faa11 */ /* 0x000fe400028f140b */
[----:B------:R-:W-:Y:S02]  /*08e0*/  @!P4 IADD3 R9, R9, R21, RZ ;  /* 0x000000150909c210 */ /* 0x000fe40007ffe0ff */
[----:B------:R-:W-:Y:S02]  /*08f0*/  @!P4 LEA R12, P5, R8, c[0x0][0x170], 0x2 ;  /* 0x00005c00080cca11 */ /* 0x000fe400078a10ff */
[----:B------:R-:W-:-:S02]  /*0900*/  @!P1 LEA.HI.X R11, R6, c[0x0][0x174], R7, 0x2, P3 ;  /* 0x00005d00060b9a11 */ /* 0x000fc400018f1407 */
[----:B------:R-:W-:Y:S01]  /*0910*/  CS2R R6, SRZ ;  /* 0x0000000000067805 */ /* 0x000fe2000001ff00 */
[----:B------:R-:W-:Y:S02]  /*0920*/  @!P4 LEA.HI.X R13, R8, c[0x0][0x174], R9, 0x2, P5 ;  /* 0x00005d00080dca11 */ /* 0x000fe400028f1409 */
[----:B------:R-:W-:Y:S01]  /*0930*/  CS2R R8, SRZ ;  /* 0x0000000000087805 */ /* 0x000fe2000001ff00 */
[----:B------:R-:W-:Y:S02]  /*0940*/  SHF.R.S32.HI R30, RZ, 0x1f, R27 ;  /* 0x0000001fff1e7819 */ /* 0x000fe4000001141b */
[----:B------:R0:W2:Y:S01]  /*0950*/  @!P2 LDG.E.64 R6, [R14.64] ;  /* 0x0000000c0e06a981 */ /* 0x0000a2000c1e1b00 */
[----:B------:R-:W-:Y:S02]  /*0960*/  ISETP.GE.U32.AND P2, PT, R27, c[0x0][0x1c8], PT ;  /* 0x000072001b007a0c */ /* 0x000fe40003f46070 */
[----:B------:R-:W-:Y:S01]  /*0970*/  IADD3 R26, R0, 0x50, RZ ;  /* 0x00000050001a7810 */ /* 0x000fe20007ffe0ff */
[----:B------:R1:W3:Y:S01]  /*0980*/  @!P1 LDG.E.64 R8, [R10.64] ;  /* 0x0000000c0a089981 */ /* 0x0002e2000c1e1b00 */
[----:B------:R-:W-:-:S02]  /*0990*/  ISETP.GE.AND.EX P1, PT, R30, c[0x0][0x1cc], PT, P2 ;  /* 0x000073001e007a0c */ /* 0x000fc40003f26320 */
[----:B------:R-:W-:Y:S02]  /*09a0*/  ISETP.GE.U32.AND P5, PT, R26, c[0x0][0x1c8], PT ;  /* 0x000072001a007a0c */ /* 0x000fe40003fa6070 */
[----:B------:R-:W-:Y:S02]  /*09b0*/  ISETP.GT.U32.OR P1, PT, R75, 0x27f, P1 ;  /* 0x0000027f4b00780c */ /* 0x000fe40000f24470 */
[----:B------:R-:W-:Y:S02]  /*09c0*/  SHF.R.S32.HI R16, RZ, 0x1f, R26 ;  /* 0x0000001fff107819 */ /* 0x000fe4000001141a */
[----:B------:R-:W-:Y:S01]  /*09d0*/  IADD3 R23, R0, 0x60, RZ ;  /* 0x0000006000177810 */ /* 0x000fe20007ffe0ff */
[----:B-1----:R-:W-:Y:S01]  /*09e0*/  CS2R R10, SRZ ;  /* 0x00000000000a7805 */ /* 0x002fe2000001ff00 */
[----:B------:R-:W-:Y:S02]  /*09f0*/  ISETP.GE.AND.EX P2, PT, R16, c[0x0][0x1cc], PT, P5 ;  /* 0x0000730010007a0c */ /* 0x000fe40003f46350 */
[----:B------:R-:W-:-:S02]  /*0a00*/  ISETP.GE.U32.AND P3, PT, R23, c[0x0][0x1c8], PT ;  /* 0x0000720017007a0c */ /* 0x000fc40003f66070 */
[----:B------:R-:W-:Y:S01]  /*0a10*/  SHF.R.S32.HI R18, RZ, 0x1f, R23 ;  /* 0x0000001fff127819 */ /* 0x000fe20000011417 */
[----:B------:R1:W4:Y:S01]  /*0a20*/  @!P4 LDG.E.64 R10, [R12.64] ;  /* 0x0000000c0c0ac981 */ /* 0x000322000c1e1b00 */
[C---:B------:R-:W-:Y:S02]  /*0a30*/  ISETP.GT.U32.OR P2, PT, R75.reuse, 0x27f, P2 ;  /* 0x0000027f4b00780c */ /* 0x040fe40001744470 */
[----:B------:R-:W-:Y:S01]  /*0a40*/  ISETP.GE.AND.EX P3, PT, R18, c[0x0][0x1cc], PT, P3 ;  /* 0x0000730012007a0c */ /* 0x000fe20003f66330 */
[----:B0-----:R-:W-:Y:S01]  /*0a50*/  @!P1 IMAD R14, R30, c[0x0][0x1c0], RZ ;  /* 0x000070001e0e9a24 */ /* 0x001fe200078e02ff */
[C---:B------:R-:W-:Y:S02]  /*0a60*/  IADD3 R25, R0.reuse, 0x70, RZ ;  /* 0x0000007000197810 */ /* 0x040fe40007ffe0ff */
[----:B------:R-:W-:Y:S01]  /*0a70*/  ISETP.GT.U32.OR P3, PT, R75, 0x27f, P3 ;  /* 0x0000027f4b00780c */ /* 0x000fe20001f64470 */
[----:B------:R-:W-:Y:S01]  /*0a80*/  @!P1 IMAD R17, R27, c[0x0][0x1c4], R14 ;  /* 0x000071001b119a24 */ /* 0x000fe200078e020e */
[----:B------:R-:W-:-:S02]  /*0a90*/  IADD3 R24, R0, 0x80, RZ ;  /* 0x0000008000187810 */ /* 0x000fc40007ffe0ff */
[----:B------:R-:W-:Y:S02]  /*0aa0*/  ISETP.GE.U32.AND P5, PT, R25, c[0x0][0x1c8], PT ;  /* 0x0000720019007a0c */ /* 0x000fe40003fa6070 */
[----:B------:R-:W-:Y:S02]  /*0ab0*/  SHF.R.S32.HI R22, RZ, 0x1f, R25 ;  /* 0x0000001fff167819 */ /* 0x000fe40000011419 */
[----:B------:R-:W-:Y:S02]  /*0ac0*/  @!P1 MOV R14, R2 ;  /* 0x00000002000e9202 */ /* 0x000fe40000000f00 */
[----:B------:R-:W-:Y:S02]  /*0ad0*/  @!P1 MOV R15, R5 ;  /* 0x00000005000f9202 */ /* 0x000fe40000000f00 */
[----:B------:R-:W-:Y:S02]  /*0ae0*/  ISETP.GE.U32.AND P6, PT, R24, c[0x0][0x1c8], PT ;  /* 0x0000720018007a0c */ /* 0x000fe40003fc6070 */
[----:B------:R-:W-:-:S02]  /*0af0*/  SHF.R.S32.HI R20, RZ, 0x1f, R24 ;  /* 0x0000001fff147819 */ /* 0x000fc40000011418 */
[----:B------:R-:W-:Y:S01]  /*0b00*/  ISETP.GE.AND.EX P5, PT, R22, c[0x0][0x1cc], PT, P5 ;  /* 0x0000730016007a0c */ /* 0x000fe20003fa6350 */
[----:B------:R-:W-:Y:S01]  /*0b10*/  @!P2 IMAD R16, R16, c[0x0][0x1c0], RZ ;  /* 0x000070001010aa24 */ /* 0x000fe200078e02ff */
[----:B-1----:R-:W-:Y:S01]  /*0b20*/  @!P2 MOV R12, R2 ;  /* 0x00000002000ca202 */ /* 0x002fe20000000f00 */
[----:B------:R-:W-:Y:S01]  /*0b30*/  @!P1 IMAD.WIDE.U32 R14, R27, c[0x0][0x1c0], R14 ;  /* 0x000070001b0e9a25 */ /* 0x000fe200078e000e */
[----:B------:R-:W-:Y:S02]  /*0b40*/  @!P2 MOV R13, R5 ;  /* 0x00000005000da202 */ /* 0x000fe40000000f00 */
[----:B------:R-:W-:Y:S02]  /*0b50*/  ISETP.GE.AND.EX P4, PT, R20, c[0x0][0x1cc], PT, P6 ;  /* 0x0000730014007a0c */ /* 0x000fe40003f86360 */
[----:B------:R-:W-:Y:S01]  /*0b60*/  ISETP.GT.U32.OR P5, PT, R75, 0x27f, P5 ;  /* 0x0000027f4b00780c */ /* 0x000fe20002fa4470 */
[----:B------:R-:W-:Y:S01]  /*0b70*/  @!P2 IMAD R19, R26, c[0x0][0x1c4], R16 ;  /* 0x000071001a13aa24 */ /* 0x000fe200078e0210 */
[----:B------:R-:W-:Y:S01]  /*0b80*/  @!P1 IADD3 R15, R15, R17, RZ ;  /* 0x000000110f0f9210 */ /* 0x000fe20007ffe0ff */
[----:B------:R-:W-:Y:S01]  /*0b90*/  @!P3 IMAD R18, R18, c[0x0][0x1c0], RZ ;  /* 0x000070001212ba24 */ /* 0x000fe200078e02ff */
[----:B------:R-:W-:Y:S01]  /*0ba0*/  @!P1 LEA R16, P6, R14, c[0x0][0x170], 0x2 ;  /* 0x00005c000e109a11 */ /* 0x000fe200078c10ff */
[----:B------:R-:W-:Y:S01]  /*0bb0*/  @!P2 IMAD.WIDE.U32 R12, R26, c[0x0][0x1c0], R12 ;  /* 0x000070001a0caa25 */ /* 0x000fe200078e000c */
[----:B------:R-:W-:-:S02]  /*0bc0*/  ISETP.GT.U32.OR P4, PT, R75, 0x27f, P4 ;  /* 0x0000027f4b00780c */ /* 0x000fc40002784470 */
[----:B------:R-:W-:Y:S01]  /*0bd0*/  @!P1 LEA.HI.X R17, R14, c[0x0][0x174], R15, 0x2, P6 ;  /* 0x00005d000e119a11 */ /* 0x000fe200030f140f */
[----:B------:R-:W-:Y:S01]  /*0be0*/  @!P3 IMAD R21, R23, c[0x0][0x1c4], R18 ;  /* 0x000071001715ba24 */ /* 0x000fe200078e0212 */
[----:B------:R-:W-:Y:S02]  /*0bf0*/  @!P2 IADD3 R13, R13, R19, RZ ;  /* 0x000000130d0da210 */ /* 0x000fe40007ffe0ff */
[C---:B------:R-:W-:Y:S02]  /*0c00*/  @!P2 LEA R18, P6, R12.reuse, c[0x0][0x170], 0x2 ;  /* 0x00005c000c12aa11 */ /* 0x040fe400078c10ff */
[----:B------:R-:W-:Y:S02]  /*0c10*/  @!P3 MOV R14, R2 ;  /* 0x00000002000eb202 */ /* 0x000fe40000000f00 */
[----:B------:R-:W-:Y:S02]  /*0c20*/  @!P3 MOV R15, R5 ;  /* 0x00000005000fb202 */ /* 0x000fe40000000f00 */
[----:B------:R-:W-:Y:S01]  /*0c30*/  @!P2 LEA.HI.X R19, R12, c[0x0][0x174], R13, 0x2, P6 ;  /* 0x00005d000c13aa11 */ /* 0x000fe200030f140d */
[----:B------:R-:W-:-:S02]  /*0c40*/  @!P5 IMAD R12, R22, c[0x0][0x1c0], RZ ;  /* 0x00007000160cda24 */ /* 0x000fc400078e02ff */
[----:B------:R-:W-:Y:S01]  /*0c50*/  @!P3 IMAD.WIDE.U32 R14, R23, c[0x0][0x1c0], R14 ;  /* 0x00007000170eba25 */ /* 0x000fe200078e000e */
[----:B------:R-:W-:-:S03]  /*0c60*/  @!P5 MOV R13, R5 ;  /* 0x00000005000dd202 */ /* 0x000fc60000000f00 */
[----:B------:R-:W-:Y:S01]  /*0c70*/  @!P4 IMAD R22, R20, c[0x0][0x1c0], RZ ;  /* 0x000070001416ca24 */ /* 0x000fe200078e02ff */
[----:B------:R-:W-:Y:S01]  /*0c80*/  @!P3 IADD3 R15, R15, R21, RZ ;  /* 0x000000150f0fb210 */ /* 0x000fe20007ffe0ff */
[C---:B------:R-:W-:Y:S01]  /*0c90*/  @!P5 IMAD R23, R25.reuse, c[0x0][0x1c4], R12 ;  /* 0x000071001917da24 */ /* 0x040fe200078e020c */
[C---:B------:R-:W-:Y:S02]  /*0ca0*/  @!P3 LEA R20, P6, R14.reuse, c[0x0][0x170], 0x2 ;  /* 0x00005c000e14ba11 */ /* 0x040fe400078c10ff */
[-C--:B------:R-:W-:Y:S02]  /*0cb0*/  @!P5 MOV R12, R2.reuse ;  /* 0x00000002000cd202 */ /* 0x080fe40000000f00 */
[----:B------:R-:W-:Y:S02]  /*0cc0*/  @!P3 LEA.HI.X R21, R14, c[0x0][0x174], R15, 0x2, P6 ;  /* 0x00005d000e15ba11 */ /* 0x000fe400030f140f */
[----:B------:R-:W-:Y:S01]  /*0cd0*/  @!P4 MOV R14, R2 ;  /* 0x00000002000ec202 */ /* 0x000fe20000000f00 */
[----:B------:R-:W-:Y:S01]  /*0ce0*/  @!P5 IMAD.WIDE.U32 R12, R25, c[0x0][0x1c0], R12 ;  /* 0x00007000190cda25 */ /* 0x000fe200078e000c */
[----:B------:R-:W-:-:S03]  /*0cf0*/  @!P4 MOV R15, R5 ;  /* 0x00000005000fc202 */ /* 0x000fc60000000f00 */
[C---:B------:R-:W-:Y:S01]  /*0d00*/  @!P4 IMAD R25, R24.reuse, c[0x0][0x1c4], R22 ;  /* 0x000071001819ca24 */ /* 0x040fe200078e0216 */
[----:B------:R-:W-:Y:S01]  /*0d10*/  @!P5 IADD3 R13, R13, R23, RZ ;  /* 0x000000170d0dd210 */ /* 0x000fe20007ffe0ff */
[----:B------:R-:W-:Y:S01]  /*0d20*/  @!P4 IMAD.WIDE.U32 R14, R24, c[0x0][0x1c0], R14 ;  /* 0x00007000180eca25 */ /* 0x000fe200078e000e */
[----:B------:R-:W-:Y:S02]  /*0d30*/  @!P5 LEA R22, P6, R12, c[0x0][0x170], 0x2 ;  /* 0x00005c000c16da11 */ /* 0x000fe400078c10ff */
[----:B------:R-:W-:Y:S02]  /*0d40*/  IADD3 R38, R0, 0x90, RZ ;  /* 0x0000009000267810 */ /* 0x000fe40007ffe0ff */
[----:B------:R-:W-:Y:S02]  /*0d50*/  @!P5 LEA.HI.X R23, R12, c[0x0][0x174], R13, 0x2, P6 ;  /* 0x00005d000c17da11 */ /* 0x000fe400030f140d */
[----:B------:R-:W-:Y:S02]  /*0d60*/  @!P4 IADD3 R15, R15, R25, RZ ;  /* 0x000000190f0fc210 */ /* 0x000fe40007ffe0ff */
[----:B------:R-:W-:Y:S01]  /*0d70*/  @!P4 LEA R26, P6, R14, c[0x0][0x170], 0x2 ;  /* 0x00005c000e1aca11 */ /* 0x000fe200078c10ff */
[----:B------:R-:W-:Y:S01]  /*0d80*/  CS2R R12, SRZ ;  /* 0x00000000000c7805 */ /* 0x000fe2000001ff00 */
[----:B------:R-:W-:-:S02]  /*0d90*/  SHF.R.S32.HI R24, RZ, 0x1f, R38 ;  /* 0x0000001fff187819 */ /* 0x000fc40000011426 */
[----:B------:R-:W-:Y:S02]  /*0da0*/  @!P4 LEA.HI.X R27, R14, c[0x0][0x174], R15, 0x2, P6 ;  /* 0x00005d000e1bca11 */ /* 0x000fe400030f140f */
[----:B------:R-:W-:Y:S01]  /*0db0*/  ISETP.GE.U32.AND P6, PT, R38, c[0x0][0x1c8], PT ;  /* 0x0000720026007a0c */ /* 0x000fe20003fc6070 */
[----:B------:R0:W5:Y:S01]  /*0dc0*/  @!P1 LDG.E.64 R12, [R16.64] ;  /* 0x0000000c100c9981 */ /* 0x000162000c1e1b00 */
[----:B------:R-:W-:Y:S02]  /*0dd0*/  IADD3 R37, R0, 0xa0, RZ ;  /* 0x000000a000257810 */ /* 0x000fe40007ffe0ff */
[----:B------:R-:W-:Y:S02]  /*0de0*/  ISETP.GE.AND.EX P6, PT, R24, c[0x0][0x1cc], PT, P6 ;  /* 0x0000730018007a0c */ /* 0x000fe40003fc6360 */
[----:B------:R-:W-:Y:S02]  /*0df0*/  ISETP.GE.U32.AND P1, PT, R37, c[0x0][0x1c8], PT ;  /* 0x0000720025007a0c */ /* 0x000fe40003f26070 */
[----:B------:R-:W-:-:S02]  /*0e00*/  SHF.R.S32.HI R34, RZ, 0x1f, R37 ;  /* 0x0000001fff227819 */ /* 0x000fc40000011425 */
[----:B------:R-:W-:Y:S01]  /*0e10*/  ISETP.GT.U32.OR P6, PT, R75, 0x27f, P6 ;  /* 0x0000027f4b00780c */ /* 0x000fe200037c4470 */
[----:B0-----:R-:W-:Y:S01]  /*0e20*/  CS2R R16, SRZ ;  /* 0x0000000000107805 */ /* 0x001fe2000001ff00 */
[----:B------:R-:W-:Y:S01]  /*0e30*/  ISETP.GE.AND.EX P1, PT, R34, c[0x0][0x1cc], PT, P1 ;  /* 0x0000730022007a0c */ /* 0x000fe20003f26310 */
[----:B------:R-:W-:-:S04]  /*0e40*/  CS2R R14, SRZ ;  /* 0x00000000000e7805 */ /* 0x000fc8000001ff00 */
[----:B------:R0:W2:Y:S01]  /*0e50*/  @!P3 LDG.E.64 R16, [R20.64] ;  /* 0x0000000c1410b981 */ /* 0x0000a2000c1e1b00 */
[----:B------:R-:W-:Y:S02]  /*0e60*/  ISETP.GT.U32.OR P3, PT, R75, 0x27f, P1 ;  /* 0x0000027f4b00780c */ /* 0x000fe40000f64470 */
[----:B------:R-:W-:Y:S01]  /*0e70*/  IADD3 R35, R0, 0xb0, RZ ;  /* 0x000000b000237810 */ /* 0x000fe20007ffe0ff */
[----:B------:R1:W2:Y:S02]  /*0e80*/  @!P2 LDG.E.64 R14, [R18.64] ;  /* 0x0000000c120ea981 */ /* 0x0002a4000c1e1b00 */
[----:B------:R-:W-:Y:S01]  /*0e90*/  @!P6 MOV R30, R2 ;  /* 0x00000002001ee202 */ /* 0x000fe20000000f00 */
[----:B------:R-:W-:Y:S01]  /*0ea0*/  @!P6 IMAD R24, R24, c[0x0][0x1c0], RZ ;  /* 0x000070001818ea24 */ /* 0x000fe200078e02ff */
[----:B------:R-:W-:Y:S02]  /*0eb0*/  @!P6 MOV R31, R5 ;  /* 0x00000005001fe202 */ /* 0x000fe40000000f00 */
[----:B------:R-:W-:Y:S01]  /*0ec0*/  IADD3 R32, R0, 0xc0, RZ ;  /* 0x000000c000207810 */ /* 0x000fe20007ffe0ff */
[----:B-1----:R-:W-:Y:S01]  /*0ed0*/  CS2R R18, SRZ ;  /* 0x0000000000127805 */ /* 0x002fe2000001ff00 */
[----:B------:R-:W-:-:S02]  /*0ee0*/  ISETP.GE.U32.AND P2, PT, R35, c[0x0][0x1c8], PT ;  /* 0x0000720023007a0c */ /* 0x000fc40003f46070 */
[----:B------:R-:W-:Y:S01]  /*0ef0*/  SHF.R.S32.HI R36, RZ, 0x1f, R35 ;  /* 0x0000001fff247819 */ /* 0x000fe20000011423 */
[C---:B------:R-:W-:Y:S01]  /*0f00*/  @!P6 IMAD R25, R38.reuse, c[0x0][0x1c4], R24 ;  /* 0x000071002619ea24 */ /* 0x040fe200078e0218 */
[----:B------:R-:W-:Y:S01]  /*0f10*/  SHF.R.S32.HI R33, RZ, 0x1f, R32 ;  /* 0x0000001fff217819 */ /* 0x000fe20000011420 */
[----:B------:R1:W2:Y:S01]  /*0f20*/  @!P5 LDG.E.64 R18, [R22.64] ;  /* 0x0000000c1612d981 */ /* 0x0002a2000c1e1b00 */
[----:B------:R-:W-:Y:S01]  /*0f30*/  @!P6 IMAD.WIDE.U32 R30, R38, c[0x0][0x1c0], R30 ;  /* 0x00007000261eea25 */ /* 0x000fe200078e001e */
[----:B------:R-:W-:Y:S02]  /*0f40*/  ISETP.GE.U32.AND P5, PT, R32, c[0x0][0x1c8], PT ;  /* 0x0000720020007a0c */ /* 0x000fe40003fa6070 */
[----:B------:R-:W-:Y:S02]  /*0f50*/  ISETP.GE.AND.EX P2, PT, R36, c[0x0][0x1cc], PT, P2 ;  /* 0x0000730024007a0c */ /* 0x000fe40003f46320 */
[----:B------:R-:W-:Y:S01]  /*0f60*/  ISETP.GE.AND.EX P5, PT, R33, c[0x0][0x1cc], PT, P5 ;  /* 0x0000730021007a0c */ /* 0x000fe20003fa6350 */
[----:B-1----:R-:W-:Y:S01]  /*0f70*/  @!P3 IMAD R22, R34, c[0x0][0x1c0], RZ ;  /* 0x000070002216ba24 */ /* 0x002fe200078e02ff */
[----:B------:R-:W-:-:S02]  /*0f80*/  @!P6 IADD3 R25, R31, R25, RZ ;  /* 0x000000191f19e210 */ /* 0x000fc40007ffe0ff */
[----:B------:R-:W-:Y:S01]  /*0f90*/  ISETP.GT.U32.OR P2, PT, R75, 0x27f, P2 ;  /* 0x0000027f4b00780c */ /* 0x000fe20001744470 */
[----:B------:R-:W-:Y:S01]  /*0fa0*/  @!P3 IMAD R31, R37, c[0x0][0x1c4], R22 ;  /* 0x00007100251fba24 */ /* 0x000fe200078e0216 */
[----:B------:R-:W-:Y:S02]  /*0fb0*/  @!P3 MOV R22, R2 ;  /* 0x000000020016b202 */ /* 0x000fe40000000f00 */
[----:B------:R-:W-:Y:S01]  /*0fc0*/  @!P3 MOV R23, R5 ;  /* 0x000000050017b202 */ /* 0x000fe20000000f00 */
[----:B0-----:R-:W-:Y:S01]  /*0fd0*/  CS2R R20, SRZ ;  /* 0x0000000000147805 */ /* 0x001fe2000001ff00 */
[----:B------:R-:W-:-:S03]  /*0fe0*/  ISETP.GT.U32.OR P5, PT, R75, 0x27f, P5 ;  /* 0x0000027f4b00780c */ /* 0x000fc60002fa4470 */
[----:B------:R-:W-:Y:S01]  /*0ff0*/  @!P3 IMAD.WIDE.U32 R22, R37, c[0x0][0x1c0], R22 ;  /* 0x000070002516ba25 */ /* 0x000fe200078e0016 */
[C---:B------:R-:W-:Y:S01]  /*1000*/  @!P6 LEA R24, P1, R30.reuse, c[0x0][0x170], 0x2 ;  /* 0x00005c001e18ea11 */ /* 0x040fe200078210ff */
[----:B------:R0:W2:Y:S03]  /*1010*/  @!P4 LDG.E.64 R20, [R26.64] ;  /* 0x0000000c1a14c981 */ /* 0x0000a6000c1e1b00 */
[----:B------:R-:W-:Y:S02]  /*1020*/  @!P3 IADD3 R23, R23, R31, RZ ;  /* 0x0000001f1717b210 */ /* 0x000fe40007ffe0ff */
[----:B------:R-:W-:Y:S01]  /*1030*/  @!P6 LEA.HI.X R25, R30, c[0x0][0x174], R25, 0x2, P1 ;  /* 0x00005d001e19ea11 */ /* 0x000fe200008f1419 */
[----:B------:R-:W-:Y:S01]  /*1040*/  @!P2 IMAD R30, R36, c[0x0][0x1c0], RZ ;  /* 0x00007000241eaa24 */ /* 0x000fe200078e02ff */
[----:B0-----:R-:W-:-:S04]  /*1050*/  @!P3 LEA R26, P4, R22, c[0x0][0x170], 0x2 ;  /* 0x00005c00161aba11 */ /* 0x001fc800078810ff */
[----:B------:R-:W-:Y:S01]  /*1060*/  @!P3 LEA.HI.X R27, R22, c[0x0][0x174], R23, 0x2, P4 ;  /* 0x00005d00161bba11 */ /* 0x000fe200020f1417 */
[----:B------:R-:W-:Y:S01]  /*1070*/  @!P5 IMAD R22, R33, c[0x0][0x1c0], RZ ;  /* 0x000070002116da24 */ /* 0x000fe200078e02ff */
[-C--:B------:R-:W-:Y:S01]  /*1080*/  @!P2 MOV R31, R5.reuse ;  /* 0x00000005001fa202 */ /* 0x080fe20000000f00 */
[----:B------:R-:W-:Y:S01]  /*1090*/  @!P2 IMAD R33, R35, c[0x0][0x1c4], R30 ;  /* 0x000071002321aa24 */ /* 0x000fe200078e021e */
[----:B------:R-:W-:Y:S02]  /*10a0*/  @!P2 MOV R30, R2 ;  /* 0x00000002001ea202 */ /* 0x000fe40000000f00 */
[----:B------:R-:W-:-:S03]  /*10b0*/  @!P5 MOV R23, R5 ;  /* 0x000000050017d202 */ /* 0x000fc60000000f00 */
[----:B------:R-:W-:-:S04]  /*10c0*/  @!P2 IMAD.WIDE.U32 R30, R35, c[0x0][0x1c0], R30 ;  /* 0x00007000231eaa25 */ /* 0x000fc800078e001e */
[----:B------:R-:W-:Y:S01]  /*10d0*/  @!P5 IMAD R35, R32, c[0x0][0x1c4], R22 ;  /* 0x000071002023da24 */ /* 0x000fe200078e0216 */
[----:B------:R-:W-:Y:S02]  /*10e0*/  @!P5 MOV R22, R2 ;  /* 0x000000020016d202 */ /* 0x000fe40000000f00 */
[----:B------:R-:W-:-:S03]  /*10f0*/  @!P2 IADD3 R31, R31, R33, RZ ;  /* 0x000000211f1fa210 */ /* 0x000fc60007ffe0ff */
[----:B------:R-:W-:Y:S01]  /*1100*/  @!P5 IMAD.WIDE.U32 R22, R32, c[0x0][0x1c0], R22 ;  /* 0x000070002016da25 */ /* 0x000fe200078e0016 */
[----:B------:R-:W-:-:S04]  /*1110*/  @!P2 LEA R32, P4, R30, c[0x0][0x170], 0x2 ;  /* 0x00005c001e20aa11 */ /* 0x000fc800078810ff */
[----:B------:R-:W-:Y:S02]  /*1120*/  @!P2 LEA.HI.X R33, R30, c[0x0][0x174], R31, 0x2, P4 ;  /* 0x00005d001e21aa11 */ /* 0x000fe400020f141f */
[----:B------:R-:W-:Y:S02]  /*1130*/  @!P5 IADD3 R23, R23, R35, RZ ;  /* 0x000000231717d210 */ /* 0x000fe40007ffe0ff */
[----:B------:R-:W-:-:S04]  /*1140*/  @!P5 LEA R36, P4, R22, c[0x0][0x170], 0x2 ;  /* 0x00005c001624da11 */ /* 0x000fc800078810ff */
[----:B------:R-:W-:Y:S02]  /*1150*/  @!P5 LEA.HI.X R37, R22, c[0x0][0x174], R23, 0x2, P4 ;  /* 0x00005d001625da11 */ /* 0x000fe400020f1417 */
[----:B------:R-:W-:-:S06]  /*1160*/  CS2R R22, SRZ ;  /* 0x0000000000167805 */ /* 0x000fcc000001ff00 */
[----:B------:R0:W2:Y:S01]  /*1170*/  @!P6 LDG.E.64 R22, [R24.64] ;  /* 0x0000000c1816e981 */ /* 0x0000a2000c1e1b00 */
[----:B------:R-:W-:Y:S01]  /*1180*/  IADD3 R34, R0, 0xd0, RZ ;  /* 0x000000d000227810 */ /* 0x000fe20007ffe0ff */
[----:B0-----:R-:W-:-:S03]  /*1190*/  CS2R R24, SRZ ;  /* 0x0000000000187805 */ /* 0x001fc6000001ff00 */
[----:B------:R-:W-:-:S03]  /*11a0*/  ISETP.GE.U32.AND P1, PT, R34, c[0x0][0x1c8], PT ;  /* 0x0000720022007a0c */ /* 0x000fc60003f26070 */
[----:B------:R0:W2:Y:S01]  /*11b0*/  @!P3 LDG.E.64 R24, [R26.64] ;  /* 0x0000000c1a18b981 */ /* 0x0000a2000c1e1b00 */
[----:B------:R-:W-:Y:S01]  /*11c0*/  SHF.R.S32.HI R38, RZ, 0x1f, R34 ;  /* 0x0000001fff267819 */ /* 0x000fe20000011422 */
[----:B0-----:R-:W-:-:S03]  /*11d0*/  CS2R R26, SRZ ;  /* 0x00000000001a7805 */ /* 0x001fc6000001ff00 */
[----:B------:R-:W-:-:S03]  /*11e0*/  ISETP.GE.AND.EX P1, PT, R38, c[0x0][0x1cc], PT, P1 ;  /* 0x0000730026007a0c */ /* 0x000fc60003f26310 */
[----:B------:R0:W2:Y:S01]  /*11f0*/  @P0 LDG.E.64 R26, [R28.64] ;  /* 0x0000000c1c1a0981 */ /* 0x0000a2000c1e1b00 */
[----:B------:R-:W-:Y:S02]  /*1200*/  ISETP.GT.U32.OR P1, PT, R75, 0x27f, P1 ;  /* 0x0000027f4b00780c */ /* 0x000fe40000f24470 */
[----:B------:R-:W-:-:S04]  /*1210*/  IADD3 R41, R0, 0xe0, RZ ;  /* 0x000000e000297810 */ /* 0x000fc80007ffe0ff */
[----:B------:R-:W-:-:S07]  /*1220*/  ISETP.GE.U32.AND P4, PT, R41, c[0x0][0x1c8], PT ;  /* 0x0000720029007a0c */ /* 0x000fce0003f86070 */
[----:B------:R-:W-:Y:S01]  /*1230*/  @!P1 IMAD R30, R38, c[0x0][0x1c0], RZ ;  /* 0x00007000261e9a24 */ /* 0x000fe200078e02ff */
[----:B------:R-:W-:-:S04]  /*1240*/  SHF.R.S32.HI R38, RZ, 0x1f, R41 ;  /* 0x0000001fff267819 */ /* 0x000fc80000011429 */
[----:B------:R-:W-:Y:S01]  /*1250*/  ISETP.GE.AND.EX P4, PT, R38, c[0x0][0x1cc], PT, P4 ;  /* 0x0000730026007a0c */ /* 0x000fe20003f86340 */
[----:B------:R-:W-:Y:S01]  /*1260*/  @!P1 IMAD R35, R34, c[0x0][0x1c4], R30 ;  /* 0x0000710022239a24 */ /* 0x000fe200078e021e */
[----:B------:R-:W-:Y:S02]  /*1270*/  @!P1 MOV R30, R2 ;  /* 0x00000002001e9202 */ /* 0x000fe40000000f00 */
[----:B------:R-:W-:Y:S02]  /*1280*/  @!P1 MOV R31, R5 ;  /* 0x00000005001f9202 */ /* 0x000fe40000000f00 */
[----:B------:R-:W-:Y:S02]  /*1290*/  ISETP.GT.U32.OR P3, PT, R75, 0x27f, P4 ;  /* 0x0000027f4b00780c */ /* 0x000fe40002764470 */
[----:B------:R-:W-:Y:S01]  /*12a0*/  IADD3 R45, R0, 0xf0, RZ ;  /* 0x000000f0002d7810 */ /* 0x000fe20007ffe0ff */
[----:B------:R-:W-:Y:S01]  /*12b0*/  @!P1 IMAD.WIDE.U32 R30, R34, c[0x0][0x1c0], R30 ;  /* 0x00007000221e9a25 */ /* 0x000fe200078e001e */
[----:B0-----:R-:W-:-:S02]  /*12c0*/  CS2R R28, SRZ ;  /* 0x00000000001c7805 */ /* 0x001fc4000001ff00 */
[----:B------:R-:W-:Y:S02]  /*12d0*/  ISETP.GE.U32.AND P4, PT, R45, c[0x0][0x1c8], PT ;  /* 0x000072002d007a0c */ /* 0x000fe40003f86070 */
[----:B------:R-:W-:Y:S02]  /*12e0*/  SHF.R.S32.HI R40, RZ, 0x1f, R45 ;  /* 0x0000001fff287819 */ /* 0x000fe4000001142d */
[----:B------:R-:W-:Y:S01]  /*12f0*/  @!P1 IADD3 R31, R31, R35, RZ ;  /* 0x000000231f1f9210 */ /* 0x000fe20007ffe0ff */
[----:B------:R0:W2:Y:S01]  /*1300*/  @!P2 LDG.E.64 R28, [R32.64] ;  /* 0x0000000c201ca981 */ /* 0x0000a2000c1e1b00 */
[----:B------:R-:W-:Y:S02]  /*1310*/  @!P1 LEA R34, P6, R30, c[0x0][0x170], 0x2 ;  /* 0x00005c001e229a11 */ /* 0x000fe400078c10ff */
[----:B------:R-:W-:Y:S01]  /*1320*/  ISETP.GE.AND.EX P4, PT, R40, c[0x0][0x1cc], PT, P4 ;  /* 0x0000730028007a0c */ /* 0x000fe20003f86340 */
[----:B------:R-:W-:Y:S01]  /*1330*/  @!P3 IMAD R38, R38, c[0x0][0x1c0], RZ ;  /* 0x000070002626ba24 */ /* 0x000fe200078e02ff */
[----:B------:R-:W-:-:S02]  /*1340*/  @!P1 LEA.HI.X R35, R30, c[0x0][0x174], R31, 0x2, P6 ;  /* 0x00005d001e239a11 */ /* 0x000fc400030f141f */
[----:B------:R-:W-:Y:S01]  /*1350*/  ISETP.GT.U32.OR P4, PT, R75, 0x27f, P4 ;  /* 0x0000027f4b00780c */ /* 0x000fe20002784470 */
[----:B------:R-:W-:Y:S01]  /*1360*/  CS2R R30, SRZ ;  /* 0x00000000001e7805 */ /* 0x000fe2000001ff00 */
[----:B0-----:R-:W-:Y:S02]  /*1370*/  @!P3 MOV R32, R2 ;  /* 0x000000020020b202 */ /* 0x001fe40000000f00 */
[----:B------:R-:W-:Y:S01]  /*1380*/  @!P3 MOV R33, R5 ;  /* 0x000000050021b202 */ /* 0x000fe20000000f00 */
[C---:B------:R-:W-:Y:S01]  /*1390*/  @!P3 IMAD R39, R41.reuse, c[0x0][0x1c4], R38 ;  /* 0x000071002927ba24 */ /* 0x040fe200078e0226 */
[----:B------:R-:W-:Y:S01]  /*13a0*/  IADD3 R42, R0, 0x100, RZ ;  /* 0x00000100002a7810 */ /* 0x000fe20007ffe0ff */
[----:B------:R0:W2:Y:S02]  /*13b0*/  @!P5 LDG.E.64 R30, [R36.64] ;  /* 0x0000000c241ed981 */ /* 0x0000a4000c1e1b00 */
[----:B------:R-:W-:Y:S01]  /*13c0*/  @!P3 IMAD.WIDE.U32 R32, R41, c[0x0][0x1c0], R32 ;  /* 0x000070002920ba25 */ /* 0x000fe200078e0020 */
[----:B------:R-:W-:-:S02]  /*13d0*/  ISETP.GE.U32.AND P5, PT, R42, c[0x0][0x1c8], PT ;  /* 0x000072002a007a0c */ /* 0x000fc40003fa6070 */
[----:B------:R-:W-:Y:S02]  /*13e0*/  SHF.R.S32.HI R44, RZ, 0x1f, R42 ;  /* 0x0000001fff2c7819 */ /* 0x000fe4000001142a */
[----:B------:R-:W-:Y:S02]  /*13f0*/  @!P3 IADD3 R33, R33, R39, RZ ;  /* 0x000000272121b210 */ /* 0x000fe40007ffe0ff */
[----:B0-----:R-:W-:Y:S01]  /*1400*/  @!P3 LEA R36, P6, R32, c[0x0][0x170], 0x2 ;  /* 0x00005c002024ba11 */ /* 0x001fe200078c10ff */
[----:B------:R-:W-:Y:S01]  /*1410*/  @!P4 IMAD R38, R40, c[0x0][0x1c0], RZ ;  /* 0x000070002826ca24 */ /* 0x000fe200078e02ff */
[----:B------:R-:W-:Y:S02]  /*1420*/  ISETP.GE.AND.EX P5, PT, R44, c[0x0][0x1cc], PT, P5 ;  /* 0x000073002c007a0c */ /* 0x000fe40003fa6350 */
[----:B------:R-:W-:Y:S02]  /*1430*/  @!P4 MOV R40, R2 ;  /* 0x000000020028c202 */ /* 0x000fe40000000f00 */
[----:B------:R-:W-:-:S02]  /*1440*/  @!P4 MOV R41, R5 ;  /* 0x000000050029c202 */ /* 0x000fc40000000f00 */
[----:B------:R-:W-:Y:S02]  /*1450*/  @!P3 LEA.HI.X R37, R32, c[0x0][0x174], R33, 0x2, P6 ;  /* 0x00005d002025ba11 */ /* 0x000fe400030f1421 */
[----:B------:R-:W-:Y:S01]  /*1460*/  IADD3 R46, R0, 0x110, RZ ;  /* 0x00000110002e7810 */ /* 0x000fe20007ffe0ff */
[----:B------:R-:W-:Y:S01]  /*1470*/  CS2R R32, SRZ ;  /* 0x0000000000207805 */ /* 0x000fe2000001ff00 */
[----:B------:R-:W-:Y:S01]  /*1480*/  ISETP.GT.U32.OR P5, PT, R75, 0x27f, P5 ;  /* 0x0000027f4b00780c */ /* 0x000fe20002fa4470 */
[C---:B------:R-:W-:Y:S01]  /*1490*/  @!P4 IMAD R38, R45.reuse, c[0x0][0x1c4], R38 ;  /* 0x000071002d26ca24 */ /* 0x040fe200078e0226 */
[----:B------:R-:W-:Y:S01]  /*14a0*/  ISETP.GE.U32.AND P2, PT, R46, c[0x0][0x1c8], PT ;  /* 0x000072002e007a0c */ /* 0x000fe20003f46070 */
[----:B------:R-:W-:Y:S01]  /*14b0*/  @!P4 IMAD.WIDE.U32 R40, R45, c[0x0][0x1c0], R40 ;  /* 0x000070002d28ca25 */ /* 0x000fe200078e0028 */
[----:B------:R-:W-:Y:S01]  /*14c0*/  SHF.R.S32.HI R43, RZ, 0x1f, R46 ;  /* 0x0000001fff2b7819 */ /* 0x000fe2000001142e */
[----:B------:R0:W2:Y:S03]  /*14d0*/  @!P1 LDG.E.64 R32, [R34.64] ;  /* 0x0000000c22209981 */ /* 0x0000a6000c1e1b00 */
[----:B------:R-:W-:-:S02]  /*14e0*/  ISETP.GE.AND.EX P2, PT, R43, c[0x0][0x1cc], PT, P2 ;  /* 0x000073002b007a0c */ /* 0x000fc40003f46320 */
[----:B------:R-:W-:Y:S02]  /*14f0*/  @!P4 IADD3 R39, R41, R38, RZ ;  /* 0x000000262927c210 */ /* 0x000fe40007ffe0ff */
[C---:B------:R-:W-:Y:S01]  /*1500*/  @!P4 LEA R38, P6, R40.reuse, c[0x0][0x170], 0x2 ;  /* 0x00005c002826ca11 */ /* 0x040fe200078c10ff */
[----:B0-----:R-:W-:Y:S01]  /*1510*/  CS2R R34, SRZ ;  /* 0x0000000000227805 */ /* 0x001fe2000001ff00 */
[----:B------:R-:W-:Y:S02]  /*1520*/  ISETP.GT.U32.OR P2, PT, R75, 0x27f, P2 ;  /* 0x0000027f4b00780c */ /* 0x000fe40001744470 */
[----:B------:R-:W-:Y:S02]  /*1530*/  ISETP.GE.U32.AND P1, PT, R93, c[0x0][0x1c8], PT ;  /* 0x000072005d007a0c */ /* 0x000fe40003f26070 */
[----:B------:R-:W-:Y:S01]  /*1540*/  SHF.R.S32.HI R45, RZ, 0x1f, R93 ;  /* 0x0000001fff2d7819 */ /* 0x000fe2000001145d */
[----:B------:R0:W2:Y:S01]  /*1550*/  @!P3 LDG.E.64 R34, [R36.64] ;  /* 0x0000000c2422b981 */ /* 0x0000a2000c1e1b00 */
[----:B------:R-:W-:Y:S01]  /*1560*/  @!P4 LEA.HI.X R39, R40, c[0x0][0x174], R39, 0x2, P6 ;  /* 0x00005d002827ca11 */ /* 0x000fe200030f1427 */
[----:B------:R-:W-:Y:S01]  /*1570*/  @!P5 IMAD R40, R44, c[0x0][0x1c0], RZ ;  /* 0x000070002c28da24 */ /* 0x000fe200078e02ff */
[----:B------:R-:W-:-:S02]  /*1580*/  ISETP.GE.AND.EX P3, PT, R45, c[0x0][0x1cc], PT, P1 ;  /* 0x000073002d007a0c */ /* 0x000fc40003f66310 */
[----:B------:R-:W-:Y:S02]  /*1590*/  ISETP.GE.U32.AND P1, PT, R92, c[0x0][0x1c8], PT ;  /* 0x000072005c007a0c */ /* 0x000fe40003f26070 */
[----:B0-----:R-:W-:Y:S02]  /*15a0*/  @!P5 MOV R36, R2 ;  /* 0x000000020024d202 */ /* 0x001fe40000000f00 */
[----:B------:R-:W-:Y:S01]  /*15b0*/  @!P5 MOV R37, R5 ;  /* 0x000000050025d202 */ /* 0x000fe20000000f00 */
[C---:B------:R-:W-:Y:S01]  /*15c0*/  @!P5 IMAD R40, R42.reuse, c[0x0][0x1c4], R40 ;  /* 0x000071002a28da24 */ /* 0x040fe200078e0228 */
[----:B------:R-:W-:Y:S02]  /*15d0*/  SHF.R.S32.HI R50, RZ, 0x1f, R92 ;  /* 0x0000001fff327819 */ /* 0x000fe4000001145c */
[----:B------:R-:W-:Y:S01]  /*15e0*/  ISETP.GT.U32.OR P3, PT, R75, 0x27f, P3 ;  /* 0x0000027f4b00780c */ /* 0x000fe20001f64470 */
[----:B------:R-:W-:Y:S01]  /*15f0*/  @!P5 IMAD.WIDE.U32 R36, R42, c[0x0][0x1c0], R36 ;  /* 0x000070002a24da25 */ /* 0x000fe200078e0024 */
[----:B------:R-:W-:-:S02]  /*1600*/  ISETP.GE.AND.EX P1, PT, R50, c[0x0][0x1cc], PT, P1 ;  /* 0x0000730032007a0c */ /* 0x000fc40003f26310 */
[----:B------:R-:W-:Y:S02]  /*1610*/  @!P2 MOV R41, R5 ;  /* 0x000000050029a202 */ /* 0x000fe40000000f00 */
[----:B------:R-:W-:Y:S01]  /*1620*/  @!P5 IADD3 R37, R37, R40, RZ ;  /* 0x000000282525d210 */ /* 0x000fe20007ffe0ff */
[----:B------:R-:W-:Y:S01]  /*1630*/  @!P2 IMAD R44, R43, c[0x0][0x1c0], RZ ;  /* 0x000070002b2caa24 */ /* 0x000fe200078e02ff */
[-C--:B------:R-:W-:Y:S02]  /*1640*/  @!P2 MOV R40, R2.reuse ;  /* 0x000000020028a202 */ /* 0x080fe40000000f00 */
[----:B------:R-:W-:Y:S01]  /*1650*/  ISETP.GT.U32.OR P1, PT, R75, 0x27f, P1 ;  /* 0x0000027f4b00780c */ /* 0x000fe20000f24470 */
[----:B------:R-:W-:Y:S01]  /*1660*/  @!P2 IMAD R44, R46, c[0x0][0x1c4], R44 ;  /* 0x000071002e2caa24 */ /* 0x000fe200078e022c */
[----:B------:R-:W-:Y:S01]  /*1670*/  @!P5 LEA R42, P6, R36, c[0x0][0x170], 0x2 ;  /* 0x00005c00242ada11 */ /* 0x000fe200078c10ff */
[----:B------:R-:W-:Y:S01]  /*1680*/  @!P2 IMAD.WIDE.U32 R40, R46, c[0x0][0x1c0], R40 ;  /* 0x000070002e28aa25 */ /* 0x000fe200078e0028 */
[----:B------:R-:W-:-:S02]  /*1690*/  @!P3 MOV R48, R2 ;  /* 0x000000020030b202 */ /* 0x000fc40000000f00 */
[----:B------:R-:W-:Y:S01]  /*16a0*/  @!P3 MOV R49, R5 ;  /* 0x000000050031b202 */ /* 0x000fe20000000f00 */
[----:B------:R-:W-:Y:S01]  /*16b0*/  @!P3 IMAD R45, R45, c[0x0][0x1c0], RZ ;  /* 0x000070002d2dba24 */ /* 0x000fe200078e02ff */
[----:B------:R-:W-:Y:S02]  /*16c0*/  @!P5 LEA.HI.X R43, R36, c[0x0][0x174], R37, 0x2, P6 ;  /* 0x00005d00242bda11 */ /* 0x000fe400030f1425 */
[----:B------:R-:W-:Y:S01]  /*16d0*/  @!P2 IADD3 R44, R41, R44, RZ ;  /* 0x0000002c292ca210 */ /* 0x000fe20007ffe0ff */
[----:B------:R-:W-:Y:S01]  /*16e0*/  CS2R R36, SRZ ;  /* 0x0000000000247805 */ /* 0x000fe2000001ff00 */
[C---:B------:R-:W-:Y:S01]  /*16f0*/  @!P2 LEA R46, P6, R40.reuse, c[0x0][0x170], 0x2 ;  /* 0x00005c00282eaa11 */ /* 0x040fe200078c10ff */
[C---:B------:R-:W-:Y:S02]  /*1700*/  @!P3 IMAD R45, R93.reuse, c[0x0][0x1c4], R45 ;  /* 0x000071005d2dba24 */ /* 0x040fe400078e022d */
[----:B------:R-:W-:Y:S01]  /*1710*/  @!P3 IMAD.WIDE.U32 R48, R93, c[0x0][0x1c0], R48 ;  /* 0x000070005d30ba25 */ /* 0x000fe200078e0030 */
[----:B------:R-:W-:Y:S01]  /*1720*/  @!P2 LEA.HI.X R47, R40, c[0x0][0x174], R44, 0x2, P6 ;  /* 0x00005d00282faa11 */ /* 0x000fe200030f142c */
[----:B------:R0:W2:Y:S02]  /*1730*/  @!P4 LDG.E.64 R36, [R38.64] ;  /* 0x0000000c2624c981 */ /* 0x0000a4000c1e1b00 */
[----:B------:R-:W-:Y:S01]  /*1740*/  @!P1 IMAD R40, R50, c[0x0][0x1c0], RZ ;  /* 0x0000700032289a24 */ /* 0x000fe200078e02ff */
[----:B------:R-:W-:-:S02]  /*1750*/  ISETP.GE.U32.AND P4, PT, R91, c[0x0][0x1c8], PT ;  /* 0x000072005b007a0c */ /* 0x000fc40003f86070 */
[----:B------:R-:W-:Y:S02]  /*1760*/  SHF.R.S32.HI R53, RZ, 0x1f, R91 ;  /* 0x0000001fff357819 */ /* 0x000fe4000001145b */
[----:B------:R-:W-:Y:S01]  /*1770*/  @!P3 IADD3 R45, R49, R45, RZ ;  /* 0x0000002d312db210 */ /* 0x000fe20007ffe0ff */
[----:B------:R-:W-:Y:S01]  /*1780*/  @!P1 IMAD R49, R92, c[0x0][0x1c4], R40 ;  /* 0x000071005c319a24 */ /* 0x000fe200078e0228 */
[----:B------:R-:W-:Y:S01]  /*1790*/  @!P1 MOV R40, R2 ;  /* 0x0000000200289202 */ /* 0x000fe20000000f00 */
[----:B0-----:R-:W-:Y:S01]  /*17a0*/  CS2R R38, SRZ ;  /* 0x0000000000267805 */ /* 0x001fe2000001ff00 */
[----:B------:R-:W-:Y:S02]  /*17b0*/  @!P1 MOV R41, R5 ;  /* 0x0000000500299202 */ /* 0x000fe40000000f00 */
[----:B------:R-:W-:Y:S02]  /*17c0*/  ISETP.GE.AND.EX P4, PT, R53, c[0x0][0x1cc], PT, P4 ;  /* 0x0000730035007a0c */ /* 0x000fe40003f86340 */
[----:B------:R-:W-:Y:S01]  /*17d0*/  @!P3 LEA R44, P6, R48, c[0x0][0x170], 0x2 ;  /* 0x00005c00302cba11 */ /* 0x000fe200078c10ff */
[----:B------:R-:W-:Y:S01]  /*17e0*/  @!P1 IMAD.WIDE.U32 R40, R92, c[0x0][0x1c0], R40 ;  /* 0x000070005c289a25 */ /* 0x000fe200078e0028 */
[----:B------:R0:W2:Y:S01]  /*17f0*/  @!P5 LDG.E.64 R38, [R42.64] ;  /* 0x0000000c2a26d981 */ /* 0x0000a2000c1e1b00 */
[----:B------:R-:W-:-:S02]  /*1800*/  ISETP.GT.U32.OR P5, PT, R75, 0x27f, P4 ;  /* 0x0000027f4b00780c */ /* 0x000fc400027a4470 */
[----:B------:R-:W-:Y:S02]  /*1810*/  ISETP.GE.U32.AND P4, PT, R90, c[0x0][0x1c8], PT ;  /* 0x000072005a007a0c */ /* 0x000fe40003f86070 */
[----:B------:R-:W-:Y:S02]  /*1820*/  SHF.R.S32.HI R52, RZ, 0x1f, R90 ;  /* 0x0000001fff347819 */ /* 0x000fe4000001145a */
[----:B------:R-:W-:Y:S02]  /*1830*/  @!P3 LEA.HI.X R45, R48, c[0x0][0x174], R45, 0x2, P6 ;  /* 0x00005d00302dba11 */ /* 0x000fe400030f142d */
[----:B------:R-:W-:Y:S02]  /*1840*/  @!P1 IADD3 R49, R41, R49, RZ ;  /* 0x0000003129319210 */ /* 0x000fe40007ffe0ff */
[----:B------:R-:W-:Y:S02]  /*1850*/  @!P1 LEA R50, P6, R40, c[0x0][0x170], 0x2 ;  /* 0x00005c0028329a11 */ /* 0x000fe400078c10ff */
[----:B------:R-:W-:Y:S01]  /*1860*/  ISETP.GE.AND.EX P4, PT, R52, c[0x0][0x1cc], PT, P4 ;  /* 0x0000730034007a0c */ /* 0x000fe20003f86340 */
[----:B0-----:R-:W-:Y:S01]  /*1870*/  CS2R R42, SRZ ;  /* 0x00000000002a7805 */ /* 0x001fe2000001ff00 */
[----:B------:R-:W-:-:S02]  /*1880*/  @!P1 LEA.HI.X R51, R40, c[0x0][0x174], R49, 0x2, P6 ;  /* 0x00005d0028339a11 */ /* 0x000fc400030f1431 */
[----:B------:R-:W-:Y:S01]  /*1890*/  CS2R R40, SRZ ;  /* 0x0000000000287805 */ /* 0x000fe2000001ff00 */
[----:B------:R-:W-:Y:S02]  /*18a0*/  ISETP.GT.U32.OR P4, PT, R75, 0x27f, P4 ;  /* 0x0000027f4b00780c */ /* 0x000fe40002784470 */
[----:B------:R0:W2:Y:S04]  /*18b0*/  @!P3 LDG.E.64 R42, [R44.64] ;  /* 0x0000000c2c2ab981 */ /* 0x0000a8000c1e1b00 */
[----:B------:R1:W2:Y:S01]  /*18c0*/  @!P2 LDG.E.64 R40, [R46.64] ;  /* 0x0000000c2e28a981 */ /* 0x0002a2000c1e1b00 */
[----:B------:R-:W-:Y:S02]  /*18d0*/  ISETP.GE.U32.AND P3, PT, R89, c[0x0][0x1c8], PT ;  /* 0x0000720059007a0c */ /* 0x000fe40003f66070 */
[----:B0-----:R-:W-:-:S02]  /*18e0*/  @!P5 MOV R44, R2 ;  /* 0x00000002002cd202 */ /* 0x001fc40000000f00 */
[----:B------:R-:W-:Y:S01]  /*18f0*/  @!P5 MOV R45, R5 ;  /* 0x00000005002dd202 */ /* 0x000fe20000000f00 */
[----:B-1----:R-:W-:Y:S01]  /*1900*/  @!P5 IMAD R47, R53, c[0x0][0x1c0], RZ ;  /* 0x00007000352fda24 */ /* 0x002fe200078e02ff */
[----:B------:R-:W-:-:S03]  /*1910*/  SHF.R.S32.HI R55, RZ, 0x1f, R89 ;  /* 0x0000001fff377819 */ /* 0x000fc60000011459 */
[----:B------:R-:W-:-:S04]  /*1920*/  @!P5 IMAD.WIDE.U32 R44, R91, c[0x0][0x1c0], R44 ;  /* 0x000070005b2cda25 */ /* 0x000fc800078e002c */
[----:B------:R-:W-:Y:S02]  /*1930*/  @!P5 IMAD R47, R91, c[0x0][0x1c4], R47 ;  /* 0x000071005b2fda24 */ /* 0x000fe400078e022f */
[----:B------:R-:W-:Y:S01]  /*1940*/  @!P4 IMAD R48, R52, c[0x0][0x1c0], RZ ;  /* 0x000070003430ca24 */ /* 0x000fe200078e02ff */
[----:B------:R-:W-:Y:S02]  /*1950*/  ISETP.GE.U32.AND P2, PT, R88, c[0x0][0x1c8], PT ;  /* 0x0000720058007a0c */ /* 0x000fe40003f46070 */
[----:B------:R-:W-:Y:S02]  /*1960*/  SHF.R.S32.HI R54, RZ, 0x1f, R88 ;  /* 0x0000001fff367819 */ /* 0x000fe40000011458 */
[----:B------:R-:W-:Y:S02]  /*1970*/  ISETP.GE.AND.EX P3, PT, R55, c[0x0][0x1cc], PT, P3 ;  /* 0x0000730037007a0c */ /* 0x000fe40003f66330 */
[----:B------:R-:W-:Y:S01]  /*1980*/  @!P5 IADD3 R47, R45, R47, RZ ;  /* 0x0000002f2d2fd210 */ /* 0x000fe20007ffe0ff */
[----:B------:R-:W-:Y:S01]  /*1990*/  @!P4 IMAD R45, R90, c[0x0][0x1c4], R48 ;  /* 0x000071005a2dca24 */ /* 0x000fe200078e0230 */
[----:B------:R-:W-:Y:S01]  /*19a0*/  ISETP.GE.AND.EX P2, PT, R54, c[0x0][0x1cc], PT, P2 ;  /* 0x0000730036007a0c */ /* 0x000fe20003f46320 */
[----:B------:R-:W-:Y:S01]  /*19b0*/  CS2R R48, SRZ ;  /* 0x0000000000307805 */ /* 0x000fe2000001ff00 */
[----:B------:R-:W-:-:S02]  /*19c0*/  ISETP.GT.U32.OR P3, PT, R75, 0x27f, P3 ;  /* 0x0000027f4b00780c */ /* 0x000fc40001f64470 */
[----:B------:R-:W-:Y:S02]  /*19d0*/  @!P4 MOV R52, R2 ;  /* 0x000000020034c202 */ /* 0x000fe40000000f00 */
[----:B------:R-:W-:Y:S01]  /*19e0*/  @!P4 MOV R53, R5 ;  /* 0x000000050035c202 */ /* 0x000fe20000000f00 */
[----:B------:R0:W5:Y:S01]  /*19f0*/  @!P1 LDG.E.64 R48, [R50.64] ;  /* 0x0000000c32309981 */ /* 0x000162000c1e1b00 */
[----:B------:R-:W-:Y:S02]  /*1a00*/  @!P5 LEA R46, P6, R44, c[0x0][0x170], 0x2 ;  /* 0x00005c002c2eda11 */ /* 0x000fe400078c10ff */
[----:B------:R-:W-:Y:S01]  /*1a10*/  ISETP.GT.U32.OR P2, PT, R75, 0x27f, P2 ;  /* 0x0000027f4b00780c */ /* 0x000fe20001744470 */
[----:B------:R-:W-:Y:S01]  /*1a20*/  @!P4 IMAD.WIDE.U32 R52, R90, c[0x0][0x1c0], R52 ;  /* 0x000070005a34ca25 */ /* 0x000fe200078e0034 */
[----:B------:R-:W-:Y:S01]  /*1a30*/  @!P5 LEA.HI.X R47, R44, c[0x0][0x174], R47, 0x2, P6 ;  /* 0x00005d002c2fda11 */ /* 0x000fe200030f142f */
[----:B0-----:R-:W-:Y:S01]  /*1a40*/  CS2R R50, SRZ ;  /* 0x0000000000327805 */ /* 0x001fe2000001ff00 */
[----:B------:R-:W-:-:S02]  /*1a50*/  ISETP.GE.U32.AND P1, PT, R87, c[0x0][0x1c8], PT ;  /* 0x0000720057007a0c */ /* 0x000fc40003f26070 */
[----:B------:R-:W-:Y:S02]  /*1a60*/  SHF.R.S32.HI R57, RZ, 0x1f, R87 ;  /* 0x0000001fff397819 */ /* 0x000fe40000011457 */
[----:B------:R-:W-:Y:S01]  /*1a70*/  @!P4 IADD3 R45, R53, R45, RZ ;  /* 0x0000002d352dc210 */ /* 0x000fe20007ffe0ff */
[----:B------:R0:W5:Y:S01]  /*1a80*/  @!P5 LDG.E.64 R50, [R46.64] ;  /* 0x0000000c2e32d981 */ /* 0x000162000c1e1b00 */
[C---:B------:R-:W-:Y:S01]  /*1a90*/  @!P4 LEA R44, P6, R52.reuse, c[0x0][0x170], 0x2 ;  /* 0x00005c00342cca11 */ /* 0x040fe200078c10ff */
[----:B------:R-:W-:Y:S01]  /*1aa0*/  @!P3 IMAD R53, R55, c[0x0][0x1c0], RZ ;  /* 0x000070003735ba24 */ /* 0x000fe200078e02ff */
[----:B------:R-:W-:Y:S02]  /*1ab0*/  ISETP.GE.AND.EX P5, PT, R57, c[0x0][0x1cc], PT, P1 ;  /* 0x0000730039007a0c */ /* 0x000fe40003fa6310 */
[----:B------:R-:W-:Y:S01]  /*1ac0*/  @!P4 LEA.HI.X R45, R52, c[0x0][0x174], R45, 0x2, P6 ;  /* 0x00005d00342dca11 */ /* 0x000fe200030f142d */
[----:B------:R-:W-:Y:S01]  /*1ad0*/  @!P2 IMAD R52, R54, c[0x0][0x1c0], RZ ;  /* 0x000070003634aa24 */ /* 0x000fe200078e02ff */
[----:B0-----:R-:W-:-:S02]  /*1ae0*/  @!P3 MOV R46, R2 ;  /* 0x00000002002eb202 */ /* 0x001fc40000000f00 */
[-C--:B------:R-:W-:Y:S01]  /*1af0*/  @!P3 MOV R47, R5.reuse ;  /* 0x00000005002fb202 */ /* 0x080fe20000000f00 */
[C---:B------:R-:W-:Y:S01]  /*1b00*/  @!P3 IMAD R53, R89.reuse, c[0x0][0x1c4], R53 ;  /* 0x000071005935ba24 */ /* 0x040fe200078e0235 */
[----:B------:R-:W-:Y:S02]  /*1b10*/  ISETP.GE.U32.AND P1, PT, R86, c[0x0][0x1c8], PT ;  /* 0x0000720056007a0c */ /* 0x000fe40003f26070 */
[----:B------:R-:W-:Y:S01]  /*1b20*/  SHF.R.S32.HI R56, RZ, 0x1f, R86 ;  /* 0x0000001fff387819 */ /* 0x000fe20000011456 */
[----:B------:R-:W-:Y:S01]  /*1b30*/  @!P3 IMAD.WIDE.U32 R46, R89, c[0x0][0x1c0], R46 ;  /* 0x00007000592eba25 */ /* 0x000fe200078e002e */
[----:B------:R-:W-:Y:S02]  /*1b40*/  @!P2 MOV R54, R2 ;  /* 0x000000020036a202 */ /* 0x000fe40000000f00 */
[----:B------:R-:W-:Y:S02]  /*1b50*/  @!P2 MOV R55, R5 ;  /* 0x000000050037a202 */ /* 0x000fe40000000f00 */
[----:B------:R-:W-:Y:S01]  /*1b60*/  ISETP.GT.U32.OR P5, PT, R75, 0x27f, P5 ;  /* 0x0000027f4b00780c */ /* 0x000fe20002fa4470 */
[----:B------:R-:W-:Y:S01]  /*1b70*/  @!P2 IMAD R52, R88, c[0x0][0x1c4], R52 ;  /* 0x000071005834aa24 */ /* 0x000fe200078e0234 */
[----:B------:R-:W-:Y:S01]  /*1b80*/  ISETP.GE.AND.EX P1, PT, R56, c[0x0][0x1cc], PT, P1 ;  /* 0x0000730038007a0c */ /* 0x000fe20003f26310 */
[----:B------:R-:W-:Y:S01]  /*1b90*/  @!P2 IMAD.WIDE.U32 R54, R88, c[0x0][0x1c0], R54 ;  /* 0x000070005836aa25 */ /* 0x000fe200078e0036 */
[----:B------:R-:W-:-:S02]  /*1ba0*/  @!P3 IADD3 R47, R47, R53, RZ ;  /* 0x000000352f2fb210 */ /* 0x000fc40007ffe0ff */
[C---:B------:R-:W-:Y:S02]  /*1bb0*/  @!P3 LEA R58, P6, R46.reuse, c[0x0][0x170], 0x2 ;  /* 0x00005c002e3aba11 */ /* 0x040fe400078c10ff */
[----:B------:R-:W-:Y:S02]  /*1bc0*/  ISETP.GT.U32.OR P1, PT, R75, 0x27f, P1 ;  /* 0x0000027f4b00780c */ /* 0x000fe40000f24470 */
[----:B------:R-:W-:Y:S02]  /*1bd0*/  @!P3 LEA.HI.X R59, R46, c[0x0][0x174], R47, 0x2, P6 ;  /* 0x00005d002e3bba11 */ /* 0x000fe400030f142f */
[----:B------:R-:W-:Y:S02]  /*1be0*/  @!P2 IADD3 R47, R55, R52, RZ ;  /* 0x00000034372fa210 */ /* 0x000fe40007ffe0ff */
[----:B------:R-:W-:Y:S01]  /*1bf0*/  @!P2 LEA R46, P6, R54, c[0x0][0x170], 0x2 ;  /* 0x00005c00362eaa11 */ /* 0x000fe200078c10ff */
[----:B------:R-:W-:Y:S01]  /*1c00*/  CS2R R52, SRZ ;  /* 0x0000000000347805 */ /* 0x000fe2000001ff00 */
[----:B------:R-:W-:-:S02]  /*1c10*/  @!P5 MOV R60, R2 ;  /* 0x00000002003cd202 */ /* 0x000fc40000000f00 */
[----:B------:R-:W-:Y:S01]  /*1c20*/  @!P2 LEA.HI.X R47, R54, c[0x0][0x174], R47, 0x2, P6 ;  /* 0x00005d00362faa11 */ /* 0x000fe200030f142f */
[----:B------:R-:W-:Y:S01]  /*1c30*/  @!P5 IMAD R54, R57, c[0x0][0x1c0], RZ ;  /* 0x000070003936da24 */ /* 0x000fe200078e02ff */
[----:B------:R-:W-:Y:S01]  /*1c40*/  @!P5 MOV R61, R5 ;  /* 0x00000005003dd202 */ /* 0x000fe20000000f00 */
[----:B------:R0:W5:Y:S01]  /*1c50*/  @!P4 LDG.E.64 R52, [R44.64] ;  /* 0x0000000c2c34c981 */ /* 0x000162000c1e1b00 */
[----:B------:R-:W-:-:S03]  /*1c60*/  @!P1 IMAD R56, R56, c[0x0][0x1c0], RZ ;  /* 0x0000700038389a24 */ /* 0x000fc600078e02ff */
[----:B------:R-:W-:-:S04]  /*1c70*/  @!P5 IMAD.WIDE.U32 R60, R87, c[0x0][0x1c0], R60 ;  /* 0x00007000573cda25 */ /* 0x000fc800078e003c */
[----:B0-----:R-:W-:Y:S01]  /*1c80*/  @!P5 IMAD R45, R87, c[0x0][0x1c4], R54 ;  /* 0x00007100572dda24 */ /* 0x001fe200078e0236 */
[----:B------:R-:W-:Y:S01]  /*1c90*/  @!P1 MOV R57, R5 ;  /* 0x0000000500399202 */ /* 0x000fe20000000f00 */
[----:B------:R-:W-:-:S03]  /*1ca0*/  CS2R R54, SRZ ;  /* 0x0000000000367805 */ /* 0x000fc6000001ff00 */
[----:B------:R-:W-:Y:S01]  /*1cb0*/  @!P5 IADD3 R45, R61, R45, RZ ;  /* 0x0000002d3d2dd210 */ /* 0x000fe20007ffe0ff */
[C---:B------:R-:W-:Y:S01]  /*1cc0*/  @!P1 IMAD R61, R86.reuse, c[0x0][0x1c4], R56 ;  /* 0x00007100563d9a24 */ /* 0x040fe200078e0238 */
[----:B------:R-:W-:Y:S01]  /*1cd0*/  @!P1 MOV R56, R2 ;  /* 0x0000000200389202 */ /* 0x000fe20000000f00 */
[----:B------:R0:W5:Y:S01]  /*1ce0*/  @!P3 LDG.E.64 R54, [R58.64] ;  /* 0x0000000c3a36b981 */ /* 0x000162000c1e1b00 */
        /* <DEDUP_REMOVED lines=10> */
[----:B------:R-:W-:-:S02]  /*1d90*/  @!P1 LEA R62, P6, R56, c[0x0][0x170], 0x2 ;  /* 0x00005c00383e9a11 */ /* 0x000fc400078c10ff */
[----:B------:R-:W-:Y:S01]  /*1da0*/  ISETP.GE.AND.EX P3, PT, R64, c[0x0][0x1cc], PT, P3 ;  /* 0x0000730040007a0c */ /* 0x000fe20003f66330 */
[----:B0-----:R-:W-:Y:S01]  /*1db0*/  CS2R R58, SRZ ;  /* 0x00000000003a7805 */ /* 0x001fe2000001ff00 */
[----:B------:R-:W-:Y:S02]  /*1dc0*/  @!P1 LEA.HI.X R63, R56, c[0x0][0x174], R61, 0x2, P6 ;  /* 0x00005d00383f9a11 */ /* 0x000fe400030f143d */
[----:B------:R-:W-:Y:S01]  /*1dd0*/  ISETP.GT.U32.OR P3, PT, R75, 0x27f, P3 ;  /* 0x0000027f4b00780c */ /* 0x000fe20001f64470 */
[----:B------:R-:W-:Y:S01]  /*1de0*/  CS2R R56, SRZ ;  /* 0x0000000000387805 */ /* 0x000fe2000001ff00 */
[----:B------:R-:W-:Y:S01]  /*1df0*/  SHF.R.S32.HI R67, RZ, 0x1f, R79 ;  /* 0x0000001fff437819 */ /* 0x000fe2000001144f */
[----:B------:R0:W5:Y:S01]  /*1e00*/  @!P5 LDG.E.64 R58, [R44.64] ;  /* 0x0000000c2c3ad981 */ /* 0x000162000c1e1b00 */
[----:B------:R-:W-:Y:S02]  /*1e10*/  ISETP.GE.U32.AND P5, PT, R78, c[0x0][0x1c8], PT ;  /* 0x000072004e007a0c */ /* 0x000fe40003fa6070 */
[----:B------:R-:W-:Y:S01]  /*1e20*/  SHF.R.S32.HI R66, RZ, 0x1f, R78 ;  /* 0x0000001fff427819 */ /* 0x000fe2000001144e */
[----:B------:R1:W5:Y:S01]  /*1e30*/  @!P2 LDG.E.64 R56, [R46.64] ;  /* 0x0000000c2e38a981 */ /* 0x000362000c1e1b00 */
[----:B------:R-:W-:-:S02]  /*1e40*/  ISETP.GE.U32.AND P2, PT, R79, c[0x0][0x1c8], PT ;  /* 0x000072004f007a0c */ /* 0x000fc40003f46070 */
[-C--:B0-----:R-:W-:Y:S02]  /*1e50*/  @!P4 MOV R44, R2.reuse ;  /* 0x00000002002cc202 */ /* 0x081fe40000000f00 */
[-C--:B------:R-:W-:Y:S01]  /*1e60*/  @!P4 MOV R45, R5.reuse ;  /* 0x00000005002dc202 */ /* 0x080fe20000000f00 */
[----:B-1----:R-:W-:Y:S01]  /*1e70*/  @!P4 IMAD R47, R65, c[0x0][0x1c0], RZ ;  /* 0x00007000412fca24 */ /* 0x002fe200078e02ff */
[----:B------:R-:W-:Y:S01]  /*1e80*/  ISETP.GE.AND.EX P2, PT, R67, c[0x0][0x1cc], PT, P2 ;  /* 0x0000730043007a0c */ /* 0x000fe20003f46320 */
[----:B------:R-:W-:Y:S01]  /*1e90*/  @!P3 IMAD R60, R64, c[0x0][0x1c0], RZ ;  /* 0x00007000403cba24 */ /* 0x000fe200078e02ff */
[----:B------:R-:W-:Y:S01]  /*1ea0*/  ISETP.GE.AND.EX P5, PT, R66, c[0x0][0x1cc], PT, P5 ;  /* 0x0000730042007a0c */ /* 0x000fe20003fa6350 */
[C---:B------:R-:W-:Y:S01]  /*1eb0*/  @!P4 IMAD R47, R81.reuse, c[0x0][0x1c4], R47 ;  /* 0x00007100512fca24 */ /* 0x040fe200078e022f */
[----:B------:R-:W-:Y:S01]  /*1ec0*/  @!P3 MOV R64, R2 ;  /* 0x000000020040b202 */ /* 0x000fe20000000f00 */
[----:B------:R-:W-:Y:S01]  /*1ed0*/  @!P4 IMAD.WIDE.U32 R44, R81, c[0x0][0x1c0], R44 ;  /* 0x00007000512cca25 */ /* 0x000fe200078e002c */
[----:B------:R-:W-:-:S02]  /*1ee0*/  @!P3 MOV R65, R5 ;  /* 0x000000050041b202 */ /* 0x000fc40000000f00 */
[C---:B------:R-:W-:Y:S02]  /*1ef0*/  ISETP.GT.U32.OR P2, PT, R75.reuse, 0x27f, P2 ;  /* 0x0000027f4b00780c */ /* 0x040fe40001744470 */
[----:B------:R-:W-:Y:S01]  /*1f00*/  ISETP.GT.U32.OR P5, PT, R75, 0x27f, P5 ;  /* 0x0000027f4b00780c */ /* 0x000fe20002fa4470 */
[----:B------:R-:W-:Y:S01]  /*1f10*/  @!P3 IMAD.WIDE.U32 R64, R80, c[0x0][0x1c0], R64 ;  /* 0x000070005040ba25 */ /* 0x000fe200078e0040 */
[----:B------:R-:W-:Y:S02]  /*1f20*/  @!P4 IADD3 R47, R45, R47, RZ ;  /* 0x0000002f2d2fc210 */ /* 0x000fe40007ffe0ff */
[----:B------:R-:W-:Y:S01]  /*1f30*/  @!P4 LEA R46, P6, R44, c[0x0][0x170], 0x2 ;  /* 0x00005c002c2eca11 */ /* 0x000fe200078c10ff */
[----:B------:R-:W-:Y:S02]  /*1f40*/  @!P3 IMAD R45, R80, c[0x0][0x1c4], R60 ;  /* 0x00007100502dba24 */ /* 0x000fe400078e023c */
[----:B------:R-:W-:Y:S01]  /*1f50*/  CS2R R60, SRZ ;  /* 0x00000000003c7805 */ /* 0x000fe2000001ff00 */
[----:B------:R-:W-:-:S02]  /*1f60*/  @!P4 LEA.HI.X R47, R44, c[0x0][0x174], R47, 0x2, P6 ;  /* 0x00005d002c2fca11 */ /* 0x000fc400030f142f */
[----:B------:R-:W-:Y:S02]  /*1f70*/  @!P3 IADD3 R45, R65, R45, RZ ;  /* 0x0000002d412db210 */ /* 0x000fe40007ffe0ff */
[----:B------:R-:W-:Y:S01]  /*1f80*/  @!P3 LEA R44, P6, R64, c[0x0][0x170], 0x2 ;  /* 0x00005c00402cba11 */ /* 0x000fe200078c10ff */
[----:B------:R0:W5:Y:S01]  /*1f90*/  @!P1 LDG.E.64 R60, [R62.64] ;  /* 0x0000000c3e3c9981 */ /* 0x000162000c1e1b00 */
[----:B------:R-:W-:Y:S02]  /*1fa0*/  @!P5 IMAD R70, R66, c[0x0][0x1c0], RZ ;  /* 0x000070004246da24 */ /* 0x000fe400078e02ff */
[----:B------:R-:W-:Y:S01]  /*1fb0*/  @!P3 LEA.HI.X R45, R64, c[0x0][0x174], R45, 0x2, P6 ;  /* 0x00005d00402dba11 */ /* 0x000fe200030f142d */
[----:B------:R-:W-:Y:S01]  /*1fc0*/  @!P2 IMAD R64, R67, c[0x0][0x1c0], RZ ;  /* 0x000070004340aa24 */ /* 0x000fe200078e02ff */
[----:B------:R-:W-:Y:S02]  /*1fd0*/  @!P2 MOV R66, R2 ;  /* 0x000000020042a202 */ /* 0x000fe40000000f00 */
[----:B------:R-:W-:Y:S01]  /*1fe0*/  @!P2 MOV R67, R5 ;  /* 0x000000050043a202 */ /* 0x000fe20000000f00 */
[----:B0-----:R-:W-:Y:S01]  /*1ff0*/  CS2R R62, SRZ ;  /* 0x00000000003e7805 */ /* 0x001fe2000001ff00 */
[----:B------:R-:W-:-:S02]  /*2000*/  ISETP.GE.U32.AND P1, PT, R77, c[0x0][0x1c8], PT ;  /* 0x000072004d007a0c */ /* 0x000fc40003f26070 */
[----:B------:R-:W-:Y:S01]  /*2010*/  SHF.R.S32.HI R71, RZ, 0x1f, R77 ;  /* 0x0000001fff477819 */ /* 0x000fe2000001144d */
[----:B------:R-:W-:Y:S02]  /*2020*/  @!P2 IMAD.WIDE.U32 R66, R79, c[0x0][0x1c0], R66 ;  /* 0x000070004f42aa25 */ /* 0x000fe400078e0042 */
[----:B------:R0:W5:Y:S01]  /*2030*/  @!P4 LDG.E.64 R62, [R46.64] ;  /* 0x0000000c2e3ec981 */ /* 0x000162000c1e1b00 */
[----:B------:R-:W-:Y:S02]  /*2040*/  ISETP.GE.AND.EX P1, PT, R71, c[0x0][0x1cc], PT, P1 ;  /* 0x0000730047007a0c */ /* 0x000fe40003f26310 */
[----:B------:R-:W-:Y:S02]  /*2050*/  @!P5 MOV R68, R2 ;  /* 0x000000020044d202 */ /* 0x000fe40000000f00 */
[----:B------:R-:W-:Y:S01]  /*2060*/  @!P5 MOV R69, R5 ;  /* 0x000000050045d202 */ /* 0x000fe20000000f00 */
[----:B0-----:R-:W-:Y:S01]  /*2070*/  @!P2 IMAD R47, R79, c[0x0][0x1c4], R64 ;  /* 0x000071004f2faa24 */ /* 0x001fe200078e0240 */
[----:B------:R-:W-:Y:S01]  /*2080*/  ISETP.GT.U32.OR P1, PT, R75, 0x27f, P1 ;  /* 0x0000027f4b00780c */ /* 0x000fe20000f24470 */
[----:B------:R-:W-:Y:S01]  /*2090*/  CS2R R64, SRZ ;  /* 0x0000000000407805 */ /* 0x000fe2000001ff00 */
[----:B------:R-:W-:-:S02]  /*20a0*/  @!P2 LEA R46, P4, R66, c[0x0][0x170], 0x2 ;  /* 0x00005c00422eaa11 */ /* 0x000fc400078810ff */
[----:B------:R-:W-:Y:S01]  /*20b0*/  @!P2 IADD3 R47, R67, R47, RZ ;  /* 0x0000002f432fa210 */ /* 0x000fe20007ffe0ff */
[C---:B------:R-:W-:Y:S02]  /*20c0*/  @!P5 IMAD R70, R78.reuse, c[0x0][0x1c4], R70 ;  /* 0x000071004e46da24 */ /* 0x040fe400078e0246 */
[----:B------:R-:W-:Y:S01]  /*20d0*/  @!P5 IMAD.WIDE.U32 R68, R78, c[0x0][0x1c0], R68 ;  /* 0x000070004e44da25 */ /* 0x000fe200078e0044 */
[----:B------:R-:W-:Y:S01]  /*20e0*/  @!P2 LEA.HI.X R47, R66, c[0x0][0x174], R47, 0x2, P4 ;  /* 0x00005d00422faa11 */ /* 0x000fe200020f142f */
[----:B------:R0:W5:Y:S01]  /*20f0*/  @!P3 LDG.E.64 R64, [R44.64] ;  /* 0x0000000c2c40b981 */ /* 0x000162000c1e1b00 */
[----:B------:R-:W-:Y:S02]  /*2100*/  CS2R R66, SRZ ;  /* 0x0000000000427805 */ /* 0x000fe4000001ff00 */
[----:B------:R-:W-:-:S04]  /*2110*/  @!P5 IADD3 R70, R69, R70, RZ ;  /* 0x000000464546d210 */ /* 0x000fc80007ffe0ff */
[----:B------:R1:W5:Y:S01]  /*2120*/  @!P2 LDG.E.64 R66, [R46.64] ;  /* 0x0000000c2e42a981 */ /* 0x000362000c1e1b00 */
[----:B0-----:R-:W-:-:S04]  /*2130*/  @!P5 LEA R44, P3, R68, c[0x0][0x170], 0x2 ;  /* 0x00005c00442cda11 */ /* 0x001fc800078610ff */
[----:B------:R-:W-:Y:S01]  /*2140*/  @!P5 LEA.HI.X R45, R68, c[0x0][0x174], R70, 0x2, P3 ;  /* 0x00005d00442dda11 */ /* 0x000fe200018f1446 */
[----:B------:R-:W-:Y:S01]  /*2150*/  @!P1 IMAD R70, R71, c[0x0][0x1c0], RZ ;  /* 0x0000700047469a24 */ /* 0x000fe200078e02ff */
[----:B-1----:R-:W-:Y:S02]  /*2160*/  @!P1 MOV R46, R2 ;  /* 0x00000002002e9202 */ /* 0x002fe40000000f00 */
[----:B------:R-:W-:Y:S01]  /*2170*/  @!P1 MOV R47, R5 ;  /* 0x00000005002f9202 */ /* 0x000fe20000000f00 */
[----:B------:R-:W-:Y:S01]  /*2180*/  CS2R R68, SRZ ;  /* 0x0000000000447805 */ /* 0x000fe2000001ff00 */
[----:B------:R-:W-:-:S03]  /*2190*/  @!P1 IMAD R70, R77, c[0x0][0x1c4], R70 ;  /* 0x000071004d469a24 */ /* 0x000fc600078e0246 */
[----:B------:R-:W-:Y:S02]  /*21a0*/  @!P1 IMAD.WIDE.U32 R46, R77, c[0x0][0x1c0], R46 ;  /* 0x000070004d2e9a25 */ /* 0x000fe400078e002e */
[----:B------:R0:W5:Y:S03]  /*21b0*/  @!P5 LDG.E.64 R68, [R44.64] ;  /* 0x0000000c2c44d981 */ /* 0x000166000c1e1b00 */
[----:B------:R-:W-:Y:S02]  /*21c0*/  @!P1 IADD3 R70, R47, R70, RZ ;  /* 0x000000462f469210 */ /* 0x000fe40007ffe0ff */
[----:B------:R-:W-:Y:S02]  /*21d0*/  ISETP.GE.U32.AND P2, PT, R76, c[0x0][0x1c8], PT ;  /* 0x000072004c007a0c */ /* 0x000fe40003f46070 */
[----:B0-----:R-:W-:Y:S02]  /*21e0*/  @!P1 LEA R44, P3, R46, c[0x0][0x170], 0x2 ;  /* 0x00005c002e2c9a11 */ /* 0x001fe400078610ff */
[----:B------:R-:W-:-:S02]  /*21f0*/  SHF.R.S32.HI R72, RZ, 0x1f, R76 ;  /* 0x0000001fff487819 */ /* 0x000fc4000001144c */
[----:B------:R-:W-:Y:S02]  /*2200*/  @!P1 LEA.HI.X R45, R46, c[0x0][0x174], R70, 0x2, P3 ;  /* 0x00005d002e2d9a11 */ /* 0x000fe400018f1446 */
[----:B------:R-:W-:Y:S01]  /*2210*/  CS2R R70, SRZ ;  /* 0x0000000000467805 */ /* 0x000fe2000001ff00 */
[----:B------:R-:W-:-:S04]  /*2220*/  ISETP.GE.AND.EX P2, PT, R72, c[0x0][0x1cc], PT, P2 ;  /* 0x0000730048007a0c */ /* 0x000fc80003f46320 */
[----:B------:R-:W-:Y:S01]  /*2230*/  ISETP.GT.U32.OR P2, PT, R75, 0x27f, P2 ;  /* 0x0000027f4b00780c */ /* 0x000fe20001744470 */
[----:B------:R0:W5:-:S12]  /*2240*/  @!P1 LDG.E.64 R70, [R44.64] ;  /* 0x0000000c2c469981 */ /* 0x000158000c1e1b00 */
[----:B------:R-:W-:Y:S01]  /*2250*/  @!P2 MOV R46, R2 ;  /* 0x00000002002ea202 */ /* 0x000fe20000000f00 */
[----:B0-----:R-:W-:Y:S01]  /*2260*/  @!P2 IMAD R44, R72, c[0x0][0x1c0], RZ ;  /* 0x00007000482caa24 */ /* 0x001fe200078e02ff */
[----:B------:R-:W-:-:S03]  /*2270*/  @!P2 MOV R47, R5 ;  /* 0x00000005002fa202 */ /* 0x000fc60000000f00 */
[C---:B------:R-:W-:Y:S02]  /*2280*/  @!P2 IMAD R44, R76.reuse, c[0x0][0x1c4], R44 ;  /* 0x000071004c2caa24 */ /* 0x040fe400078e022c */
[----:B------:R-:W-:Y:S01]  /*2290*/  @!P2 IMAD.WIDE.U32 R46, R76, c[0x0][0x1c0], R46 ;  /* 0x000070004c2eaa25 */ /* 0x000fe200078e002e */
[----:B------:R-:W-:-:S04]  /*22a0*/  CS2R R72, SRZ ;  /* 0x0000000000487805 */ /* 0x000fc8000001ff00 */
[----:B------:R-:W-:Y:S02]  /*22b0*/  @!P2 IADD3 R45, R47, R44, RZ ;  /* 0x0000002c2f2da210 */ /* 0x000fe40007ffe0ff */
[----:B------:R-:W-:-:S04]  /*22c0*/  @!P2 LEA R44, P1, R46, c[0x0][0x170], 0x2 ;  /* 0x00005c002e2caa11 */ /* 0x000fc800078210ff */
[----:B------:R-:W-:-:S05]  /*22d0*/  @!P2 LEA.HI.X R45, R46, c[0x0][0x174], R45, 0x2, P1 ;  /* 0x00005d002e2daa11 */ /* 0x000fca00008f142d */
[----:B------:R2:W5:Y:S02]  /*22e0*/  @!P2 LDG.E.64 R72, [R44.64] ;  /* 0x0000000c2c48a981 */ /* 0x000564000c1e1b00 */
[----:B--2---:R-:W-:Y:S02]  /*22f0*/  FMUL.FTZ R44, R27, R27 ;  /* 0x0000001b1b2c7220 */ /* 0x004fe40000410000 */
[----:B------:R-:W-:Y:S02]  /*2300*/  FMUL.FTZ R45, R7, R7 ;  /* 0x00000007072d7220 */ /* 0x000fe40000410000 */
[----:B------:R-:W-:Y:S02]  /*2310*/  FFMA.FTZ R44, R26, R26, R44 ;  /* 0x0000001a1a2c7223 */ /* 0x000fe4000001002c */
[----:B------:R-:W-:Y:S02]  /*2320*/  FFMA.FTZ R45, R6, R6, R45 ;  /* 0x00000006062d7223 */ /* 0x000fe4000001002d */
[----:B------:R-:W-:-:S04]  /*2330*/  FADD.FTZ R44, RZ, R44 ;  /* 0x0000002cff2c7221 */ /* 0x000fc80000010000 */
[----:B------:R-:W-:Y:S02]  /*2340*/  FADD.FTZ R44, R44, R45 ;  /* 0x0000002d2c2c7221 */ /* 0x000fe40000010000 */
[----:B---3--:R-:W-:-:S04]  /*2350*/  FMUL.FTZ R45, R9, R9 ;  /* 0x00000009092d7220 */ /* 0x008fc80000410000 */
[----:B------:R-:W-:-:S04]  /*2360*/  FFMA.FTZ R45, R8, R8, R45 ;  /* 0x00000008082d7223 */ /* 0x000fc8000001002d */
[----:B------:R-:W-:Y:S02]  /*2370*/  FADD.FTZ R44, R44, R45 ;  /* 0x0000002d2c2c7221 */ /* 0x000fe40000010000 */
[----:B----4-:R-:W-:-:S04]  /*2380*/  FMUL.FTZ R45, R11, R11 ;  /* 0x0000000b0b2d7220 */ /* 0x010fc80000410000 */
[----:B------:R-:W-:-:S04]  /*2390*/  FFMA.FTZ R45, R10, R10, R45 ;  /* 0x0000000a0a2d7223 */ /* 0x000fc8000001002d */
[----:B------:R-:W-:Y:S02]  /*23a0*/  FADD.FTZ R44, R44, R45 ;  /* 0x0000002d2c2c7221 */ /* 0x000fe40000010000 */
[----:B-----5:R-:W-:-:S04]  /*23b0*/  FMUL.FTZ R45, R13, R13 ;  /* 0x0000000d0d2d7220 */ /* 0x020fc80000410000 */
[----:B------:R-:W-:-:S04]  /*23c0*/  FFMA.FTZ R45, R12, R12, R45 ;  /* 0x0000000c0c2d7223 */ /* 0x000fc8000001002d */
[----:B------:R-:W-:Y:S02]  /*23d0*/  FADD.FTZ R44, R44, R45 ;  /* 0x0000002d2c2c7221 */ /* 0x000fe40000010000 */
[----:B------:R-:W-:-:S04]  /*23e0*/  FMUL.FTZ R45, R15, R15 ;  /* 0x0000000f0f2d7220 */ /* 0x000fc80000410000 */
        /* <DEDUP_REMOVED lines=77> */
[----:B------:R-:W-:Y:S02]  /*28c0*/  FADD.FTZ R45, R26, R27 ;  /* 0x0000001b1a2d7221 */ /* 0x000fe40000010000 */
[----:B------:R-:W-:Y:S02]  /*28d0*/  FADD.FTZ R46, R6, R7 ;  /* 0x00000007062e7221 */ /* 0x000fe40000010000 */
[----:B------:R-:W-:-:S04]  /*28e0*/  FADD.FTZ R45, RZ, R45 ;  /* 0x0000002dff2d7221 */ /* 0x000fc80000010000 */
[----:B------:R-:W-:Y:S02]  /*28f0*/  FADD.FTZ R45, R45, R46 ;  /* 0x0000002e2d2d7221 */ /* 0x000fe40000010000 */
[----:B------:R-:W-:-:S04]  /*2900*/  FADD.FTZ R46, R8, R9 ;  /* 0x00000009082e7221 */ /* 0x000fc80000010000 */
        /* <DEDUP_REMOVED lines=55> */
[----:B------:R-:W-:Y:S01]  /*2c80*/  FADD.FTZ R45, R70, R71 ;  /* 0x00000047462d7221 */ /* 0x000fe20000010000 */
[----:B------:R-:W0:Y:S03]  /*2c90*/  S2R R82, SR_LANEID ;  /* 0x0000000000527919 */ /* 0x000e260000000000 */
[----:B------:R-:W-:Y:S02]  /*2ca0*/  FADD.FTZ R46, R46, R45 ;  /* 0x0000002d2e2e7221 */ /* 0x000fe40000010000 */
[----:B------:R-:W-:Y:S02]  /*2cb0*/  FMUL.FTZ R45, R73, R73 ;  /* 0x00000049492d7220 */ /* 0x000fe40000410000 */
[----:B------:R-:W-:-:S02]  /*2cc0*/  FADD.FTZ R47, R72, R73 ;  /* 0x00000049482f7221 */ /* 0x000fc40000010000 */
        /* <DEDUP_REMOVED lines=87> */
.L_x_4586:
[----:B------:R-:W-:Y:S05]  /*3240*/  BSYNC B0 ;  /* 0x0000000000007941 */ /* 0x000fea0003800000 */
.L_x_4585:
        /* <DEDUP_REMOVED lines=34> */
.L_x_4589:
[----:B------:R-:W2:Y:S01]  /*3470*/  LDG.E.STRONG.GPU R47, [R44.64] ;  /* 0x0000000c2c2f7981 */ /* 0x000ea2000c1ef900 */
[----:B------:R-:W-:Y:S01]  /*3480*/  YIELD ;  /* 0x0000000000007946 */ /* 0x000fe20003800000 */
[----:B--2---:R-:W-:Y:S01]  /*3490*/  ISETP.NE.AND P1, PT, R47, R46, PT ;  /* 0x0000002e2f00720c */ /* 0x004fe20003f25270 */
[----:B------:R-:W-:-:S12]  /*34a0*/  CCTL.IVALL ;  /* 0x00000000ff00798f */ /* 0x000fd80002000000 */
[----:B------:R-:W-:Y:S05]  /*34b0*/  @P1 BRA `(.L_x_4589) ;  /* 0xffffffb000001947 */ /* 0x000fea000383ffff */
.L_x_4588:
        /* <DEDUP_REMOVED lines=11> */
.L_x_4591:
        /* <DEDUP_REMOVED lines=9> */
[----:B------:R-:W-:Y:S01]  /*3600*/  @!P1 SHF.L.U32 R46, R46, 0x1, RZ ;  /* 0x000000012e2e9819 */ /* 0x000fe200000006ff */
[----:B------:R-:W-:-:S04]  /*3610*/  UIADD3 UR6, UR5, 0x1, URZ ;  /* 0x0000000105067890 */ /* 0x000fc8000fffe03f */
[----:B------:R-:W-:-:S04]  /*3620*/  @!P1 IMAD.WIDE R46, R46, R47, c[0x0][0x198] ;  /* 0x000066002e2e9625 */ /* 0x000fc800078e022f */
[----:B0-----:R-:W-:-:S04]  /*3630*/  @!P1 IMAD R45, R84, c[0x0][0x10], R45 ;  /* 0x00000400542d9a24 */ /* 0x001fc800078e022d */
[----:B------:R-:W-:Y:S01]  /*3640*/  @!P1 IMAD.WIDE.U32 R46, R45, 0x8, R46 ;  /* 0x000000082d2e9825 */ /* 0x000fe200078e002e */
[----:B------:R-:W-:-:S04]  /*3650*/  MOV R45, UR6 ;  /* 0x00000006002d7c02 */ /* 0x000fc80008000f00 */
[----:B------:R-:W-:Y:S01]  /*3660*/  ISETP.EQ.OR P2, PT, R45, UR16, P3 ;  /* 0x000000102d007c0c */ /* 0x000fe20009f42670 */
[----:B------:R0:W2:Y:S02]  /*3670*/  @!P1 LDG.E.64 R84, [R46.64] ;  /* 0x0000000c2e549981 */ /* 0x0000a4000c1e1b00 */
[----:B0-----:R-:W-:-:S10]  /*3680*/  MOV R46, UR4 ;  /* 0x00000004002e7c02 */ /* 0x001fd40008000f00 */
[----:B------:R-:W0:Y:S01]  /*3690*/  @!P2 S2R R45, SR_CTAID.Y ;  /* 0x00000000002da919 */ /* 0x000e220000002600 */
[----:B------:R-:W-:Y:S02]  /*36a0*/  MOV R47, UR6 ;  /* 0x00000006002f7c02 */ /* 0x000fe40008000f00 */
        /* <DEDUP_REMOVED lines=8> */
[----:B------:R-:W3:Y:S01]  /*3730*/  @!P2 LDG.E.64 R46, [R46.64] ;  /* 0x0000000c2e2ea981 */ /* 0x000ee2000c1e1b00 */
[----:B------:R-:W-:-:S06]  /*3740*/  UIADD3 UR6, UR5, 0x2, URZ ;  /* 0x0000000205067890 */ /* 0x000fcc000fffe03f */
[----:B------:R-:W-:-:S04]  /*3750*/  MOV R45, UR6 ;  /* 0x00000006002d7c02 */ /* 0x000fc80008000f00 */
[----:B------:R-:W-:-:S13]  /*3760*/  ISETP.EQ.OR P4, PT, R45, UR16, P3 ;  /* 0x000000102d007c0c */ /* 0x000fda0009f82670 */
[----:B------:R-:W0:Y:S01]  /*3770*/  @!P4 S2R R45, SR_CTAID.Y ;  /* 0x00000000002dc919 */ /* 0x000e220000002600 */
[----:B--2---:R-:W-:Y:S01]  /*3780*/  @!P1 FADD.FTZ R82, R82, R84 ;  /* 0x0000005452529221 */ /* 0x004fe20000010000 */
[----:B------:R-:W-:-:S04]  /*3790*/  MOV R84, UR4 ;  /* 0x0000000400547c02 */ /* 0x000fc80008000f00 */
[----:B------:R-:W-:-:S05]  /*37a0*/  @!P4 LOP3.LUT R84, R84, 0x1, RZ, 0xc0, !PT ;  /* 0x000000015454c812 */ /* 0x000fca00078ec0ff */
[----:B------:R-:W-:Y:S02]  /*37b0*/  @!P4 IMAD R84, R84, c[0x0][0x10], RZ ;  /* 0x000004005454ca24 */ /* 0x000fe400078e02ff */
[----:B------:R-:W-:Y:S02]  /*37c0*/  @!P1 FADD.FTZ R83, R83, R85 ;  /* 0x0000005553539221 */ /* 0x000fe40000010000 */
[----:B---3--:R-:W-:Y:S02]  /*37d0*/  @!P2 FADD.FTZ R82, R82, R46 ;  /* 0x0000002e5252a221 */ /* 0x008fe40000010000 */
[----:B------:R-:W-:Y:S01]  /*37e0*/  @!P4 IMAD R46, R84, c[0x0][0xc], RZ ;  /* 0x00000300542eca24 */ /* 0x000fe200078e02ff */
[----:B------:R-:W-:-:S04]  /*37f0*/  MOV R84, UR6 ;  /* 0x0000000600547c02 */ /* 0x000fc80008000f00 */
[----:B------:R-:W-:Y:S01]  /*3800*/  @!P4 SHF.L.U32 R46, R46, 0x1, RZ ;  /* 0x000000012e2ec819 */ /* 0x000fe200000006ff */
[----:B0-----:R-:W-:Y:S01]  /*3810*/  @!P4 IMAD R45, R84, c[0x0][0x10], R45 ;  /* 0x00000400542dca24 */ /* 0x001fe200078e022d */
[----:B------:R-:W-:Y:S01]  /*3820*/  @!P4 MOV R84, 0x4 ;  /* 0x000000040054c802 */ /* 0x000fe20000000f00 */
[----:B------:R-:W-:-:S04]  /*3830*/  UIADD3 UR6, UR5, 0x3, URZ ;  /* 0x0000000305067890 */ /* 0x000fc8000fffe03f */
[----:B------:R-:W-:-:S06]  /*3840*/  @!P4 IMAD.WIDE R84, R46, R84, c[0x0][0x198] ;  /* 0x000066002e54c625 */ /* 0x000fcc00078e0254 */
[----:B------:R-:W-:Y:S01]  /*3850*/  @!P4 IMAD.WIDE.U32 R84, R45, 0x8, R84 ;  /* 0x000000082d54c825 */ /* 0x000fe200078e0054 */
[----:B------:R-:W-:-:S04]  /*3860*/  MOV R45, UR6 ;  /* 0x00000006002d7c02 */ /* 0x000fc80008000f00 */
[----:B------:R-:W-:Y:S01]  /*3870*/  ISETP.EQ.OR P1, PT, R45, UR16, P3 ;  /* 0x000000102d007c0c */ /* 0x000fe20009f22670 */
[----:B------:R-:W-:Y:S01]  /*3880*/  @!P2 FADD.FTZ R83, R83, R47 ;  /* 0x0000002f5353a221 */ /* 0x000fe20000010000 */
[----:B------:R-:W-:Y:S01]  /*3890*/  MOV R46, UR4 ;  /* 0x00000004002e7c02 */ /* 0x000fe20008000f00 */
[----:B------:R-:W2:Y:S10]  /*38a0*/  @!P4 LDG.E.64 R84, [R84.64] ;  /* 0x0000000c5454c981 */ /* 0x000eb4000c1e1b00 */
[----:B------:R-:W0:Y:S01]  /*38b0*/  @!P1 S2R R45, SR_CTAID.Y ;  /* 0x00000000002d9919 */ /* 0x000e220000002600 */
[----:B------:R-:W-:-:S02]  /*38c0*/  @!P1 LOP3.LUT R46, R46, 0x1, RZ, 0xc0, !PT ;  /* 0x000000012e2e9812 */ /* 0x000fc400078ec0ff */
[----:B------:R-:W-:-:S03]  /*38d0*/  MOV R47, UR6 ;  /* 0x00000006002f7c02 */ /* 0x000fc60008000f00 */
        /* <DEDUP_REMOVED lines=8> */
[----:B------:R-:W-:-:S04]  /*3960*/  IADD3 R44, R44, -0x4, RZ ;  /* 0xfffffffc2c2c7810 */ /* 0x000fc80007ffe0ff */
[----:B------:R-:W-:Y:S01]  /*3970*/  ISETP.NE.AND P2, PT, R44, RZ, PT ;  /* 0x000000ff2c00720c */ /* 0x000fe20003f45270 */
[----:B------:R-:W-:Y:S01]  /*3980*/  UIADD3 UR5, UR5, 0x4, URZ ;  /* 0x0000000405057890 */ /* 0x000fe2000fffe03f */
[----:B--2---:R-:W-:Y:S02]  /*3990*/  @!P4 FADD.FTZ R82, R82, R84 ;  /* 0x000000545252c221 */ /* 0x004fe40000010000 */
[----:B------:R-:W-:Y:S02]  /*39a0*/  @!P4 FADD.FTZ R83, R83, R85 ;  /* 0x000000555353c221 */ /* 0x000fe40000010000 */
[----:B---3--:R-:W-:Y:S02]  /*39b0*/  @!P1 FADD.FTZ R82, R82, R46 ;  /* 0x0000002e52529221 */ /* 0x008fe40000010000 */
[----:B------:R-:W-:-:S05]  /*39c0*/  @!P1 FADD.FTZ R83, R83, R47 ;  /* 0x0000002f53539221 */ /* 0x000fca0000010000 */
[----:B------:R-:W-:Y:S05]  /*39d0*/  @P2 BRA `(.L_x_4591) ;  /* 0xfffffb9000002947 */ /* 0x000fea000383ffff */
.L_x_4590:
        /* <DEDUP_REMOVED lines=25> */
.L_x_4593:
[----:B------:R-:W-:Y:S05]  /*3b70*/  BSYNC B0 ;  /* 0x0000000000007941 */ /* 0x000fea0003800000 */
.L_x_4592:
        /* <DEDUP_REMOVED lines=35> */
.L_x_4587:
        /* <DEDUP_REMOVED lines=30> */
[----:B------:R-:W-:Y:S01]  /*3f90*/  FADD.FTZ R26, R26, -UR5 ;  /* 0x800000051a1a7e21 */ /* 0x000fe20008010000 */
[----:B------:R-:W-:Y:S01]  /*3fa0*/  UMOV UR6, 0x3f800000 ;  /* 0x3f80000000067882 */ /* 0x000fe20000000000 */
[----:B------:R-:W-:Y:S01]  /*3fb0*/  FADD.FTZ R27, R27, -UR5 ;  /* 0x800000051b1b7e21 */ /* 0x000fe20008010000 */
[----:B-1----:R-:W-:-:S02]  /*3fc0*/  @UP0 UMOV UR6, UR7 ;  /* 0x0000000700060c82 */ /* 0x002fc40008000000 */
        /* <DEDUP_REMOVED lines=15> */
.L_x_4594:
[----:B------:R-:W-:Y:S01]  /*40c0*/  BSSY B0, `(.L_x_4595) ;  /* 0x000000c000007945 */ /* 0x000fe20003800000 */
[----:B------:R-:W-:Y:S05]  /*40d0*/  @!P0 BRA `(.L_x_4596) ;  /* 0x000000a000008947 */ /* 0x000fea0003800000 */
[----:B------:R-:W-:Y:S02]  /*40e0*/  SHF.R.S32.HI R82, RZ, 0x1f, R0 ;  /* 0x0000001fff527819 */ /* 0x000fe40000011400 */
[----:B------:R-:W-:-:S03]  /*40f0*/  MOV R83, R5 ;  /* 0x0000000500537202 */ /* 0x000fc60000000f00 */
        /* <DEDUP_REMOVED lines=8> */
.L_x_4596:
[----:B------:R-:W-:Y:S05]  /*4180*/  BSYNC B0 ;  /* 0x0000000000007941 */ /* 0x000fea0003800000 */
.L_x_4595:
[----:B0-----:R-:W-:Y:S01]  /*4190*/  IADD3 R27, R0, 0x10, RZ ;  /* 0x00000010001b7810 */ /* 0x001fe20007ffe0ff */
[----:B------:R-:W-:Y:S01]  /*41a0*/  FADD.FTZ R6, R6, -UR5 ;  /* 0x8000000506067e21 */ /* 0x000fe20008010000 */
[----:B------:R-:W-:Y:S01]  /*41b0*/  IADD3 R83, R0, 0x10, RZ ;  /* 0x0000001000537810 */ /* 0x000fe20007ffe0ff */
[----:B------:R-:W-:Y:S01]  /*41c0*/  FADD.FTZ R7, R7, -UR5 ;  /* 0x8000000507077e21 */ /* 0x000fe20008010000 */
[----:B------:R-:W-:Y:S01]  /*41d0*/  SHF.R.S32.HI R27, RZ, 0x1f, R27 ;  /* 0x0000001fff1b7819 */ /* 0x000fe2000001141b */
[----:B------:R-:W-:Y:S01]  /*41e0*/  FMUL.FTZ R6, R6, UR6 ;  /* 0x0000000606067c20 */ /* 0x000fe20008410000 */
[----:B------:R-:W-:Y:S01]  /*41f0*/  ISETP.GE.U32.AND P1, PT, R83, c[0x0][0x1c8], PT ;  /* 0x0000720053007a0c */ /* 0x000fe20003f26070 */
[----:B------:R-:W-:Y:S02]  /*4200*/  FMUL.FTZ R7, R7, UR6 ;  /* 0x0000000607077c20 */ /* 0x000fe40008410000 */
[----:B------:R-:W-:Y:S01]  /*4210*/  FFMA.FTZ R6, R44, R6, R46 ;  /* 0x000000062c067223 */ /* 0x000fe2000001002e */
[----:B------:R-:W-:Y:S01]  /*4220*/  ISETP.GE.AND.EX P1, PT, R27, c[0x0][0x1cc], PT, P1 ;  /* 0x000073001b007a0c */ /* 0x000fe20003f26310 */
[----:B------:R-:W-:-:S03]  /*4230*/  FFMA.FTZ R7, R45, R7, R47 ;  /* 0x000000072d077223 */ /* 0x000fc6000001002f */
        /* <DEDUP_REMOVED lines=12> */
.L_x_4597:
        /* <DEDUP_REMOVED lines=11> */
.L_x_4599:
[----:B------:R-:W-:Y:S05]  /*43b0*/  BSYNC B0 ;  /* 0x0000000000007941 */ /* 0x000fea0003800000 */
.L_x_4598:
[----:B------:R-:W-:Y:S01]  /*43c0*/  IADD3 R26, R0, 0x20, RZ ;  /* 0x00000020001a7810 */ /* 0x000fe20007ffe0ff */
[----:B------:R-:W-:Y:S01]  /*43d0*/  FADD.FTZ R8, R8, -UR5 ;  /* 0x8000000508087e21 */ /* 0x000fe20008010000 */
[----:B------:R-:W-:Y:S01]  /*43e0*/  IADD3 R27, R0, 0x20, RZ ;  /* 0x00000020001b7810 */ /* 0x000fe20007ffe0ff */
[----:B------:R-:W-:Y:S01]  /*43f0*/  FADD.FTZ R9, R9, -UR5 ;  /* 0x8000000509097e21 */ /* 0x000fe20008010000 */
[----:B------:R-:W-:Y:S01]  /*4400*/  SHF.R.S32.HI R26, RZ, 0x1f, R26 ;  /* 0x0000001fff1a7819 */ /* 0x000fe2000001141a */
[----:B------:R-:W-:Y:S01]  /*4410*/  FMUL.FTZ R8, R8, UR6 ;  /* 0x0000000608087c20 */ /* 0x000fe20008410000 */
[----:B------:R-:W-:Y:S01]  /*4420*/  ISETP.GE.U32.AND P1, PT, R27, c[0x0][0x1c8], PT ;  /* 0x000072001b007a0c */ /* 0x000fe20003f26070 */
[----:B------:R-:W-:Y:S02]  /*4430*/  FMUL.FTZ R9, R9, UR6 ;  /* 0x0000000609097c20 */ /* 0x000fe40008410000 */
[----:B0-----:R-:W-:Y:S01]  /*4440*/  FFMA.FTZ R6, R44, R8, R46 ;  /* 0x000000082c067223 */ /* 0x001fe2000001002e */
        /* <DEDUP_REMOVED lines=14> */
.L_x_4600:
        /* <DEDUP_REMOVED lines=11> */
.L_x_4602:
[----:B------:R-:W-:Y:S05]  /*45e0*/  BSYNC B0 ;  /* 0x0000000000007941 */ /* 0x000fea0003800000 */
.L_x_4601:
[----:B------:R-:W-:Y:S01]  /*45f0*/  IADD3 R9, R0, 0x30, RZ ;  /* 0x0000003000097810 */ /* 0x000fe20007ffe0ff */
[----:B------:R-:W-:Y:S01]  /*4600*/  FADD.FTZ R10, R10, -UR5 ;  /* 0x800000050a0a7e21 */ /* 0x000fe20008010000 */
[----:B0-----:R-:W-:Y:S01]  /*4610*/  IADD3 R26, R0, 0x30, RZ ;  /* 0x00000030001a7810 */ /* 0x001fe20007ffe0ff */
        /* <DEDUP_REMOVED lines=20> */
.L_x_4603:
        /* <DEDUP_REMOVED lines=11> */
.L_x_4605:
[----:B------:R-:W-:Y:S05]  /*4810*/  BSYNC B0 ;  /* 0x0000000000007941 */ /* 0x000fea0003800000 */
.L_x_4604:
[----:B0-----:R-:W-:Y:S01]  /*4820*/  IADD3 R11, R0, 0x40, RZ ;  /* 0x00000040000b7810 */ /* 0x001fe20007ffe0ff */
[----:B------:R-:W-:Y:S01]  /*4830*/  FADD.FTZ R6, R12, -UR5 ;  /* 0x800000050c067e21 */ /* 0x000fe20008010000 */
[C---:B------:R-:W-:Y:S01]  /*4840*/  IADD3 R82, R0.reuse, 0x50, RZ ;  /* 0x0000005000527810 */ /* 0x040fe20007ffe0ff */
[----:B------:R-:W-:Y:S01]  /*4850*/  FADD.FTZ R7, R13, -UR5 ;  /* 0x800000050d077e21 */ /* 0x000fe20008010000 */
[----:B------:R-:W-:Y:S01]  /*4860*/  IADD3 R26, R0, 0x60, RZ ;  /* 0x00000060001a7810 */ /* 0x000fe20007ffe0ff */
[----:B------:R-:W-:Y:S01]  /*4870*/  FMUL.FTZ R6, R6, UR6 ;  /* 0x0000000606067c20 */ /* 0x000fe20008410000 */
[C---:B------:R-:W-:Y:S01]  /*4880*/  IADD3 R27, R0.reuse, 0x60, RZ ;  /* 0x00000060001b7810 */ /* 0x040fe20007ffe0ff */
[----:B------:R-:W-:Y:S01]  /*4890*/  FMUL.FTZ R7, R7, UR6 ;  /* 0x0000000607077c20 */ /* 0x000fe20008410000 */
[----:B------:R-:W-:Y:S01]  /*48a0*/  IADD3 R83, R0, 0x50, RZ ;  /* 0x0000005000537810 */ /* 0x000fe20007ffe0ff */
[----:B------:R-:W-:Y:S01]  /*48b0*/  FADD.FTZ R14, R14, -UR5 ;  /* 0x800000050e0e7e21 */ /* 0x000fe20008010000 */
[----:B------:R-:W-:Y:S01]  /*48c0*/  IADD3 R9, R0, 0x40, RZ ;  /* 0x0000004000097810 */ /* 0x000fe20007ffe0ff */
[----:B------:R-:W-:Y:S01]  /*48d0*/  FADD.FTZ R15, R15, -UR5 ;  /* 0x800000050f0f7e21 */ /* 0x000fe20008010000 */
[----:B------:R-:W-:Y:S01]  /*48e0*/  ISETP.GE.U32.AND P1, PT, R11, c[0x0][0x1c8], PT ;  /* 0x000072000b007a0c */ /* 0x000fe20003f26070 */
[----:B------:R-:W-:Y:S01]  /*48f0*/  FFMA.FTZ R6, R44, R6, R46 ;  /* 0x000000062c067223 */ /* 0x000fe2000001002e */
[----:B------:R-:W-:Y:S01]  /*4900*/  ISETP.GE.U32.AND P2, PT, R82, c[0x0][0x1c8], PT ;  /* 0x0000720052007a0c */ /* 0x000fe20003f46070 */
[----:B------:R-:W-:Y:S01]  /*4910*/  FFMA.FTZ R7, R45, R7, R47 ;  /* 0x000000072d077223 */ /* 0x000fe2000001002f */
[----:B------:R-:W-:-:S02]  /*4920*/  SHF.R.S32.HI R9, RZ, 0x1f, R9 ;  /* 0x0000001fff097819 */ /* 0x000fc40000011409 */
[----:B------:R-:W-:Y:S02]  /*4930*/  SHF.R.S32.HI R83, RZ, 0x1f, R83 ;  /* 0x0000001fff537819 */ /* 0x000fe40000011453 */
[----:B------:R-:W-:Y:S02]  /*4940*/  SHF.R.S32.HI R27, RZ, 0x1f, R27 ;  /* 0x0000001fff1b7819 */ /* 0x000fe4000001141b */
[----:B------:R-:W-:Y:S02]  /*4950*/  ISETP.GE.U32.AND P3, PT, R26, c[0x0][0x1c8], PT ;  /* 0x000072001a007a0c */ /* 0x000fe40003f66070 */
[----:B------:R-:W-:Y:S02]  /*4960*/  ISETP.GE.AND.EX P1, PT, R9, c[0x0][0x1cc], PT, P1 ;  /* 0x0000730009007a0c */ /* 0x000fe40003f26310 */
[----:B------:R-:W-:Y:S02]  /*4970*/  ISETP.GE.AND.EX P2, PT, R83, c[0x0][0x1cc], PT, P2 ;  /* 0x0000730053007a0c */ /* 0x000fe40003f46320 */
[----:B------:R-:W-:-:S02]  /*4980*/  ISETP.GE.AND.EX P3, PT, R27, c[0x0][0x1cc], PT, P3 ;  /* 0x000073001b007a0c */ /* 0x000fc40003f66330 */
        /* <DEDUP_REMOVED lines=14> */
.L_x_4606:
        /* <DEDUP_REMOVED lines=11> */
.L_x_4608:
[----:B------:R-:W-:Y:S05]  /*4b20*/  BSYNC B0 ;  /* 0x0000000000007941 */ /* 0x000fea0003800000 */
.L_x_4607:
[----:B------:R-:W-:Y:S02]  /*4b30*/  FMUL.FTZ R14, R14, UR6 ;  /* 0x000000060e0e7c20 */ /* 0x000fe40008410000 */
[----:B------:R-:W-:Y:S02]  /*4b40*/  FMUL.FTZ R15, R15, UR6 ;  /* 0x000000060f0f7c20 */ /* 0x000fe40008410000 */
[----:B------:R-:W-:Y:S02]  /*4b50*/  FADD.FTZ R16, R16, -UR5 ;  /* 0x8000000510107e21 */ /* 0x000fe40008010000 */
[----:B------:R-:W-:Y:S02]  /*4b60*/  FADD.FTZ R17, R17, -UR5 ;  /* 0x8000000511117e21 */ /* 0x000fe40008010000 */
[----:B0-----:R-:W-:Y:S02]  /*4b70*/  FFMA.FTZ R6, R44, R14, R46 ;  /* 0x0000000e2c067223 */ /* 0x001fe4000001002e */
        /* <DEDUP_REMOVED lines=12> */
.L_x_4609:
        /* <DEDUP_REMOVED lines=11> */
.L_x_4611:
[----:B------:R-:W-:Y:S05]  /*4cf0*/  BSYNC B0 ;  /* 0x0000000000007941 */ /* 0x000fea0003800000 */
.L_x_4610:
        /* <DEDUP_REMOVED lines=17> */
.L_x_4612:
        /* <DEDUP_REMOVED lines=11> */
.L_x_4614:
[----:B------:R-:W-:Y:S05]  /*4ec0*/  BSYNC B0 ;  /* 0x0000000000007941 */ /* 0x000fea0003800000 */
.L_x_4613:
[----:B0-----:R-:W-:Y:S01]  /*4ed0*/  IADD3 R11, R0, 0x70, RZ ;  /* 0x00000070000b7810 */ /* 0x001fe20007ffe0ff */
[----:B------:R-:W-:Y:S01]  /*4ee0*/  FMUL.FTZ R18, R18, UR6 ;  /* 0x0000000612127c20 */ /* 0x000fe20008410000 */
[C---:B------:R-:W-:Y:S01]  /*4ef0*/  IADD3 R26, R0.reuse, 0x80, RZ ;  /* 0x00000080001a7810 */ /* 0x040fe20007ffe0ff */
[----:B------:R-:W-:Y:S01]  /*4f00*/  FMUL.FTZ R19, R19, UR6 ;  /* 0x0000000613137c20 */ /* 0x000fe20008410000 */
[----:B------:R-:W-:Y:S01]  /*4f10*/  IADD3 R16, R0, 0x90, RZ ;  /* 0x0000009000107810 */ /* 0x000fe20007ffe0ff */
[----:B------:R-:W-:Y:S01]  /*4f20*/  FADD.FTZ R20, R20, -UR5 ;  /* 0x8000000514147e21 */ /* 0x000fe20008010000 */
[C---:B------:R-:W-:Y:S01]  /*4f30*/  IADD3 R14, R0.reuse, 0xa0, RZ ;  /* 0x000000a0000e7810 */ /* 0x040fe20007ffe0ff */
[----:B------:R-:W-:Y:S01]  /*4f40*/  FADD.FTZ R21, R21, -UR5 ;  /* 0x8000000515157e21 */ /* 0x000fe20008010000 */
[----:B------:R-:W-:Y:S01]  /*4f50*/  IADD3 R12, R0, 0xb0, RZ ;  /* 0x000000b0000c7810 */ /* 0x000fe20007ffe0ff */
[----:B------:R-:W-:Y:S01]  /*4f60*/  FFMA.FTZ R6, R44, R18, R46 ;  /* 0x000000122c067223 */ /* 0x000fe2000001002e */
[C---:B------:R-:W-:Y:S01]  /*4f70*/  IADD3 R9, R0.reuse, 0x70, RZ ;  /* 0x0000007000097810 */ /* 0x040fe20007ffe0ff */
[----:B------:R-:W-:Y:S01]  /*4f80*/  FFMA.FTZ R7, R45, R19, R47 ;  /* 0x000000132d077223 */ /* 0x000fe2000001002f */
[----:B------:R-:W-:-:S02]  /*4f90*/  IADD3 R13, R0, 0xb0, RZ ;  /* 0x000000b0000d7810 */ /* 0x000fc40007ffe0ff */
[C---:B------:R-:W-:Y:S02]  /*4fa0*/  IADD3 R15, R0.reuse, 0xa0, RZ ;  /* 0x000000a0000f7810 */ /* 0x040fe40007ffe0ff */
[C---:B------:R-:W-:Y:S02]  /*4fb0*/  IADD3 R17, R0.reuse, 0x90, RZ ;  /* 0x0000009000117810 */ /* 0x040fe40007ffe0ff */
[----:B------:R-:W-:Y:S02]  /*4fc0*/  IADD3 R27, R0, 0x80, RZ ;  /* 0x00000080001b7810 */ /* 0x000fe40007ffe0ff */
[----:B------:R-:W-:Y:S02]  /*4fd0*/  ISETP.GE.U32.AND P6, PT, R11, c[0x0][0x1c8], PT ;  /* 0x000072000b007a0c */ /* 0x000fe40003fc6070 */
[----:B------:R-:W-:Y:S02]  /*4fe0*/  ISETP.GE.U32.AND P1, PT, R26, c[0x0][0x1c8], PT ;  /* 0x000072001a007a0c */ /* 0x000fe40003f26070 */
[----:B------:R-:W-:-:S02]  /*4ff0*/  SHF.R.S32.HI R9, RZ, 0x1f, R9 ;  /* 0x0000001fff097819 */ /* 0x000fc40000011409 */
[----:B------:R-:W-:Y:S02]  /*5000*/  ISETP.GE.U32.AND P2, PT, R16, c[0x0][0x1c8], PT ;  /* 0x0000720010007a0c */ /* 0x000fe40003f46070 */
[----:B------:R-:W-:Y:S02]  /*5010*/  ISETP.GE.U32.AND P3, PT, R14, c[0x0][0x1c8], PT ;  /* 0x000072000e007a0c */ /* 0x000fe40003f66070 */
[----:B------:R-:W-:Y:S02]  /*5020*/  ISETP.GE.U32.AND P4, PT, R12, c[0x0][0x1c8], PT ;  /* 0x000072000c007a0c */ /* 0x000fe40003f86070 */
[----:B------:R-:W-:Y:S02]  /*5030*/  SHF.R.S32.HI R27, RZ, 0x1f, R27 ;  /* 0x0000001fff1b7819 */ /* 0x000fe4000001141b */
[----:B------:R-:W-:Y:S02]  /*5040*/  SHF.R.S32.HI R17, RZ, 0x1f, R17 ;  /* 0x0000001fff117819 */ /* 0x000fe40000011411 */
[----:B------:R-:W-:-:S02]  /*5050*/  SHF.R.S32.HI R15, RZ, 0x1f, R15 ;  /* 0x0000001fff0f7819 */ /* 0x000fc4000001140f */
[----:B------:R-:W-:Y:S02]  /*5060*/  SHF.R.S32.HI R13, RZ, 0x1f, R13 ;  /* 0x0000001fff0d7819 */ /* 0x000fe4000001140d */
[----:B------:R-:W-:Y:S02]  /*5070*/  ISETP.GE.AND.EX P6, PT, R9, c[0x0][0x1cc], PT, P6 ;  /* 0x0000730009007a0c */ /* 0x000fe40003fc6360 */
[----:B------:R-:W-:Y:S02]  /*5080*/  ISETP.GE.AND.EX P1, PT, R27, c[0x0][0x1cc], PT, P1 ;  /* 0x000073001b007a0c */ /* 0x000fe40003f26310 */
[----:B------:R-:W-:Y:S02]  /*5090*/  ISETP.GE.AND.EX P2, PT, R17, c[0x0][0x1cc], PT, P2 ;  /* 0x0000730011007a0c */ /* 0x000fe40003f46320 */
[----:B------:R-:W-:Y:S02]  /*50a0*/  ISETP.GE.AND.EX P3, PT, R15, c[0x0][0x1cc], PT, P3 ;  /* 0x000073000f007a0c */ /* 0x000fe40003f66330 */
[----:B------:R-:W-:-:S02]  /*50b0*/  ISETP.GE.AND.EX P4, PT, R13, c[0x0][0x1cc], PT, P4 ;  /* 0x000073000d007a0c */ /* 0x000fc40003f86340 */
[C---:B------:R-:W-:Y:S02]  /*50c0*/  ISETP.GT.U32.OR P6, PT, R75.reuse, 0x27f, P6 ;  /* 0x0000027f4b00780c */ /* 0x040fe400037c4470 */
[C---:B------:R-:W-:Y:S02]  /*50d0*/  ISETP.GT.U32.OR P1, PT, R75.reuse, 0x27f, P1 ;  /* 0x0000027f4b00780c */ /* 0x040fe40000f24470 */
[C---:B------:R-:W-:Y:S02]  /*50e0*/  ISETP.GT.U32.OR P2, PT, R75.reuse, 0x27f, P2 ;  /* 0x0000027f4b00780c */ /* 0x040fe40001744470 */
[C---:B------:R-:W-:Y:S02]  /*50f0*/  ISETP.GT.U32.OR P3, PT, R75.reuse, 0x27f, P3 ;  /* 0x0000027f4b00780c */ /* 0x040fe40001f64470 */
[----:B------:R-:W-:Y:S01]  /*5100*/  ISETP.GT.U32.OR P4, PT, R75, 0x27f, P4 ;  /* 0x0000027f4b00780c */ /* 0x000fe20002784470 */
        /* <DEDUP_REMOVED lines=11> */
.L_x_4615:
        /* <DEDUP_REMOVED lines=11> */
.L_x_4617:
[----:B------:R-:W-:Y:S05]  /*5270*/  BSYNC B0 ;  /* 0x0000000000007941 */ /* 0x000fea0003800000 */
.L_x_4616:
        /* <DEDUP_REMOVED lines=17> */
.L_x_4618:
        /* <DEDUP_REMOVED lines=11> */
.L_x_4620:
[----:B------:R-:W-:Y:S05]  /*5440*/  BSYNC B0 ;  /* 0x0000000000007941 */ /* 0x000fea0003800000 */
.L_x_4619:
        /* <DEDUP_REMOVED lines=17> */
.L_x_4621:
        /* <DEDUP_REMOVED lines=11> */
.L_x_4623:
[----:B------:R-:W-:Y:S05]  /*5610*/  BSYNC B0 ;  /* 0x0000000000007941 */ /* 0x000fea0003800000 */
.L_x_4622:
        /* <DEDUP_REMOVED lines=17> */
.L_x_4624:
        /* <DEDUP_REMOVED lines=11> */
.L_x_4626:
[----:B------:R-:W-:Y:S05]  /*57e0*/  BSYNC B0 ;  /* 0x0000000000007941 */ /* 0x000fea0003800000 */
.L_x_4625:
        /* <DEDUP_REMOVED lines=17> */
.L_x_4627:
        /* <DEDUP_REMOVED lines=11> */
.L_x_4629:
[----:B------:R-:W-:Y:S05]  /*59b0*/  BSYNC B0 ;  /* 0x0000000000007941 */ /* 0x000fea0003800000 */
.L_x_4628:
        /* <DEDUP_REMOVED lines=47> */
.L_x_4630:
        /* <DEDUP_REMOVED lines=11> */
.L_x_4632:
[----:B------:R-:W-:Y:S05]  /*5d60*/  BSYNC B0 ;  /* 0x0000000000007941 */ /* 0x000fea0003800000 */
.L_x_4631:
        /* <DEDUP_REMOVED lines=17> */
.L_x_4633:
        /* <DEDUP_REMOVED lines=11> */
.L_x_4635:
[----:B------:R-:W-:Y:S05]  /*5f30*/  BSYNC B0 ;  /* 0x0000000000007941 */ /* 0x000fea0003800000 */
.L_x_4634:
        /* <DEDUP_REMOVED lines=17> */
.L_x_4636:
        /* <DEDUP_REMOVED lines=11> */
.L_x_4638:
[----:B------:R-:W-:Y:S05]  /*6100*/  BSYNC B0 ;  /* 0x0000000000007941 */ /* 0x000fea0003800000 */
.L_x_4637:
        /* <DEDUP_REMOVED lines=17> */
.L_x_4639:
        /* <DEDUP_REMOVED lines=11> */
.L_x_4641:
[----:B------:R-:W-:Y:S05]  /*62d0*/  BSYNC B0 ;  /* 0x0000000000007941 */ /* 0x000fea0003800000 */
.L_x_4640:
        /* <DEDUP_REMOVED lines=17> */
.L_x_4642:
        /* <DEDUP_REMOVED lines=11> */
.L_x_4644:
[----:B------:R-:W-:Y:S05]  /*64a0*/  BSYNC B0 ;  /* 0x0000000000007941 */ /* 0x000fea0003800000 */
.L_x_4643:
[----:B------:R-:W-:Y:S01]  /*64b0*/  IADD3 R17, R0, 0x110, RZ ;  /* 0x0000011000117810 */ /* 0x000fe20007ffe0ff */
[----:B0-----:R-:W-:Y:S01]  /*64c0*/  FMUL.FTZ R7, R40, UR6 ;  /* 0x0000000628077c20 */ /* 0x001fe20008410000 */
[----:B------:R-:W-:Y:S01]  /*64d0*/  IADD3 R18, R0, 0x110, RZ ;  /* 0x0000011000127810 */ /* 0x000fe20007ffe0ff */
[----:B------:R-:W-:Y:S01]  /*64e0*/  FMUL.FTZ R8, R41, UR6 ;  /* 0x0000000629087c20 */ /* 0x000fe20008410000 */
[----:B------:R-:W-:Y:S01]  /*64f0*/  ISETP.GE.U32.AND P6, PT, R17, c[0x0][0x1c8], PT ;  /* 0x0000720011007a0c */ /* 0x000fe20003fc6070 */
[----:B------:R-:W-:Y:S01]  /*6500*/  FFMA.FTZ R6, R44, R7, R46 ;  /* 0x000000072c067223 */ /* 0x000fe2000001002e */
[----:B------:R-:W-:Y:S01]  /*6510*/  ISETP.GE.U32.AND P1, PT, R93, c[0x0][0x1c8], PT ;  /* 0x000072005d007a0c */ /* 0x000fe20003f26070 */
[----:B------:R-:W-:Y:S01]  /*6520*/  FADD.FTZ R42, R42, -UR5 ;  /* 0x800000052a2a7e21 */ /* 0x000fe20008010000 */
[----:B------:R-:W-:Y:S01]  /*6530*/  SHF.R.S32.HI R18, RZ, 0x1f, R18 ;  /* 0x0000001fff127819 */ /* 0x000fe20000011412 */
[----:B------:R-:W-:Y:S01]  /*6540*/  FADD.FTZ R43, R43, -UR5 ;  /* 0x800000052b2b7e21 */ /* 0x000fe20008010000 */
[----:B------:R-:W-:Y:S01]  /*6550*/  ISETP.GE.U32.AND P2, PT, R92, c[0x0][0x1c8], PT ;  /* 0x000072005c007a0c */ /* 0x000fe20003f46070 */
[----:B------:R-:W-:Y:S01]  /*6560*/  FFMA.FTZ R7, R45, R8, R47 ;  /* 0x000000082d077223 */ /* 0x000fe2000001002f */
        /* <DEDUP_REMOVED lines=10> */
[----:B------:R-:W-:Y:S02]  /*6610*/  ISETP.GE.AND.EX P4, PT, R13, c[0x0][0x1cc], PT, P4 ;  /* 0x000073000d007a0c */ /* 0x000fe40003f86340 */
[C---:B------:R-:W-:Y:S02]  /*6620*/  ISETP.GT.U32.OR P6, PT, R75.reuse, 0x27f, P6 ;  /* 0x0000027f4b00780c */ /* 0x040fe400037c4470 */
[----:B------:R-:W-:-:S02]  /*6630*/  ISETP.GT.U32.OR P1, PT, R75, 0x27f, P1 ;  /* 0x0000027f4b00780c */ /* 0x000fc40000f24470 */
        /* <DEDUP_REMOVED lines=14> */
.L_x_4645:
        /* <DEDUP_REMOVED lines=11> */
.L_x_4647:
[----:B------:R-:W-:Y:S05]  /*67d0*/  BSYNC B0 ;  /* 0x0000000000007941 */ /* 0x000fea0003800000 */
.L_x_4646:
[----:B0-----:R-:W-:Y:S02]  /*67e0*/  FMUL.FTZ R7, R42, UR6 ;  /* 0x000000062a077c20 */ /* 0x001fe40008410000 */
[----:B------:R-:W-:Y:S02]  /*67f0*/  FMUL.FTZ R8, R43, UR6 ;  /* 0x000000062b087c20 */ /* 0x000fe40008410000 */
[----:B------:R-:W-:Y:S02]  /*6800*/  FFMA.FTZ R6, R44, R7, R46 ;  /* 0x000000072c067223 */ /* 0x000fe4000001002e */
[----:B------:R-:W-:Y:S02]  /*6810*/  FADD.FTZ R48, R48, -UR5 ;  /* 0x8000000530307e21 */ /* 0x000fe40008010000 */
[----:B------:R-:W-:Y:S02]  /*6820*/  FADD.FTZ R49, R49, -UR5 ;  /* 0x8000000531317e21 */ /* 0x000fe40008010000 */
        /* <DEDUP_REMOVED lines=12> */
.L_x_4648:
[----:B------:R-:W-:Y:S01]  /*68f0*/  BSSY B0, `(.L_x_4649) ;  /* 0x000000b000007945 */ /* 0x000fe20003800000 */
[----:B------:R-:W-:Y:S05]  /*6900*/  @P1 BRA `(.L_x_4650) ;  /* 0x0000009000001947 */ /* 0x000fea0003800000 */
[----:B------:R-:W-:Y:S01]  /*6910*/  IMAD R8, R16, c[0x0][0x1c0], RZ ;  /* 0x0000700010087a24 */ /* 0x000fe200078e02ff */
[----:B------:R-:W-:-:S03]  /*6920*/  MOV R9, R5 ;  /* 0x0000000500097202 */ /* 0x000fc60000000f00 */
[----:B------:R-:W-:Y:S01]  /*6930*/  IMAD R11, R93, c[0x0][0x1c4], R8 ;  /* 0x000071005d0b7a24 */ /* 0x000fe200078e0208 */
[----:B------:R-:W-:-:S05]  /*6940*/  MOV R8, R2 ;  /* 0x0000000200087202 */ /* 0x000fca0000000f00 */
[----:B------:R-:W-:-:S05]  /*6950*/  IMAD.WIDE.U32 R8, R93, c[0x0][0x1c0], R8 ;  /* 0x000070005d087a25 */ /* 0x000fca00078e0008 */
[----:B------:R-:W-:Y:S02]  /*6960*/  IADD3 R11, R9, R11, RZ ;  /* 0x0000000b090b7210 */ /* 0x000fe40007ffe0ff */
[----:B------:R-:W-:-:S04]  /*6970*/  LEA R10, P1, R8, c[0x0][0x160], 0x2 ;  /* 0x00005800080a7a11 */ /* 0x000fc800078210ff */
[----:B------:R-:W-:-:S05]  /*6980*/  LEA.HI.X R11, R8, c[0x0][0x164], R11, 0x2, P1 ;  /* 0x00005900080b7a11 */ /* 0x000fca00008f140b */
[----:B------:R0:W-:Y:S04]  /*6990*/  STG.E.64 [R10.64], R6 ;  /* 0x000000060a007986 */ /* 0x0001e8000c101b0c */
.L_x_4650:
[----:B------:R-:W-:Y:S05]  /*69a0*/  BSYNC B0 ;  /* 0x0000000000007941 */ /* 0x000fea0003800000 */
.L_x_4649:
        /* <DEDUP_REMOVED lines=17> */
.L_x_4651:
        /* <DEDUP_REMOVED lines=11> */
.L_x_4653:
[----:B------:R-:W-:Y:S05]  /*6b70*/  BSYNC B0 ;  /* 0x0000000000007941 */ /* 0x000fea0003800000 */
.L_x_4652:
        /* <DEDUP_REMOVED lines=17> */
.L_x_4654:
        /* <DEDUP_REMOVED lines=11> */
.L_x_4656:
[----:B------:R-:W-:Y:S05]  /*6d40*/  BSYNC B0 ;  /* 0x0000000000007941 */ /* 0x000fea0003800000 */
.L_x_4655:
        /* <DEDUP_REMOVED lines=17> */
.L_x_4657:
        /* <DEDUP_REMOVED lines=11> */
.L_x_4659:
[----:B------:R-:W-:Y:S05]  /*6f10*/  BSYNC B0 ;  /* 0x0000000000007941 */ /* 0x000fea0003800000 */
.L_x_4658:
[----:B------:R-:W-:Y:S01]  /*6f20*/  ISETP.GE.U32.AND P6, PT, R89, c[0x0][0x1c8], PT ;  /* 0x0000720059007a0c */ /* 0x000fe20003fc6070 */
[----:B0-----:R-:W-:Y:S01]  /*6f30*/  FMUL.FTZ R7, R54, UR6 ;  /* 0x0000000636077c20 */ /* 0x001fe20008410000 */
[----:B------:R-:W-:Y:S01]  /*6f40*/  ISETP.GE.U32.AND P1, PT, R88, c[0x0][0x1c8], PT ;  /* 0x0000720058007a0c */ /* 0x000fe20003f26070 */
[----:B------:R-:W-:Y:S01]  /*6f50*/  FMUL.FTZ R8, R55, UR6 ;  /* 0x0000000637087c20 */ /* 0x000fe20008410000 */
[----:B------:R-:W-:Y:S01]  /*6f60*/  SHF.R.S32.HI R17, RZ, 0x1f, R89 ;  /* 0x0000001fff117819 */ /* 0x000fe20000011459 */
[----:B------:R-:W-:Y:S01]  /*6f70*/  FFMA.FTZ R6, R44, R7, R46 ;  /* 0x000000072c067223 */ /* 0x000fe2000001002e */
[----:B------:R-:W-:Y:S01]  /*6f80*/  ISETP.GE.U32.AND P2, PT, R87, c[0x0][0x1c8], PT ;  /* 0x0000720057007a0c */ /* 0x000fe20003f46070 */
[----:B------:R-:W-:Y:S01]  /*6f90*/  FADD.FTZ R56, R56, -UR5 ;  /* 0x8000000538387e21 */ /* 0x000fe20008010000 */
[----:B------:R-:W-:Y:S01]  /*6fa0*/  ISETP.GE.U32.AND P3, PT, R86, c[0x0][0x1c8], PT ;  /* 0x0000720056007a0c */ /* 0x000fe20003f66070 */
[----:B------:R-:W-:Y:S01]  /*6fb0*/  FADD.FTZ R57, R57, -UR5 ;  /* 0x8000000539397e21 */ /* 0x000fe20008010000 */
[----:B------:R-:W-:Y:S01]  /*6fc0*/  ISETP.GE.U32.AND P4, PT, R81, c[0x0][0x1c8], PT ;  /* 0x0000720051007a0c */ /* 0x000fe20003f86070 */
[----:B------:R-:W-:Y:S01]  /*6fd0*/  FFMA.FTZ R7, R45, R8, R47 ;  /* 0x000000082d077223 */ /* 0x000fe2000001002f */
[----:B------:R-:W-:-:S02]  /*6fe0*/  SHF.R.S32.HI R16, RZ, 0x1f, R88 ;  /* 0x0000001fff107819 */ /* 0x000fc40000011458 */
[----:B------:R-:W-:Y:S02]  /*6ff0*/  SHF.R.S32.HI R15, RZ, 0x1f, R87 ;  /* 0x0000001fff0f7819 */ /* 0x000fe40000011457 */
[----:B------:R-:W-:Y:S02]  /*7000*/  SHF.R.S32.HI R14, RZ, 0x1f, R86 ;  /* 0x0000001fff0e7819 */ /* 0x000fe40000011456 */
[----:B------:R-:W-:Y:S02]  /*7010*/  SHF.R.S32.HI R13, RZ, 0x1f, R81 ;  /* 0x0000001fff0d7819 */ /* 0x000fe40000011451 */
        /* <DEDUP_REMOVED lines=21> */
.L_x_4660:
        /* <DEDUP_REMOVED lines=11> */
.L_x_4662:
[----:B------:R-:W-:Y:S05]  /*7220*/  BSYNC B0 ;  /* 0x0000000000007941 */ /* 0x000fea0003800000 */
.L_x_4661:
        /* <DEDUP_REMOVED lines=17> */
.L_x_4663:
        /* <DEDUP_REMOVED lines=11> */
.L_x_4665:
[----:B------:R-:W-:Y:S05]  /*73f0*/  BSYNC B0 ;  /* 0x0000000000007941 */ /* 0x000fea0003800000 */
.L_x_4664:
        /* <DEDUP_REMOVED lines=17> */
.L_x_4666:
        /* <DEDUP_REMOVED lines=11> */
.L_x_4668:
[----:B------:R-:W-:Y:S05]  /*75c0*/  BSYNC B0 ;  /* 0x0000000000007941 */ /* 0x000fea0003800000 */
.L_x_4667:
        /* <DEDUP_REMOVED lines=17> */
.L_x_4669:
        /* <DEDUP_REMOVED lines=11> */
.L_x_4671:
[----:B------:R-:W-:Y:S05]  /*7790*/  BSYNC B0 ;  /* 0x0000000000007941 */ /* 0x000fea0003800000 */
.L_x_4670:
        /* <DEDUP_REMOVED lines=17> */
.L_x_4672:
        /* <DEDUP_REMOVED lines=11> */
.L_x_4674:
[----:B------:R-:W-:Y:S05]  /*7960*/  BSYNC B0 ;  /* 0x0000000000007941 */ /* 0x000fea0003800000 */
.L_x_4673:
[----:B------:R-:W-:Y:S01]  /*7970*/  FADD.FTZ R66, R66, -UR5 ;  /* 0x8000000542427e21 */ /* 0x000fe20008010000 */
[----:B------:R-:W-:Y:S01]  /*7980*/  ISETP.GE.U32.AND P6, PT, R80, c[0x0][0x1c8], PT ;  /* 0x0000720050007a0c */ /* 0x000fe20003fc6070 */
[----:B------:R-:W-:Y:S01]  /*7990*/  FADD.FTZ R68, R68, -UR5 ;  /* 0x8000000544447e21 */ /* 0x000fe20008010000 */
[----:B------:R-:W-:Y:S01]  /*79a0*/  ISETP.GE.U32.AND P1, PT, R79, c[0x0][0x1c8], PT ;  /* 0x000072004f007a0c */ /* 0x000fe20003f26070 */
[----:B------:R-:W-:Y:S01]  /*79b0*/  FADD.FTZ R70, R70, -UR5 ;  /* 0x8000000546467e21 */ /* 0x000fe20008010000 */
[----:B------:R-:W-:Y:S01]  /*79c0*/  SHF.R.S32.HI R27, RZ, 0x1f, R80 ;  /* 0x0000001fff1b7819 */ /* 0x000fe20000011450 */
[----:B------:R-:W-:Y:S01]  /*79d0*/  FADD.FTZ R72, R72, -UR5 ;  /* 0x8000000548487e21 */ /* 0x000fe20008010000 */
[----:B------:R-:W-:Y:S01]  /*79e0*/  ISETP.GE.U32.AND P2, PT, R78, c[0x0][0x1c8], PT ;  /* 0x000072004e007a0c */ /* 0x000fe20003f46070 */
[----:B------:R-:W-:Y:S01]  /*79f0*/  FADD.FTZ R67, R67, -UR5 ;  /* 0x8000000543437e21 */ /* 0x000fe20008010000 */
[----:B------:R-:W-:Y:S01]  /*7a00*/  ISETP.GE.U32.AND P3, PT, R77, c[0x0][0x1c8], PT ;  /* 0x000072004d007a0c */ /* 0x000fe20003f66070 */
[----:B------:R-:W-:Y:S01]  /*7a10*/  FADD.FTZ R69, R69, -UR5 ;  /* 0x8000000545457e21 */ /* 0x000fe20008010000 */
[----:B------:R-:W-:Y:S01]  /*7a20*/  ISETP.GE.U32.AND P4, PT, R76, c[0x0][0x1c8], PT ;  /* 0x000072004c007a0c */ /* 0x000fe20003f86070 */
[----:B------:R-:W-:Y:S01]  /*7a30*/  FADD.FTZ R71, R71, -UR5 ;  /* 0x8000000547477e21 */ /* 0x000fe20008010000 */
[----:B------:R-:W-:Y:S01]  /*7a40*/  SHF.R.S32.HI R26, RZ, 0x1f, R79 ;  /* 0x0000001fff1a7819 */ /* 0x000fe2000001144f */
[----:B------:R-:W-:Y:S01]  /*7a50*/  FADD.FTZ R73, R73, -UR5 ;  /* 0x8000000549497e21 */ /* 0x000fe20008010000 */
[----:B------:R-:W-:Y:S01]  /*7a60*/  SHF.R.S32.HI R25, RZ, 0x1f, R78 ;  /* 0x0000001fff197819 */ /* 0x000fe2000001144e */
[----:B0-----:R-:W-:Y:S01]  /*7a70*/  FMUL.FTZ R7, R64, UR6 ;  /* 0x0000000640077c20 */ /* 0x001fe20008410000 */
        /* <DEDUP_REMOVED lines=42> */
.L_x_4675:
        /* <DEDUP_REMOVED lines=11> */
.L_x_4677:
[----:B------:R-:W-:Y:S05]  /*7dd0*/  BSYNC B0 ;  /* 0x0000000000007941 */ /* 0x000fea0003800000 */
.L_x_4676:
        /* <DEDUP_REMOVED lines=11> */
.L_x_4678:
        /* <DEDUP_REMOVED lines=11> */
.L_x_4680:
[----:B------:R-:W-:Y:S05]  /*7f40*/  BSYNC B0 ;  /* 0x0000000000007941 */ /* 0x000fea0003800000 */
.L_x_4679:
        /* <DEDUP_REMOVED lines=11> */
.L_x_4681:
        /* <DEDUP_REMOVED lines=11> */
.L_x_4683:
[----:B------:R-:W-:Y:S05]  /*80b0*/  BSYNC B0 ;  /* 0x0000000000007941 */ /* 0x000fea0003800000 */
.L_x_4682:
        /* <DEDUP_REMOVED lines=11> */
.L_x_4684:
[----:B------:R-:W-:Y:S01]  /*8170*/  BSSY B0, `(.L_x_4685) ;  /* 0x000000b000007945 */ /* 0x000fe20003800000 */
[----:B------:R-:W-:Y:S05]  /*8180*/  @P3 BRA `(.L_x_4686) ;  /* 0x0000009000003947 */ /* 0x000fea0003800000 */
        /* <DEDUP_REMOVED lines=9> */
.L_x_4686:
[----:B------:R-:W-:Y:S05]  /*8220*/  BSYNC B0 ;  /* 0x0000000000007941 */ /* 0x000fea0003800000 */
.L_x_4685:
        /* <DEDUP_REMOVED lines=11> */
.L_x_4687:
[----:B------:R-:W-:Y:S01]  /*82e0*/  BSSY B0, `(.L_x_4688) ;  /* 0x000000a000007945 */ /* 0x000fe20003800000 */
[----:B------:R-:W-:Y:S05]  /*82f0*/  @P4 BRA `(.L_x_4689) ;  /* 0x0000008000004947 */ /* 0x000fea0003800000 */
[----:B------:R-:W-:Y:S01]  /*8300*/  MOV R3, R5 ;  /* 0x0000000500037202 */ /* 0x000fe20000000f00 */
[----:B0-----:R-:W-:-:S04]  /*8310*/  IMAD R7, R21, c[0x0][0x1c0], RZ ;  /* 0x0000700015077a24 */ /* 0x001fc800078e02ff */
[----:B------:R-:W-:-:S04]  /*8320*/  IMAD.WIDE.U32 R4, R76, c[0x0][0x1c0], R2 ;  /* 0x000070004c047a25 */ /* 0x000fc800078e0002 */
[----:B------:R-:W-:Y:S01]  /*8330*/  IMAD R7, R76, c[0x0][0x1c4], R7 ;  /* 0x000071004c077a24 */ /* 0x000fe200078e0207 */
[----:B------:R-:W-:-:S04]  /*8340*/  LEA R2, P1, R4, c[0x0][0x160], 0x2 ;  /* 0x0000580004027a11 */ /* 0x000fc800078210ff */
[----:B------:R-:W-:-:S04]  /*8350*/  IADD3 R7, R5, R7, RZ ;  /* 0x0000000705077210 */ /* 0x000fc80007ffe0ff */
[----:B------:R-:W-:-:S05]  /*8360*/  LEA.HI.X R3, R4, c[0x0][0x164], R7, 0x2, P1 ;  /* 0x0000590004037a11 */ /* 0x000fca00008f1407 */
[----:B------:R0:W-:Y:S02]  /*8370*/  STG.E.64 [R2.64], R12 ;  /* 0x0000000c02007986 */ /* 0x0001e4000c101b0c */
.L_x_4689:
[----:B------:R-:W-:Y:S05]  /*8380*/  BSYNC B0 ;  /* 0x0000000000007941 */ /* 0x000fea0003800000 */
.L_x_4688:
[----:B------:R-:W-:Y:S02]  /*8390*/  ULDC UR5, c[0x0][0x10] ;  /* 0x0000040000057ab9 */ /* 0x000fe40000000800 */
[----:B------:R-:W-:Y:S02]  /*83a0*/  UIADD3 UR9, UR9, UR5, URZ ;  /* 0x0000000509097290 */ /* 0x000fe4000fffe03f */
[----:B------:R-:W-:Y:S02]  /*83b0*/  UIADD3 UR4, UR4, 0x1, URZ ;  /* 0x0000000104047890 */ /* 0x000fe4000fffe03f */
[----:B------:R-:W-:-:S06]  /*83c0*/  UISETP.GE.AND UP0, UPT, UR9, UR8, UPT ;  /* 0x000000080900728c */ /* 0x000fcc000bf06270 */
[----:B------:R-:W-:-:S13]  /*83d0*/  PLOP3.LUT P1, PT, PT, PT, UP0, 0x80, 0x0 ;  /* 0x000000000000781c */ /* 0x000fda0003f2f008 */
[----:B------:R-:W-:Y:S01]  /*83e0*/  @P1 CALL.REL.NOINC `(.L_x_4690) ;  /* 0x0000001000001944 */ /* 0x000fe20003c00000 */
[----:B------:R-:W-:Y:S05]  /*83f0*/  BRA `(.L_x_4691) ;  /* 0xffff7f9000007947 */ /* 0x000fea000383ffff */
.L_x_4690:
[----:B------:R-:W-:Y:S05]  /*8400*/  EXIT ;  /* 0x000000000000794d */ /* 0x000fea0003800000 */
.L_x_4692:
        /* <DEDUP_REMOVED lines=15> */
.L_x_5213:


//--------------------- .text._Z35group_norm_nhwc_fwd_one_pass_kernelI11Fp32IOBf16WLi64ELi80ELi640EEv26Group_norm_nhwc_fwd_params --------------------------
	.section	.text._Z35group_norm_nhwc_fwd_one_pass_kernelI11Fp32IOBf16WLi64ELi80ELi640EEv26Group_norm_nhwc_fwd_params,"ax",@progbits
	.sectioninfo	@"SHI_REGISTERS=48"
	.align	128
        .global         _Z35group_norm_nhwc_fwd_one_pass_kernelI11Fp32IOBf16WLi64ELi80ELi640EEv26Group_norm_nhwc_fwd_params
        .type           _Z35group_norm_nhwc_fwd_one_pass_kernelI11Fp32IOBf16WLi64ELi80ELi640EEv26Group_norm_nhwc_fwd_params,@function
        .size           _Z35group_norm_nhwc_fwd_one_pass_kernelI11Fp32IOBf16WLi64ELi80ELi640EEv26Group_norm_nhwc_fwd_params,(.L_x_5214 - _Z35group_norm_nhwc_fwd_one_pass_kernelI11Fp32IOBf16WLi64ELi80ELi640EEv26Group_norm_nhwc_fwd_params)
        .other          _Z35group_norm_nhwc_fwd_one_pass_kernelI11Fp32IOBf16WLi64ELi80ELi640EEv26Group_norm_nhwc_fwd_params,@"STO_CUDA_ENTRY STV_DEFAULT"
_Z35group_norm_nhwc_fwd_one_pass_kernelI11Fp32IOBf16WLi64ELi80ELi640EEv26Group_norm_nhwc_fwd_params:
.text._Z35group_norm_nhwc_fwd_one_pass_kernelI11Fp32IOBf16WLi64ELi80ELi640EEv26Group_norm_nhwc_fwd_params:
        /* <DEDUP_REMOVED lines=28> */
.L_x_4715:
[----:B------:R-:W-:Y:S02]  /*01c0*/  IABS R5, c[0x0][0x1d8] ;  /* 0x0000760000057a13 */ /* 0x000fe40000000000 */
[----:B------:R-:W-:Y:S02]  /*01d0*/  SHF.R.S32.HI R28, RZ, 0x1f, R37 ;  /* 0x0000001fff1c7819 */ /* 0x000fe40000011425 */
[----:B0-----:R-:W0:Y:S08]  /*01e0*/  I2F.RP R0, R5 ;  /* 0x0000000500007306 */ /* 0x001e300000209400 */
        /* <DEDUP_REMOVED lines=182> */
.L_x_4694:
[----:B------:R-:W-:Y:S05]  /*0d50*/  BSYNC B0 ;  /* 0x0000000000007941 */ /* 0x000fea0003800000 */
.L_x_4693:
        /* <DEDUP_REMOVED lines=25> */
.L_x_4697:
[----:B------:R-:W2:Y:S01]  /*0ef0*/  LDG.E.STRONG.GPU R16, [R14.64] ;  /* 0x000000060e107981 */ /* 0x000ea2000c1ef900 */
[----:B------:R-:W-:Y:S01]  /*0f00*/  YIELD ;  /* 0x0000000000007946 */ /* 0x000fe20003800000 */
[----:B--2---:R-:W-:Y:S01]  /*0f10*/  ISETP.NE.AND P1, PT, R16, R17, PT ;  /* 0x000000111000720c */ /* 0x004fe20003f25270 */
[----:B------:R-:W-:-:S12]  /*0f20*/  CCTL.IVALL ;  /* 0x00000000ff00798f */ /* 0x000fd80002000000 */
[----:B------:R-:W-:Y:S05]  /*0f30*/  @P1 BRA `(.L_x_4697) ;  /* 0xffffffb000001947 */ /* 0x000fea000383ffff */
.L_x_4696:
        /* <DEDUP_REMOVED lines=11> */
.L_x_4699:
        /* <DEDUP_REMOVED lines=9> */
[----:B------:R-:W-:Y:S01]  /*1080*/  @!P2 LOP3.LUT R18, R33, 0x1, RZ, 0xc0, !PT ;  /* 0x000000012112a812 */ /* 0x000fe200078ec0ff */
[----:B------:R-:W2:Y:S02]  /*1090*/  @!P2 S2R R27, SR_CTAID.Y ;  /* 0x00000000001ba919 */ /* 0x000ea40000002600 */
[----:B------:R-:W-:Y:S02]  /*10a0*/  @!P1 IMAD R15, R15, c[0x0][0x10], RZ ;  /* 0x000004000f0f9a24 */ /* 0x000fe400078e02ff */
[----:B------:R-:W3:Y:S01]  /*10b0*/  @!P4 S2R R19, SR_CTAID.Y ;  /* 0x000000000013c919 */ /* 0x000ee20000002600 */
[----:B------:R-:W-:Y:S01]  /*10c0*/  @!P4 LOP3.LUT R21, R33, 0x1, RZ, 0xc0, !PT ;  /* 0x000000012115c812 */ /* 0x000fe200078ec0ff */
[----:B------:R-:W-:Y:S01]  /*10d0*/  @!P1 IMAD R15, R15, c[0x0][0xc], RZ ;  /* 0x000003000f0f9a24 */ /* 0x000fe200078e02ff */
[----:B------:R-:W-:Y:S01]  /*10e0*/  @!P4 MOV R23, 0x4 ;  /* 0x000000040017c802 */ /* 0x000fe20000000f00 */
[----:B------:R-:W-:-:S02]  /*10f0*/  @!P2 IMAD R18, R18, c[0x0][0x10], RZ ;  /* 0x000004001212aa24 */ /* 0x000fc400078e02ff */
[----:B------:R-:W-:Y:S01]  /*1100*/  @!P4 IMAD R22, R21, c[0x0][0x10], RZ ;  /* 0x000004001516ca24 */ /* 0x000fe200078e02ff */
[----:B------:R-:W-:Y:S01]  /*1110*/  @!P1 SHF.L.U32 R15, R15, 0x1, RZ ;  /* 0x000000010f0f9819 */ /* 0x000fe200000006ff */
[----:B------:R-:W-:Y:S02]  /*1120*/  @!P2 IMAD R18, R18, c[0x0][0xc], RZ ;  /* 0x000003001212aa24 */ /* 0x000fe400078e02ff */
[----:B-1----:R-:W-:Y:S02]  /*1130*/  @!P1 IMAD R21, R24, c[0x0][0x10], R17 ;  /* 0x0000040018159a24 */ /* 0x002fe400078e0211 */
[----:B------:R-:W-:Y:S02]  /*1140*/  @!P4 IMAD R17, R22, c[0x0][0xc], RZ ;  /* 0x000003001611ca24 */ /* 0x000fe400078e02ff */
[----:B--2---:R-:W-:Y:S01]  /*1150*/  @!P2 IMAD R27, R14, c[0x0][0x10], R27 ;  /* 0x000004000e1baa24 */ /* 0x004fe200078e021b */
[----:B------:R-:W-:Y:S02]  /*1160*/  @!P1 MOV R14, 0x4 ;  /* 0x00000004000e9802 */ /* 0x000fe40000000f00 */
[----:B------:R-:W-:Y:S01]  /*1170*/  @!P4 SHF.L.U32 R22, R17, 0x1, RZ ;  /* 0x000000011116c819 */ /* 0x000fe200000006ff */
[----:B---3--:R-:W-:Y:S01]  /*1180*/  @!P4 IMAD R19, R16, c[0x0][0x10], R19 ;  /* 0x000004001013ca24 */ /* 0x008fe200078e0213 */
[----:B------:R-:W-:Y:S01]  /*1190*/  @!P2 SHF.L.U32 R16, R18, 0x1, RZ ;  /* 0x000000011210a819 */ /* 0x000fe200000006ff */
[----:B------:R-:W-:Y:S01]  /*11a0*/  @!P1 IMAD.WIDE R14, R15, R14, c[0x0][0x198] ;  /* 0x000066000f0e9625 */ /* 0x000fe200078e020e */
[----:B------:R-:W-:-:S02]  /*11b0*/  @!P5 LOP3.LUT R18, R33, 0x1, RZ, 0xc0, !PT ;  /* 0x000000012112d812 */ /* 0x000fc400078ec0ff */
[----:B------:R-:W-:Y:S01]  /*11c0*/  @!P2 MOV R17, 0x4 ;  /* 0x000000040011a802 */ /* 0x000fe20000000f00 */
[----:B------:R-:W-:-:S04]  /*11d0*/  @!P4 IMAD.WIDE R22, R22, R23, c[0x0][0x198] ;  /* 0x000066001616c625 */ /* 0x000fc800078e0217 */
[----:B------:R-:W-:Y:S02]  /*11e0*/  @!P1 IMAD.WIDE.U32 R14, R21, 0x8, R14 ;  /* 0x00000008150e9825 */ /* 0x000fe400078e000e */
[----:B------:R-:W1:Y:S02]  /*11f0*/  @!P5 S2R R21, SR_CTAID.Y ;  /* 0x000000000015d919 */ /* 0x000e640000002600 */
[----:B------:R-:W-:Y:S02]  /*1200*/  @!P5 IMAD R18, R18, c[0x0][0x10], RZ ;  /* 0x000004001212da24 */ /* 0x000fe400078e02ff */
[----:B------:R-:W-:Y:S01]  /*1210*/  @!P2 IMAD.WIDE R16, R16, R17, c[0x0][0x198] ;  /* 0x000066001010a625 */ /* 0x000fe200078e0211 */
[----:B------:R-:W2:Y:S03]  /*1220*/  @!P1 LDG.E.64 R14, [R14.64] ;  /* 0x000000060e0e9981 */ /* 0x000ea6000c1e1b00 */
[----:B------:R-:W-:-:S02]  /*1230*/  @!P5 IMAD R18, R18, c[0x0][0xc], RZ ;  /* 0x000003001212da24 */ /* 0x000fc400078e02ff */
[----:B------:R-:W-:Y:S01]  /*1240*/  @!P4 IMAD.WIDE.U32 R22, R19, 0x8, R22 ;  /* 0x000000081316c825 */ /* 0x000fe200078e0016 */
[----:B------:R-:W-:Y:S02]  /*1250*/  @!P5 MOV R19, 0x4 ;  /* 0x000000040013d802 */ /* 0x000fe40000000f00 */
[----:B------:R-:W-:Y:S01]  /*1260*/  @!P5 SHF.L.U32 R18, R18, 0x1, RZ ;  /* 0x000000011212d819 */ /* 0x000fe200000006ff */
        /* <DEDUP_REMOVED lines=19> */
.L_x_4698:
        /* <DEDUP_REMOVED lines=19> */
.L_x_4701:
[----:B------:R-:W-:Y:S05]  /*14d0*/  BSYNC B0 ;  /* 0x0000000000007941 */ /* 0x000fea0003800000 */
.L_x_4700:
        /* <DEDUP_REMOVED lines=30> */
.L_x_4695:
[----:B------:R-:W-:Y:S01]  /*16c0*/  LOP3.LUT P1, RZ, R31, R32, RZ, 0xfc, !PT ;  /* 0x000000201fff7212 */ /* 0x000fe2000782fcff */
[----:B------:R1:W-:Y:S01]  /*16d0*/  @!P3 STS.64 [0xc0], R12 ;  /* 0x0000c00cff00b388 */ /* 0x0003e20000000a00 */
        /* <DEDUP_REMOVED lines=12> */
[----:B------:R2:W3:Y:S04]  /*17a0*/  LDG.E.U16 R24, [R16.64] ;  /* 0x0000000610187981 */ /* 0x0004e8000c1e1500 */
[----:B------:R2:W4:Y:S04]  /*17b0*/  LDG.E.U16 R26, [R16.64+0x2] ;  /* 0x00000206101a7981 */ /* 0x000528000c1e1500 */
[----:B------:R5:W4:Y:S04]  /*17c0*/  LDG.E.U16 R25, [R20.64] ;  /* 0x0000000614197981 */ /* 0x000b28000c1e1500 */
[----:B------:R5:W4:Y:S01]  /*17d0*/  LDG.E.U16 R27, [R20.64+0x2] ;  /* 0x00000206141b7981 */ /* 0x000b22000c1e1500 */
[----:B01----:R-:W-:-:S02]  /*17e0*/  MOV R12, 0x3f800000 ;  /* 0x3f800000000c7802 */ /* 0x003fc40000000f00 */
[----:B------:R-:W-:Y:S01]  /*17f0*/  ISETP.NE.AND P4, PT, RZ, UR5, PT ;  /* 0x00000005ff007c0c */ /* 0x000fe2000bf85270 */
[----:B------:R-:W0:Y:S01]  /*1800*/  LDS.64 R22, [0xc0] ;  /* 0x0000c000ff167984 */ /* 0x000e220000000a00 */
[----:B------:R-:W-:Y:S02]  /*1810*/  ISETP.GE.U32.AND P2, PT, R36, c[0x0][0x1c8], PT ;  /* 0x0000720024007a0c */ /* 0x000fe40003f46070 */
[----:B------:R-:W-:Y:S02]  /*1820*/  ISETP.GE.U32.AND P3, PT, R35, c[0x0][0x1c8], PT ;  /* 0x0000720023007a0c */ /* 0x000fe40003f66070 */
[----:B------:R-:W-:Y:S02]  /*1830*/  ISETP.GE.AND.EX P2, PT, R3, c[0x0][0x1cc], PT, P2 ;  /* 0x0000730003007a0c */ /* 0x000fe40003f46320 */
[----:B------:R-:W-:Y:S02]  /*1840*/  ISETP.GE.AND.EX P3, PT, R2, c[0x0][0x1cc], PT, P3 ;  /* 0x0000730002007a0c */ /* 0x000fe40003f66330 */
[----:B------:R-:W-:-:S02]  /*1850*/  ISETP.GT.U32.OR P2, PT, R32, 0x27f, P2 ;  /* 0x0000027f2000780c */ /* 0x000fc40001744470 */
[----:B------:R-:W-:Y:S01]  /*1860*/  ISETP.GT.U32.OR P3, PT, R32, 0x27f, P3 ;  /* 0x0000027f2000780c */ /* 0x000fe20001f64470 */
[----:B0-----:R-:W-:-:S04]  /*1870*/  FMUL.FTZ R22, R22, c[0x0][0x1f4] ;  /* 0x00007d0016167a20 */ /* 0x001fc80000410000 */
[C---:B------:R-:W-:Y:S02]  /*1880*/  FMUL.FTZ R0, R22.reuse, R22 ;  /* 0x0000001616007220 */ /* 0x040fe40000410000 */
[C---:B------:R-:W-:Y:S02]  /*1890*/  FADD.FTZ R15, -R22.reuse, R6 ;  /* 0x00000006160f7221 */ /* 0x040fe40000010100 */
[----:B------:R-:W-:Y:S02]  /*18a0*/  FFMA.FTZ R0, R23, c[0x0][0x1f4], -R0 ;  /* 0x00007d0017007a23 */ /* 0x000fe40000010800 */
[C---:B------:R-:W-:Y:S02]  /*18b0*/  FADD.FTZ R13, -R22.reuse, R4 ;  /* 0x00000004160d7221 */ /* 0x040fe40000010100 */
[----:B------:R-:W-:Y:S01]  /*18c0*/  FADD.FTZ R5, -R22, R5 ;  /* 0x0000000516057221 */ /* 0x000fe20000010100 */
[----:B------:R-:W-:Y:S01]  /*18d0*/  FSETP.GTU.FTZ.AND P1, PT, R0, RZ, PT ;  /* 0x000000ff0000720b */ /* 0x000fe20003f3c000 */
[----:B--2---:R-:W-:-:S02]  /*18e0*/  FADD.FTZ R17, -R22, R7 ;  /* 0x0000000716117221 */ /* 0x004fc40000010100 */
[C---:B------:R-:W-:Y:S02]  /*18f0*/  FADD.FTZ R19, -R22.reuse, R8 ;  /* 0x0000000816137221 */ /* 0x040fe40000010100 */
[C---:B------:R-:W-:Y:S02]  /*1900*/  FADD.FTZ R9, -R22.reuse, R9 ;  /* 0x0000000916097221 */ /* 0x040fe40000010100 */
[C---:B-----5:R-:W-:Y:S02]  /*1910*/  FADD.FTZ R21, -R22.reuse, R10 ;  /* 0x0000000a16157221 */ /* 0x060fe40000010100 */
        /* <DEDUP_REMOVED lines=15> */
[----:B----4-:R-:W-:Y:S02]  /*1a10*/  PRMT R13, RZ, 0x5410, R26 ;  /* 0x00005410ff0d7816 */ /* 0x010fe4000000001a */
[----:B------:R-:W-:Y:S02]  /*1a20*/  PRMT R12, RZ, 0x5410, R25 ;  /* 0x00005410ff0c7816 */ /* 0x000fe40000000019 */
        /* <DEDUP_REMOVED lines=14> */
.L_x_4702:
        /* <DEDUP_REMOVED lines=11> */
.L_x_4704:
[----:B------:R-:W-:Y:S05]  /*1bc0*/  BSYNC B0 ;  /* 0x0000000000007941 */ /* 0x000fea0003800000 */
.L_x_4703:
        /* <DEDUP_REMOVED lines=13> */
.L_x_4705:
        /* <DEDUP_REMOVED lines=11> */
.L_x_4707:
[----:B------:R-:W-:Y:S05]  /*1d50*/  BSYNC B0 ;  /* 0x0000000000007941 */ /* 0x000fea0003800000 */
.L_x_4706:
        /* <DEDUP_REMOVED lines=13> */
.L_x_4708:
        /* <DEDUP_REMOVED lines=11> */
.L_x_4710:
[----:B------:R-:W-:Y:S05]  /*1ee0*/  BSYNC B0 ;  /* 0x0000000000007941 */ /* 0x000fea0003800000 */
.L_x_4709:
[----:B------:R-:W-:Y:S02]  /*1ef0*/  FFMA.FTZ R12, R5, R0, R12 ;  /* 0x00000000050c7223 */ /* 0x000fe4000001000c */
        /* <DEDUP_REMOVED lines=8> */
[----:B--2---:R-:W-:-:S07]  /*1f80*/  FADD.FTZ R5, R4, 1 ;  /* 0x3f80000004057421 */ /* 0x004fce0000010000 */
[----:B0-----:R-:W0:Y:S01]  /*1f90*/  MUFU.RCP R6, R5 ;  /* 0x0000000500067308 */ /* 0x001e220000001000 */
[----:B-1----:R-:W-:Y:S02]  /*1fa0*/  FMUL.FTZ R12, R12, R3 ;  /* 0x000000030c0c7220 */ /* 0x002fe40000410000 */
[----:B0-----:R-:W-:-:S05]  /*1fb0*/  FMUL.FTZ R13, R13, R6 ;  /* 0x000000060d0d7220 */ /* 0x001fca0000410000 */
.L_x_4711:
        /* <DEDUP_REMOVED lines=10> */
.L_x_4713:
[----:B------:R-:W-:Y:S05]  /*2060*/  BSYNC B0 ;  /* 0x0000000000007941 */ /* 0x000fea0003800000 */
.L_x_4712:
[----:B------:R-:W-:Y:S02]  /*2070*/  IADD3 R39, R39, c[0x0][0x10], RZ ;  /* 0x0000040027277a10 */ /* 0x000fe40007ffe0ff */
[----:B------:R-:W-:Y:S02]  /*2080*/  IADD3 R33, R33, 0x1, RZ ;  /* 0x0000000121217810 */ /* 0x000fe40007ffe0ff */
[----:B------:R-:W-:-:S13]  /*2090*/  ISETP.GE.AND P1, PT, R39, UR4, PT ;  /* 0x0000000427007c0c */ /* 0x000fda000bf26270 */
[----:B------:R-:W-:Y:S01]  /*20a0*/  @P1 CALL.REL.NOINC `(.L_x_4714) ;  /* 0x0000001000001944 */ /* 0x000fe20003c00000 */
[----:B------:R-:W-:Y:S05]  /*20b0*/  BRA `(.L_x_4715) ;  /* 0xffffe10000007947 */ /* 0x000fea000383ffff */
.L_x_4714:
[----:B------:R-:W-:Y:S05]  /*20c0*/  EXIT ;  /* 0x000000000000794d */ /* 0x000fea0003800000 */
.L_x_4716:
        /* <DEDUP_REMOVED lines=11> */
.L_x_5214:


//--------------------- .text._Z35group_norm_nhwc_fwd_one_pass_kernelI11Fp32IOBf16WLi128ELi80ELi640EEv26Group_norm_nhwc_fwd_params --------------------------
	.section	.text._Z35group_norm_nhwc_fwd_one_pass_kernelI11Fp32IOBf16WLi128ELi80ELi640EEv26Group_norm_nhwc_fwd_params,"ax",@progbits
	.sectioninfo	@"SHI_REGISTERS=64"
	.align	128
        .global         _Z35group_norm_nhwc_fwd_one_pass_kernelI11Fp32IOBf16WLi128ELi80ELi640EEv26Group_norm_nhwc_fwd_params
        .type           _Z35group_norm_nhwc_fwd_one_pass_kernelI11Fp32IOBf16WLi128ELi80ELi640EEv26Group_norm_nhwc_fwd_params,@function
        .size           _Z35group_norm_nhwc_fwd_one_pass_kernelI11Fp32IOBf16WLi128ELi80ELi640EEv26Group_norm_nhwc_fwd_params,(.L_x_5215 - _Z35group_norm_nhwc_fwd_one_pass_kernelI11Fp32IOBf16WLi128ELi80ELi640EEv26Group_norm_nhwc_fwd_params)
        .other          _Z35group_norm_nhwc_fwd_one_pass_kernelI11Fp32IOBf16WLi128ELi80ELi640EEv26Group_norm_nhwc_fwd_params,@"STO_CUDA_ENTRY STV_DEFAULT"
_Z35group_norm_nhwc_fwd_one_pass_kernelI11Fp32IOBf16WLi128ELi80ELi640EEv26Group_norm_nhwc_fwd_params:
.text._Z35group_norm_nhwc_fwd_one_pass_kernelI11Fp32IOBf16WLi128ELi80ELi640EEv26Group_norm_nhwc_fwd_params:
        /* <DEDUP_REMOVED lines=32> */
.L_x_4751:
[----:B------:R-:W-:Y:S02]  /*0200*/  IABS R5, c[0x0][0x1d8] ;  /* 0x0000760000057a13 */ /* 0x000fe40000000000 */
[----:B------:R-:W-:-:S02]  /*0210*/  ISETP.GE.U32.AND P4, PT, R40, c[0x0][0x1c8], PT ;  /* 0x0000720028007a0c */ /* 0x000fc40003f86070 */
[----:B0-----:R-:W0:Y:S01]  /*0220*/  I2F.RP R0, R5 ;  /* 0x0000000500007306 */ /* 0x001e220000209400 */
        /* <DEDUP_REMOVED lines=8> */
[----:B-1----:R-:W-:Y:S01]  /*02b0*/  @!P4 IMAD R11, R40, c[0x0][0x1c4], R9 ;  /* 0x00007100280bca24 */ /* 0x002fe200078e0209 */
        /* <DEDUP_REMOVED lines=241> */
[----:B------:R-:W-:-:S03]  /*11d0*/  FADD.FTZ R4, R4, R7 ;  /* 0x0000000704047221 */ /* 0x000fc60000010000 */
[----:B------:R-:W1:Y:S01]  /*11e0*/  LDS.64 R6, [0xb0] ;  /* 0x0000b000ff067984 */ /* 0x000e620000000a00 */
[----:B0-----:R-:W-:Y:S02]  /*11f0*/  FADD.FTZ R5, R5, R8 ;  /* 0x0000000805057221 */ /* 0x001fe40000010000 */
[----:B------:R-:W-:Y:S02]  /*1200*/  FADD.FTZ R4, R4, R9 ;  /* 0x0000000904047221 */ /* 0x000fe40000010000 */
[----:B------:R-:W-:Y:S02]  /*1210*/  FADD.FTZ R5, R5, R10 ;  /* 0x0000000a05057221 */ /* 0x000fe40000010000 */
[----:B------:R-:W-:Y:S02]  /*1220*/  FADD.FTZ R11, R4, R11 ;  /* 0x0000000b040b7221 */ /* 0x000fe40000010000 */
[----:B-1----:R-:W-:Y:S02]  /*1230*/  FADD.FTZ R4, R5, R6 ;  /* 0x0000000605047221 */ /* 0x002fe40000010000 */
[----:B------:R-:W-:-:S02]  /*1240*/  FADD.FTZ R5, R11, R7 ;  /* 0x000000070b057221 */ /* 0x000fc40000010000 */
.L_x_4718:
[----:B------:R-:W-:Y:S05]  /*1250*/  BSYNC B0 ;  /* 0x0000000000007941 */ /* 0x000fea0003800000 */
.L_x_4717:
        /* <DEDUP_REMOVED lines=10> */
[----:B------:R-:W-:Y:S02]  /*1300*/  SHF.L.U32 R7, R7, 0x1, RZ ;  /* 0x0000000107077819 */ /* 0x000fe400000006ff */
[----:B-1----:R-:W-:-:S03]  /*1310*/  IADD3 R8, R6, R9, RZ ;  /* 0x0000000906087210 */ /* 0x002fc60007ffe0ff */
[----:B------:R-:W-:-:S04]  /*1320*/  IMAD.WIDE R6, R7, R11, c[0x0][0x198] ;  /* 0x0000660007067625 */ /* 0x000fc800078e020b */
[----:B------:R-:W-:-:S04]  /*1330*/  IMAD R9, R44, c[0x0][0x10], R9 ;  /* 0x000004002c097a24 */ /* 0x000fc800078e0209 */
        /* <DEDUP_REMOVED lines=11> */
.L_x_4721:
[----:B------:R-:W2:Y:S01]  /*13f0*/  LDG.E.STRONG.GPU R6, [R8.64] ;  /* 0x0000000608067981 */ /* 0x000ea2000c1ef900 */
[----:B------:R-:W-:Y:S01]  /*1400*/  YIELD ;  /* 0x0000000000007946 */ /* 0x000fe20003800000 */
[----:B--2---:R-:W-:Y:S01]  /*1410*/  ISETP.NE.AND P1, PT, R6, R7, PT ;  /* 0x000000070600720c */ /* 0x004fe20003f25270 */
[----:B------:R-:W-:-:S12]  /*1420*/  CCTL.IVALL ;  /* 0x00000000ff00798f */ /* 0x000fd80002000000 */
[----:B------:R-:W-:Y:S05]  /*1430*/  @P1 BRA `(.L_x_4721) ;  /* 0xffffffb000001947 */ /* 0x000fea000383ffff */
.L_x_4720:
        /* <DEDUP_REMOVED lines=11> */
.L_x_4723:
        /* <DEDUP_REMOVED lines=59> */
.L_x_4722:
        /* <DEDUP_REMOVED lines=19> */
.L_x_4725:
[----:B------:R-:W-:Y:S05]  /*19d0*/  BSYNC B0 ;  /* 0x0000000000007941 */ /* 0x000fea0003800000 */
.L_x_4724:
        /* <DEDUP_REMOVED lines=30> */
.L_x_4719:
[----:B------:R-:W-:Y:S01]  /*1bc0*/  LOP3.LUT P1, RZ, R44, R47, RZ, 0xfc, !PT ;  /* 0x0000002f2cff7212 */ /* 0x000fe2000782fcff */
[----:B------:R-:W-:Y:S01]  /*1bd0*/  @!P3 STS.64 [0xc0], R4 ;  /* 0x0000c004ff00b388 */ /* 0x000fe20000000a00 */
        /* <DEDUP_REMOVED lines=12> */
[----:B------:R2:W3:Y:S04]  /*1ca0*/  LDG.E.U16 R50, [R10.64] ;  /* 0x000000060a327981 */ /* 0x0004e8000c1e1500 */
[----:B------:R2:W4:Y:S04]  /*1cb0*/  LDG.E.U16 R53, [R10.64+0x2] ;  /* 0x000002060a357981 */ /* 0x000528000c1e1500 */
[----:B------:R-:W5:Y:S04]  /*1cc0*/  LDG.E.U16 R56, [R54.64] ;  /* 0x0000000636387981 */ /* 0x000f68000c1e1500 */
[----:B------:R-:W5:Y:S01]  /*1cd0*/  LDG.E.U16 R57, [R54.64+0x2] ;  /* 0x0000020636397981 */ /* 0x000f62000c1e1500 */
[----:B-1----:R-:W-:-:S02]  /*1ce0*/  MOV R8, 0x3f800000 ;  /* 0x3f80000000087802 */ /* 0x002fc40000000f00 */
[----:B------:R-:W-:Y:S01]  /*1cf0*/  ISETP.NE.AND P6, PT, RZ, UR5, PT ;  /* 0x00000005ff007c0c */ /* 0x000fe2000bfc5270 */
[----:B------:R-:W1:Y:S02]  /*1d00*/  LDS.64 R6, [0xc0] ;  /* 0x0000c000ff067984 */ /* 0x000e640000000a00 */
[----:B-1----:R-:W-:-:S04]  /*1d10*/  FMUL.FTZ R58, R6, c[0x0][0x1f4] ;  /* 0x00007d00063a7a20 */ /* 0x002fc80000410000 */
[C---:B------:R-:W-:Y:S02]  /*1d20*/  FMUL.FTZ R6, R58.reuse, R58 ;  /* 0x0000003a3a067220 */ /* 0x040fe40000410000 */
[C---:B------:R-:W-:Y:S02]  /*1d30*/  FADD.FTZ R15, -R58.reuse, R15 ;  /* 0x0000000f3a0f7221 */ /* 0x040fe40000010100 */
[----:B------:R-:W-:Y:S02]  /*1d40*/  FFMA.FTZ R6, R7, c[0x0][0x1f4], -R6 ;  /* 0x00007d0007067a23 */ /* 0x000fe40000010806 */
[----:B------:R-:W-:-:S03]  /*1d50*/  FADD.FTZ R7, -R58, R14 ;  /* 0x0000000e3a077221 */ /* 0x000fc60000010100 */
[----:B------:R-:W-:-:S13]  /*1d60*/  FSETP.GTU.FTZ.AND P1, PT, R6, RZ, PT ;  /* 0x000000ff0600720b */ /* 0x000fda0003f3c000 */
[----:B------:R-:W-:-:S04]  /*1d70*/  @P1 FADD.FTZ R6, R6, c[0x0][0x188] ;  /* 0x0000620006061621 */ /* 0x000fc80000010000 */
[----:B------:R-:W2:Y:S02]  /*1d80*/  @P1 MUFU.RSQ R8, R6 ;  /* 0x0000000600081308 */ /* 0x000ea40000001400 */
[-C--:B--2---:R-:W-:Y:S02]  /*1d90*/  FMUL.FTZ R10, R7, R8.reuse ;  /* 0x00000008070a7220 */ /* 0x084fe40000410000 */
[----:B------:R-:W-:Y:S01]  /*1da0*/  FMUL.FTZ R15, R15, R8 ;  /* 0x000000080f0f7220 */ /* 0x000fe20000410000 */
[----:B0--3--:R-:W-:Y:S02]  /*1db0*/  PRMT R4, RZ, 0x5410, R50 ;  /* 0x00005410ff047816 */ /* 0x009fe40000000032 */
        /* <DEDUP_REMOVED lines=16> */
.L_x_4726:
        /* <DEDUP_REMOVED lines=11> */
.L_x_4728:
[----:B------:R-:W-:Y:S05]  /*1f70*/  BSYNC B0 ;  /* 0x0000000000007941 */ /* 0x000fea0003800000 */
.L_x_4727:
[----:B0-----:R-:W-:Y:S01]  /*1f80*/  FADD.FTZ R11, -R58, R16 ;  /* 0x000000103a0b7221 */ /* 0x001fe20000010100 */
[----:B------:R-:W-:Y:S01]  /*1f90*/  ISETP.GE.U32.AND P1, PT, R40, c[0x0][0x1c8], PT ;  /* 0x0000720028007a0c */ /* 0x000fe20003f26070 */
[----:B------:R-:W-:Y:S01]  /*1fa0*/  FADD.FTZ R55, -R58, R17 ;  /* 0x000000113a377221 */ /* 0x000fe20000010100 */
[----:B------:R-:W-:Y:S01]  /*1fb0*/  ISETP.GE.U32.AND P2, PT, R39, c[0x0][0x1c8], PT ;  /* 0x0000720027007a0c */ /* 0x000fe20003f46070 */
[-C--:B------:R-:W-:Y:S01]  /*1fc0*/  FMUL.FTZ R11, R11, R8.reuse ;  /* 0x000000080b0b7220 */ /* 0x080fe20000410000 */
[----:B------:R-:W-:Y:S01]  /*1fd0*/  ISETP.GE.AND.EX P1, PT, R48, c[0x0][0x1cc], PT, P1 ;  /* 0x0000730030007a0c */ /* 0x000fe20003f26310 */
[----:B------:R-:W-:Y:S01]  /*1fe0*/  FADD.FTZ R57, -R58, R18 ;  /* 0x000000123a397221 */ /* 0x000fe20000010100 */
[----:B------:R-:W-:Y:S01]  /*1ff0*/  ISETP.GE.AND.EX P2, PT, R46, c[0x0][0x1cc], PT, P2 ;  /* 0x000073002e007a0c */ /* 0x000fe20003f46320 */
[C---:B------:R-:W-:Y:S01]  /*2000*/  FADD.FTZ R59, -R58.reuse, R19 ;  /* 0x000000133a3b7221 */ /* 0x040fe20000010100 */
[----:B------:R-:W-:Y:S01]  /*2010*/  ISETP.GT.U32.OR P1, PT, R47, 0x27f, P1 ;  /* 0x0000027f2f00780c */ /* 0x000fe20000f24470 */
[----:B------:R-:W-:Y:S01]  /*2020*/  FMUL.FTZ R55, R55, R8 ;  /* 0x0000000837377220 */ /* 0x000fe20000410000 */
[----:B------:R-:W-:Y:S01]  /*2030*/  ISETP.GT.U32.OR P2, PT, R47, 0x27f, P2 ;  /* 0x0000027f2f00780c */ /* 0x000fe20001744470 */
[----:B------:R-:W-:-:S02]  /*2040*/  FADD.FTZ R15, -R58, R22 ;  /* 0x000000163a0f7221 */ /* 0x000fc40000010100 */
[----:B------:R-:W-:Y:S02]  /*2050*/  FFMA.FTZ R10, R4, R11, R7 ;  /* 0x0000000b040a7223 */ /* 0x000fe40000010007 */
        /* <DEDUP_REMOVED lines=8> */
[----:B------:R-:W-:Y:S02]  /*20e0*/  FADD.FTZ R29, -R58, R29 ;  /* 0x0000001d3a1d7221 */ /* 0x000fe40000010100 */
        /* <DEDUP_REMOVED lines=14> */
.L_x_4729:
        /* <DEDUP_REMOVED lines=11> */
.L_x_4731:
[----:B------:R-:W-:Y:S05]  /*2280*/  BSYNC B0 ;  /* 0x0000000000007941 */ /* 0x000fea0003800000 */
.L_x_4730:
        /* <DEDUP_REMOVED lines=13> */
.L_x_4732:
        /* <DEDUP_REMOVED lines=11> */
.L_x_4734:
[----:B------:R-:W-:Y:S05]  /*2410*/  BSYNC B0 ;  /* 0x0000000000007941 */ /* 0x000fea0003800000 */
.L_x_4733:
[----:B------:R-:W-:Y:S01]  /*2420*/  ISETP.GE.U32.AND P5, PT, R38, c[0x0][0x1c8], PT ;  /* 0x0000720026007a0c */ /* 0x000fe20003fa6070 */
[-C--:B------:R-:W-:Y:S01]  /*2430*/  FMUL.FTZ R9, R9, R8.reuse ;  /* 0x0000000809097220 */ /* 0x080fe20000410000 */
        /* <DEDUP_REMOVED lines=15> */
[-C--:B0-----:R-:W-:Y:S01]  /*2530*/  FMUL.FTZ R10, R53, R8.reuse ;  /* 0x00000008350a7220 */ /* 0x081fe20000410000 */
[----:B------:R-:W-:Y:S01]  /*2540*/  ISETP.GE.AND.EX P4, PT, R0, c[0x0][0x1cc], PT, P4 ;  /* 0x0000730000007a0c */ /* 0x000fe20003f86340 */
[----:B------:R-:W-:Y:S01]  /*2550*/  FMUL.FTZ R11, R29, R8 ;  /* 0x000000081d0b7220 */ /* 0x000fe20000410000 */
[C---:B------:R-:W-:Y:S01]  /*2560*/  ISETP.GT.U32.OR P5, PT, R47.reuse, 0x27f, P5 ;  /* 0x0000027f2f00780c */ /* 0x040fe20002fa4470 */
[----:B------:R-:W-:Y:S01]  /*2570*/  FFMA.FTZ R8, R4, R9, R7 ;  /* 0x0000000904087223 */ /* 0x000fe20000010007 */
[----:B------:R-:W-:Y:S01]  /*2580*/  ISETP.GT.U32.OR P1, PT, R47, 0x27f, P1 ;  /* 0x0000027f2f00780c */ /* 0x000fe20000f24470 */
[----:B------:R-:W-:Y:S01]  /*2590*/  FFMA.FTZ R9, R5, R21, R6 ;  /* 0x0000001505097223 */ /* 0x000fe20000010006 */
[----:B------:R-:W-:-:S02]  /*25a0*/  ISETP.GT.U32.OR P2, PT, R47, 0x27f, P2 ;  /* 0x0000027f2f00780c */ /* 0x000fc40001744470 */
        /* <DEDUP_REMOVED lines=13> */
.L_x_4735:
        /* <DEDUP_REMOVED lines=11> */
.L_x_4737:
[----:B------:R-:W-:Y:S05]  /*2730*/  BSYNC B0 ;  /* 0x0000000000007941 */ /* 0x000fea0003800000 */
.L_x_4736:
        /* <DEDUP_REMOVED lines=13> */
.L_x_4738:
        /* <DEDUP_REMOVED lines=11> */
.L_x_4740:
[----:B------:R-:W-:Y:S05]  /*28c0*/  BSYNC B0 ;  /* 0x0000000000007941 */ /* 0x000fea0003800000 */
.L_x_4739:
        /* <DEDUP_REMOVED lines=13> */
.L_x_4741:
        /* <DEDUP_REMOVED lines=11> */
.L_x_4743:
[----:B------:R-:W-:Y:S05]  /*2a50*/  BSYNC B0 ;  /* 0x0000000000007941 */ /* 0x000fea0003800000 */
.L_x_4742:
        /* <DEDUP_REMOVED lines=13> */
.L_x_4744:
        /* <DEDUP_REMOVED lines=11> */
.L_x_4746:
[----:B------:R-:W-:Y:S05]  /*2be0*/  BSYNC B0 ;  /* 0x0000000000007941 */ /* 0x000fea0003800000 */
.L_x_4745:
        /* <DEDUP_REMOVED lines=13> */
.L_x_4747:
        /* <DEDUP_REMOVED lines=10> */
.L_x_4749:
[----:B------:R-:W-:Y:S05]  /*2d60*/  BSYNC B0 ;  /* 0x0000000000007941 */ /* 0x000fea0003800000 */
.L_x_4748:
[----:B------:R-:W-:Y:S02]  /*2d70*/  IADD3 R43, R43, c[0x0][0x10], RZ ;  /* 0x000004002b2b7a10 */ /* 0x000fe40007ffe0ff */
[----:B------:R-:W-:Y:S02]  /*2d80*/  IADD3 R49, R49, 0x1, RZ ;  /* 0x0000000131317810 */ /* 0x000fe40007ffe0ff */
[----:B------:R-:W-:-:S13]  /*2d90*/  ISETP.GE.AND P1, PT, R43, UR4, PT ;  /* 0x000000042b007c0c */ /* 0x000fda000bf26270 */
[----:B------:R-:W-:Y:S01]  /*2da0*/  @P1 CALL.REL.NOINC `(.L_x_4750) ;  /* 0x0000001000001944 */ /* 0x000fe20003c00000 */
[----:B------:R-:W-:Y:S05]  /*2db0*/  BRA `(.L_x_4751) ;  /* 0xffffd44000007947 */ /* 0x000fea000383ffff */
.L_x_4750:
[----:B------:R-:W-:Y:S05]  /*2dc0*/  EXIT ;  /* 0x000000000000794d */ /* 0x000fea0003800000 */
.L_x_4752:
        /* <DEDUP_REMOVED lines=11> */
.L_x_5215:


//--------------------- .text._Z35group_norm_nhwc_fwd_one_pass_kernelI11Fp32IOBf16WLi256ELi80ELi640EEv26Group_norm_nhwc_fwd_params --------------------------
	.section	.text._Z35group_norm_nhwc_fwd_one_pass_kernelI11Fp32IOBf16WLi256ELi80ELi640EEv26Group_norm_nhwc_fwd_params,"ax",@progbits
	.sectioninfo	@"SHI_REGISTERS=96"
	.align	128
        .global         _Z35group_norm_nhwc_fwd_one_pass_kernelI11Fp32IOBf16WLi256ELi80ELi640EEv26Group_norm_nhwc_fwd_params
        .type           _Z35group_norm_nhwc_fwd_one_pass_kernelI11Fp32IOBf16WLi256ELi80ELi640EEv26Group_norm_nhwc_fwd_params,@function
        .size           _Z35group_norm_nhwc_fwd_one_pass_kernelI11Fp32IOBf16WLi256ELi80ELi640EEv26Group_norm_nhwc_fwd_params,(.L_x_5216 - _Z35group_norm_nhwc_fwd_one_pass_kernelI11Fp32IOBf16WLi256ELi80ELi640EEv26Group_norm_nhwc_fwd_params)
        .other          _Z35group_norm_nhwc_fwd_one_pass_kernelI11Fp32IOBf16WLi256ELi80ELi640EEv26Group_norm_nhwc_fwd_params,@"STO_CUDA_ENTRY STV_DEFAULT"
_Z35group_norm_nhwc_fwd_one_pass_kernelI11Fp32IOBf16WLi256ELi80ELi640EEv26Group_norm_nhwc_fwd_params:
.text._Z35group_norm_nhwc_fwd_one_pass_kernelI11Fp32IOBf16WLi256ELi80ELi640EEv26Group_norm_nhwc_fwd_params:
        /* <DEDUP_REMOVED lines=33> */
[----:B------:R-:W-:Y:S02]  /*0210*/  ISETP.LT.U32.AND P0, PT, R0, 0x280, !P0 ;  /* 0x000002800000780c */ /* 0x000fe40004701070 */
[C---:B------:R-:W-:Y:S02]  /*0220*/  IADD3 R72, R82.reuse, 0xa0, RZ ;  /* 0x000000a052487810 */ /* 0x040fe40007ffe0ff */
[----:B------:R-:W-:-:S02]  /*0230*/  IADD3 R7, R82, 0xb0, RZ ;  /* 0x000000b052077810 */ /* 0x000fc40007ffe0ff */
[C---:B------:R-:W-:Y:S02]  /*0240*/  IADD3 R8, R82.reuse, 0xc0, RZ ;  /* 0x000000c052087810 */ /* 0x040fe40007ffe0ff */
[C---:B------:R-:W-:Y:S02]  /*0250*/  IADD3 R9, R82.reuse, 0xd0, RZ ;  /* 0x000000d052097810 */ /* 0x040fe40007ffe0ff */
[C---:B------:R-:W-:Y:S02]  /*0260*/  IADD3 R10, R82.reuse, 0xe0, RZ ;  /* 0x000000e0520a7810 */ /* 0x040fe40007ffe0ff */
[----:B--2---:R-:W-:Y:S02]  /*0270*/  IADD3 R11, R82, 0xf0, RZ ;  /* 0x000000f0520b7810 */ /* 0x004fe40007ffe0ff */
.L_x_4811:
[----:B0-----:R-:W-:Y:S02]  /*0280*/  IABS R15, c[0x0][0x1d8] ;  /* 0x00007600000f7a13 */ /* 0x001fe40000000000 */
[----:B------:R-:W-:Y:S02]  /*0290*/  SHF.R.S32.HI R85, RZ, 0x1f, R79 ;  /* 0x0000001fff557819 */ /* 0x000fe4000001144f */
[----:B------:R-:W0:Y:S01]  /*02a0*/  I2F.RP R14, R15 ;  /* 0x0000000f000e7306 */ /* 0x000e220000209400 */
[----:B------:R-:W-:-:S02]  /*02b0*/  SHF.R.S32.HI R87, RZ, 0x1f, R81 ;  /* 0x0000001fff577819 */ /* 0x000fc40000011451 */
[----:B------:R-:W-:Y:S02]  /*02c0*/  ISETP.GE.U32.AND P4, PT, R80, c[0x0][0x1c8], PT ;  /* 0x0000720050007a0c */ /* 0x000fe40003f86070 */
[----:B------:R-:W-:-:S04]  /*02d0*/  SHF.R.S32.HI R86, RZ, 0x1f, R80 ;  /* 0x0000001fff567819 */ /* 0x000fc80000011450 */
[----:B------:R-:W-:-:S04]  /*02e0*/  ISETP.GE.AND.EX P4, PT, R86, c[0x0][0x1cc], PT, P4 ;  /* 0x0000730056007a0c */ /* 0x000fc80003f86340 */
[----:B------:R-:W-:Y:S01]  /*02f0*/  ISETP.GT.U32.OR P4, PT, R0, 0x27f, P4 ;  /* 0x0000027f0000780c */ /* 0x000fe20002784470 */
        /* <DEDUP_REMOVED lines=17> */
[----:B------:R-:W-:Y:S02]  /*0410*/  ISETP.NE.AND P2, PT, RZ, c[0x0][0x1d8], PT ;  /* 0x00007600ff007a0c */ /* 0x000fe40003f45270 */
[----:B------:R-:W-:-:S09]  /*0420*/  SHF.R.S32.HI R14, RZ, 0x1f, R84 ;  /* 0x0000001fff0e7819 */ /* 0x000fd20000011454 */
[----:B------:R-:W-:-:S04]  /*0430*/  @P1 IADD3 R13, R13, 0x1, RZ ;  /* 0x000000010d0d1810 */ /* 0x000fc80007ffe0ff */
[----:B------:R-:W-:Y:S02]  /*0440*/  @!P3 IADD3 R13, -R13, RZ, RZ ;  /* 0x000000ff0d0db210 */ /* 0x000fe40007ffe1ff */
[----:B------:R-:W-:Y:S02]  /*0450*/  @!P2 LOP3.LUT R13, RZ, c[0x0][0x1d8], RZ, 0x33, !PT ;  /* 0x00007600ff0daa12 */ /* 0x000fe400078e33ff */
[----:B------:R-:W-:Y:S02]  /*0460*/  ISETP.GE.U32.AND P3, PT, R79, c[0x0][0x1c8], PT ;  /* 0x000072004f007a0c */ /* 0x000fe40003f66070 */
[----:B------:R-:W-:Y:S02]  /*0470*/  IADD3 R12, -R13, RZ, RZ ;  /* 0x000000ff0d0c7210 */ /* 0x000fe40007ffe1ff */
[----:B------:R-:W-:Y:S02]  /*0480*/  ISETP.GE.U32.AND P2, PT, R78, c[0x0][0x1c8], PT ;  /* 0x000072004e007a0c */ /* 0x000fe40003f46070 */
[----:B------:R-:W-:Y:S01]  /*0490*/  ISETP.GE.AND.EX P3, PT, R85, c[0x0][0x1cc], PT, P3 ;  /* 0x0000730055007a0c */ /* 0x000fe20003f66330 */
[----:B------:R-:W-:Y:S01]  /*04a0*/  IMAD R89, R12, c[0x0][0x1d8], R83 ;  /* 0x000076000c597a24 */ /* 0x000fe200078e0253 */
[----:B------:R-:W-:-:S02]  /*04b0*/  SHF.R.S32.HI R12, RZ, 0x1f, R13 ;  /* 0x0000001fff0c7819 */ /* 0x000fc4000001140d */
[----:B------:R-:W-:Y:S01]  /*04c0*/  ISETP.GT.U32.OR P3, PT, R0, 0x27f, P3 ;  /* 0x0000027f0000780c */ /* 0x000fe20001f64470 */
[----:B------:R-:W-:Y:S02]  /*04d0*/  IMAD R89, R89, 0x50, RZ ;  /* 0x0000005059597824 */ /* 0x000fe400078e02ff */
[----:B------:R-:W-:-:S03]  /*04e0*/  IMAD R12, R12, c[0x0][0x1d0], RZ ;  /* 0x000074000c0c7a24 */ /* 0x000fc600078e02ff */
[----:B------:R-:W-:Y:S01]  /*04f0*/  IADD3 R90, P1, R84, R89, RZ ;  /* 0x00000059545a7210 */ /* 0x000fe20007f3e0ff */
[----:B------:R-:W-:Y:S01]  /*0500*/  IMAD R93, R13, c[0x0][0x1d4], R12 ;  /* 0x000075000d5d7a24 */ /* 0x000fe200078e020c */
[----:B------:R-:W-:Y:S02]  /*0510*/  SHF.R.S32.HI R12, RZ, 0x1f, R78 ;  /* 0x0000001fff0c7819 */ /* 0x000fe4000001144e */
[----:B------:R-:W-:Y:S02]  /*0520*/  LEA.HI.X.SX32 R91, R89, R14, 0x1, P1 ;  /* 0x0000000e595b7211 */ /* 0x000fe400008f0eff */
[----:B------:R-:W-:Y:S01]  /*0530*/  ISETP.GE.U32.AND P1, PT, R81, c[0x0][0x1c8], PT ;  /* 0x0000720051007a0c */ /* 0x000fe20003f26070 */
[----:B------:R-:W-:Y:S01]  /*0540*/  @!P3 IMAD R16, R85, c[0x0][0x1c0], RZ ;  /* 0x000070005510ba24 */ /* 0x000fe200078e02ff */
[----:B------:R-:W-:Y:S01]  /*0550*/  ISETP.GE.AND.EX P2, PT, R12, c[0x0][0x1cc], PT, P2 ;  /* 0x000073000c007a0c */ /* 0x000fe20003f46320 */
[----:B------:R-:W-:Y:S01]  /*0560*/  IMAD.WIDE.U32 R90, R13, c[0x0][0x1d0], R90 ;  /* 0x000074000d5a7a25 */ /* 0x000fe200078e005a */
[----:B------:R-:W-:-:S02]  /*0570*/  ISETP.GE.AND.EX P1, PT, R87, c[0x0][0x1cc], PT, P1 ;  /* 0x0000730057007a0c */ /* 0x000fc40003f26310 */
[----:B------:R-:W-:Y:S01]  /*0580*/  ISETP.GT.U32.OR P2, PT, R0, 0x27f, P2 ;  /* 0x0000027f0000780c */ /* 0x000fe20001744470 */
[----:B------:R-:W-:Y:S01]  /*0590*/  @P0 IMAD R13, R6, c[0x0][0x1c0], RZ ;  /* 0x00007000060d0a24 */ /* 0x000fe200078e02ff */
[----:B------:R-:W-:Y:S01]  /*05a0*/  IADD3 R93, R91, R93, RZ ;  /* 0x0000005d5b5d7210 */ /* 0x000fe20007ffe0ff */
[----:B------:R-:W-:Y:S01]  /*05b0*/  @!P3 IMAD R23, R79, c[0x0][0x1c4], R16 ;  /* 0x000071004f17ba24 */ /* 0x000fe200078e0210 */
[-C--:B------:R-:W-:Y:S01]  /*05c0*/  @P0 MOV R92, R90.reuse ;  /* 0x0000005a005c0202 */ /* 0x080fe20000000f00 */
[----:B------:R-:W-:Y:S01]  /*05d0*/  @P0 IMAD R13, R82, c[0x0][0x1c4], R13 ;  /* 0x00007100520d0a24 */ /* 0x000fe200078e020d */
[----:B------:R-:W-:Y:S02]  /*05e0*/  ISETP.GT.U32.OR P1, PT, R0, 0x27f, P1 ;  /* 0x0000027f0000780c */ /* 0x000fe40000f24470 */
[----:B------:R-:W-:Y:S01]  /*05f0*/  @!P4 MOV R16, R90 ;  /* 0x0000005a0010c202 */ /* 0x000fe20000000f00 */
[----:B------:R-:W-:-:S04]  /*0600*/  @P0 IMAD.WIDE.U32 R14, R82, c[0x0][0x1c0], R92 ;  /* 0x00007000520e0a25 */ /* 0x000fc800078e005c */
[----:B------:R-:W-:Y:S01]  /*0610*/  @!P2 IMAD R17, R12, c[0x0][0x1c0], RZ ;  /* 0x000070000c11aa24 */ /* 0x000fe200078e02ff */
[----:B------:R-:W-:Y:S01]  /*0620*/  @P0 IADD3 R13, R15, R13, RZ ;  /* 0x0000000d0f0d0210 */ /* 0x000fe20007ffe0ff */
[----:B------:R-:W-:Y:S01]  /*0630*/  @!P4 IMAD R15, R86, c[0x0][0x1c0], RZ ;  /* 0x00007000560fca24 */ /* 0x000fe200078e02ff */
[----:B------:R-:W-:Y:S01]  /*0640*/  @P0 LEA R38, P5, R14, c[0x0][0x170], 0x2 ;  /* 0x00005c000e260a11 */ /* 0x000fe200078a10ff */
[----:B------:R-:W-:Y:S01]  /*0650*/  @!P2 IMAD R29, R78, c[0x0][0x1c4], R17 ;  /* 0x000071004e1daa24 */ /* 0x000fe200078e0211 */
[-C--:B------:R-:W-:Y:S01]  /*0660*/  @!P4 MOV R17, R93.reuse ;  /* 0x0000005d0011c202 */ /* 0x080fe20000000f00 */
[----:B------:R-:W-:Y:S01]  /*0670*/  @!P4 IMAD R21, R80, c[0x0][0x1c4], R15 ;  /* 0x000071005015ca24 */ /* 0x000fe200078e020f */
[----:B------:R-:W-:Y:S01]  /*0680*/  @P0 LEA.HI.X R39, R14, c[0x0][0x174], R13, 0x2, P5 ;  /* 0x00005d000e270a11 */ /* 0x000fe200028f140d */
[----:B------:R-:W-:Y:S01]  /*0690*/  @!P1 IMAD R14, R87, c[0x0][0x1c0], RZ ;  /* 0x00007000570e9a24 */ /* 0x000fe200078e02ff */
[----:B------:R-:W-:Y:S01]  /*06a0*/  @!P1 MOV R18, R90 ;  /* 0x0000005a00129202 */ /* 0x000fe20000000f00 */
[----:B------:R-:W-:Y:S01]  /*06b0*/  @!P4 IMAD.WIDE.U32 R16, R80, c[0x0][0x1c0], R16 ;  /* 0x000070005010ca25 */ /* 0x000fe200078e0010 */
[----:B------:R-:W-:-:S02]  /*06c0*/  @!P1 MOV R19, R93 ;  /* 0x0000005d00139202 */ /* 0x000fc40000000f00 */
[-C--:B------:R-:W-:Y:S01]  /*06d0*/  @!P2 MOV R26, R90.reuse ;  /* 0x0000005a001aa202 */ /* 0x080fe20000000f00 */
[C---:B------:R-:W-:Y:S01]  /*06e0*/  @!P1 IMAD R13, R81.reuse, c[0x0][0x1c4], R14 ;  /* 0x00007100510d9a24 */ /* 0x040fe200078e020e */
[-C--:B------:R-:W-:Y:S01]  /*06f0*/  @!P2 MOV R27, R93.reuse ;  /* 0x0000005d001ba202 */ /* 0x080fe20000000f00 */
[----:B------:R-:W-:Y:S01]  /*0700*/  @!P1 IMAD.WIDE.U32 R18, R81, c[0x0][0x1c0], R18 ;  /* 0x0000700051129a25 */ /* 0x000fe200078e0012 */
[----:B------:R-:W-:Y:S02]  /*0710*/  @!P3 MOV R14, R90 ;  /* 0x0000005a000eb202 */ /* 0x000fe40000000f00 */
[----:B------:R-:W-:Y:S01]  /*0720*/  @!P3 MOV R15, R93 ;  /* 0x0000005d000fb202 */ /* 0x000fe20000000f00 */
[----:B------:R-:W-:Y:S01]  /*0730*/  @!P2 IMAD.WIDE.U32 R26, R78, c[0x0][0x1c0], R26 ;  /* 0x000070004e1aaa25 */ /* 0x000fe200078e001a */
[----:B------:R-:W-:Y:S02]  /*0740*/  @!P1 IADD3 R19, R19, R13, RZ ;  /* 0x0000000d13139210 */ /* 0x000fe40007ffe0ff */
[----:B------:R-:W-:Y:S01]  /*0750*/  @!P1 LEA R20, P6, R18, c[0x0][0x170], 0x2 ;  /* 0x00005c0012149a11 */ /* 0x000fe200078c10ff */
[----:B------:R-:W-:Y:S01]  /*0760*/  @!P3 IMAD.WIDE.U32 R14, R79, c[0x0][0x1c0], R14 ;  /* 0x000070004f0eba25 */ /* 0x000fe200078e000e */
[----:B------:R-:W-:-:S02]  /*0770*/  @!P4 IADD3 R13, R17, R21, RZ ;  /* 0x00000015110dc210 */ /* 0x000fc40007ffe0ff */
[----:B------:R-:W-:Y:S02]  /*0780*/  @!P4 LEA R24, P5, R16, c[0x0][0x170], 0x2 ;  /* 0x00005c001018ca11 */ /* 0x000fe400078a10ff */
[----:B------:R-:W-:Y:S02]  /*0790*/  @!P1 LEA.HI.X R21, R18, c[0x0][0x174], R19, 0x2, P6 ;  /* 0x00005d0012159a11 */ /* 0x000fe400030f1413 */
[----:B------:R-:W-:Y:S01]  /*07a0*/  CS2R R18, SRZ ;  /* 0x0000000000127805 */ /* 0x000fe2000001ff00 */
[----:B------:R-:W-:Y:S02]  /*07b0*/  @!P4 LEA.HI.X R25, R16, c[0x0][0x174], R13, 0x2, P5 ;  /* 0x00005d001019ca11 */ /* 0x000fe400028f140d */
[----:B------:R-:W-:Y:S01]  /*07c0*/  @!P2 IADD3 R13, R27, R29, RZ ;  /* 0x0000001d1b0da210 */ /* 0x000fe20007ffe0ff */
[----:B------:R-:W-:Y:S01]  /*07d0*/  CS2R R16, SRZ ;  /* 0x0000000000107805 */ /* 0x000fe2000001ff00 */
[----:B------:R-:W-:Y:S01]  /*07e0*/  @!P2 LEA R22, P5, R26, c[0x0][0x170], 0x2 ;  /* 0x00005c001a16aa11 */ /* 0x000fe200078a10ff */
[----:B------:R0:W2:Y:S01]  /*07f0*/  @!P1 LDG.E.64 R18, [R20.64] ;  /* 0x0000000614129981 */ /* 0x0000a2000c1e1b00 */
[----:B------:R-:W-:-:S02]  /*0800*/  @!P3 IADD3 R15, R15, R23, RZ ;  /* 0x000000170f0fb210 */ /* 0x000fc40007ffe0ff */
[----:B------:R-:W-:Y:S01]  /*0810*/  @!P2 LEA.HI.X R23, R26, c[0x0][0x174], R13, 0x2, P5 ;  /* 0x00005d001a17aa11 */ /* 0x000fe200028f140d */
[----:B------:R1:W3:Y:S01]  /*0820*/  @!P4 LDG.E.64 R16, [R24.64] ;  /* 0x000000061810c981 */ /* 0x0002e2000c1e1b00 */
[C---:B------:R-:W-:Y:S02]  /*0830*/  @!P3 LEA R28, P6, R14.reuse, c[0x0][0x170], 0x2 ;  /* 0x00005c000e1cba11 */ /* 0x040fe400078c10ff */
[----:B------:R-:W-:Y:S02]  /*0840*/  ISETP.GE.U32.AND P1, PT, R77, c[0x0][0x1c8], PT ;  /* 0x000072004d007a0c */ /* 0x000fe40003f26070 */
[----:B------:R-:W-:Y:S02]  /*0850*/  SHF.R.S32.HI R13, RZ, 0x1f, R77 ;  /* 0x0000001fff0d7819 */ /* 0x000fe4000001144d */
[----:B------:R-:W-:Y:S02]  /*0860*/  @!P3 LEA.HI.X R29, R14, c[0x0][0x174], R15, 0x2, P6 ;  /* 0x00005d000e1dba11 */ /* 0x000fe400030f140f */
[----:B------:R-:W-:Y:S01]  /*0870*/  ISETP.GE.AND.EX P1, PT, R13, c[0x0][0x1cc], PT, P1 ;  /* 0x000073000d007a0c */ /* 0x000fe20003f26310 */
[----:B------:R-:W-:-:S03]  /*0880*/  CS2R R14, SRZ ;  /* 0x00000000000e7805 */ /* 0x000fc6000001ff00 */
[----:B------:R-:W-:Y:S02]  /*0890*/  ISETP.GT.U32.OR P1, PT, R0, 0x27f, P1 ;  /* 0x0000027f0000780c */ /* 0x000fe40000f24470 */
[----:B------:R-:W-:Y:S01]  /*08a0*/  SHF.R.S32.HI R62, RZ, 0x1f, R76 ;  /* 0x0000001fff3e7819 */ /* 0x000fe2000001144c */
[----:B------:R4:W5:Y:S01]  /*08b0*/  @!P3 LDG.E.64 R14, [R28.64] ;  /* 0x000000061c0eb981 */ /* 0x000962000c1e1b00 */
[----:B------:R-:W-:-:S04]  /*08c0*/  ISETP.GE.U32.AND P3, PT, R76, c[0x0][0x1c8], PT ;  /* 0x000072004c007a0c */ /* 0x000fc80003f66070 */
[----:B------:R-:W-:Y:S02]  /*08d0*/  ISETP.GE.AND.EX P3, PT, R62, c[0x0][0x1cc], PT, P3 ;  /* 0x000073003e007a0c */ /* 0x000fe40003f66330 */
[----:B------:R-:W-:Y:S02]  /*08e0*/  ISETP.GE.U32.AND P6, PT, R75, c[0x0][0x1c8], PT ;  /* 0x000072004b007a0c */ /* 0x000fe40003fc6070 */
[----:B------:R-:W-:Y:S01]  /*08f0*/  SHF.R.S32.HI R63, RZ, 0x1f, R75 ;  /* 0x0000001fff3f7819 */ /* 0x000fe2000001144b */
[----:B-1----:R-:W-:Y:S01]  /*0900*/  @!P1 IMAD R24, R13, c[0x0][0x1c0], RZ ;  /* 0x000070000d189a24 */ /* 0x002fe200078e02ff */
[----:B------:R-:W-:Y:S02]  /*0910*/  ISETP.GT.U32.OR P3, PT, R0, 0x27f, P3 ;  /* 0x0000027f0000780c */ /* 0x000fe40001f64470 */
[----:B------:R-:W-:Y:S01]  /*0920*/  ISETP.GE.AND.EX P6, PT, R63, c[0x0][0x1cc], PT, P6 ;  /* 0x000073003f007a0c */ /* 0x000fe20003fc6360 */
[----:B------:R-:W-:Y:S01]  /*0930*/  @!P1 IMAD R27, R77, c[0x0][0x1c4], R24 ;  /* 0x000071004d1b9a24 */ /* 0x000fe200078e0218 */
[----:B0-----:R-:W-:Y:S01]  /*0940*/  CS2R R20, SRZ ;  /* 0x0000000000147805 */ /* 0x001fe2000001ff00 */
[----:B------:R-:W-:-:S02]  /*0950*/  @!P1 MOV R24, R90 ;  /* 0x0000005a00189202 */ /* 0x000fc40000000f00 */
[----:B------:R-:W-:Y:S02]  /*0960*/  @!P1 MOV R25, R93 ;  /* 0x0000005d00199202 */ /* 0x000fe40000000f00 */
[----:B------:R-:W-:Y:S01]  /*0970*/  ISETP.GE.U32.AND P5, PT, R74, c[0x0][0x1c8], PT ;  /* 0x000072004a007a0c */ /* 0x000fe20003fa6070 */
[----:B------:R0:W5:Y:S01]  /*0980*/  @!P2 LDG.E.64 R20, [R22.64] ;  /* 0x000000061614a981 */ /* 0x000162000c1e1b00 */
[----:B------:R-:W-:Y:S02]  /*0990*/  SHF.R.S32.HI R64, RZ, 0x1f, R74 ;  /* 0x0000001fff407819 */ /* 0x000fe4000001144a */
[----:B------:R-:W-:Y:S01]  /*09a0*/  ISETP.GT.U32.OR P6, PT, R0, 0x27f, P6 ;  /* 0x0000027f0000780c */ /* 0x000fe200037c4470 */
[----:B------:R-:W-:Y:S01]  /*09b0*/  @!P1 IMAD.WIDE.U32 R24, R77, c[0x0][0x1c0], R24 ;  /* 0x000070004d189a25 */ /* 0x000fe200078e0018 */
[----:B------:R-:W-:Y:S02]  /*09c0*/  ISETP.GE.U32.AND P4, PT, R73, c[0x0][0x1c8], PT ;  /* 0x0000720049007a0c */ /* 0x000fe40003f86070 */
[----:B------:R-:W-:-:S02]  /*09d0*/  SHF.R.S32.HI R65, RZ, 0x1f, R73 ;  /* 0x0000001fff417819 */ /* 0x000fc40000011449 */
[----:B------:R-:W-:Y:S01]  /*09e0*/  ISETP.GE.AND.EX P5, PT, R64, c[0x0][0x1cc], PT, P5 ;  /* 0x0000730040007a0c */ /* 0x000fe20003fa6350 */
[----:B----4-:R-:W-:Y:S01]  /*09f0*/  @!P3 IMAD R29, R62, c[0x0][0x1c0], RZ ;  /* 0x000070003e1dba24 */ /* 0x010fe200078e02ff */
[----:B0-----:R-:W-:Y:S02]  /*0a00*/  @!P3 MOV R22, R90 ;  /* 0x0000005a0016b202 */ /* 0x001fe40000000f00 */
[----:B------:R-:W-:Y:S02]  /*0a10*/  @!P3 MOV R23, R93 ;  /* 0x0000005d0017b202 */ /* 0x000fe40000000f00 */
[----:B------:R-:W-:Y:S02]  /*0a20*/  ISETP.GE.AND.EX P2, PT, R65, c[0x0][0x1cc], PT, P4 ;  /* 0x0000730041007a0c */ /* 0x000fe40003f46340 */
[----:B------:R-:W-:Y:S02]  /*0a30*/  ISETP.GT.U32.OR P5, PT, R0, 0x27f, P5 ;  /* 0x0000027f0000780c */ /* 0x000fe40002fa4470 */
[----:B------:R-:W-:-:S02]  /*0a40*/  @!P1 IADD3 R25, R25, R27, RZ ;  /* 0x0000001b19199210 */ /* 0x000fc40007ffe0ff */
[----:B------:R-:W-:Y:S01]  /*0a50*/  @!P1 LEA R36, P4, R24, c[0x0][0x170], 0x2 ;  /* 0x00005c0018249a11 */ /* 0x000fe200078810ff */
[C---:B------:R-:W-:Y:S02]  /*0a60*/  @!P3 IMAD R29, R76.reuse, c[0x0][0x1c4], R29 ;  /* 0x000071004c1dba24 */ /* 0x040fe400078e021d */
[----:B------:R-:W-:Y:S01]  /*0a70*/  @!P3 IMAD.WIDE.U32 R22, R76, c[0x0][0x1c0], R22 ;  /* 0x000070004c16ba25 */ /* 0x000fe200078e0016 */
[----:B------:R-:W-:Y:S02]  /*0a80*/  @!P1 LEA.HI.X R37, R24, c[0x0][0x174], R25, 0x2, P4 ;  /* 0x00005d0018259a11 */ /* 0x000fe400020f1419 */
[----:B------:R-:W-:Y:S01]  /*0a90*/  @!P6 MOV R24, R90 ;  /* 0x0000005a0018e202 */ /* 0x000fe20000000f00 */
[----:B------:R-:W-:Y:S01]  /*0aa0*/  @!P6 IMAD R26, R63, c[0x0][0x1c0], RZ ;  /* 0x000070003f1aea24 */ /* 0x000fe200078e02ff */
[----:B------:R-:W-:Y:S02]  /*0ab0*/  @!P6 MOV R25, R93 ;  /* 0x0000005d0019e202 */ /* 0x000fe40000000f00 */
[----:B------:R-:W-:-:S02]  /*0ac0*/  @!P3 IADD3 R23, R23, R29, RZ ;  /* 0x0000001d1717b210 */ /* 0x000fc40007ffe0ff */
[----:B------:R-:W-:Y:S01]  /*0ad0*/  @!P3 LEA R34, P4, R22, c[0x0][0x170], 0x2 ;  /* 0x00005c001622ba11 */ /* 0x000fe200078810ff */
[C---:B------:R-:W-:Y:S01]  /*0ae0*/  @!P6 IMAD R27, R75.reuse, c[0x0][0x1c4], R26 ;  /* 0x000071004b1bea24 */ /* 0x040fe200078e021a */
[----:B------:R-:W-:Y:S01]  /*0af0*/  ISETP.GT.U32.OR P2, PT, R0, 0x27f, P2 ;  /* 0x0000027f0000780c */ /* 0x000fe20001744470 */
[----:B------:R-:W-:Y:S01]  /*0b00*/  @!P6 IMAD.WIDE.U32 R24, R75, c[0x0][0x1c0], R24 ;  /* 0x000070004b18ea25 */ /* 0x000fe200078e0018 */
[----:B------:R-:W-:-:S03]  /*0b10*/  @!P3 LEA.HI.X R35, R22, c[0x0][0x174], R23, 0x2, P4 ;  /* 0x00005d001623ba11 */ /* 0x000fc600020f1417 */
[----:B------:R-:W-:Y:S01]  /*0b20*/  @!P5 IMAD R23, R64, c[0x0][0x1c0], RZ ;  /* 0x000070004017da24 */ /* 0x000fe200078e02ff */
[----:B------:R-:W-:Y:S02]  /*0b30*/  @!P6 IADD3 R25, R25, R27, RZ ;  /* 0x0000001b1919e210 */ /* 0x000fe40007ffe0ff */
[----:B------:R-:W-:Y:S01]  /*0b40*/  @!P6 LEA R32, P4, R24, c[0x0][0x170], 0x2 ;  /* 0x00005c001820ea11 */ /* 0x000fe200078810ff */
        /* <DEDUP_REMOVED lines=8> */
[----:B------:R-:W-:Y:S01]  /*0bd0*/  @!P2 IMAD R29, R73, c[0x0][0x1c4], R26 ;  /* 0x00007100491daa24 */ /* 0x000fe200078e021a */
        /* <DEDUP_REMOVED lines=66> */
[C---:B------:R-:W-:Y:S02]  /*1000*/  @!P3 LEA R36, P6, R28.reuse, c[0x0][0x170], 0x2 ;  /* 0x00005c001c24ba11 */ /* 0x040fe400078c10ff */
[-C--:B0-----:R-:W-:Y:S02]  /*1010*/  @!P4 MOV R30, R90.reuse ;  /* 0x0000005a001ec202 */ /* 0x081fe40000000f00 */
[----:B------:R-:W-:Y:S02]  /*1020*/  @!P4 MOV R31, R93 ;  /* 0x0000005d001fc202 */ /* 0x000fe40000000f00 */
[----:B------:R-:W-:Y:S01]  /*1030*/  ISETP.GE.AND.EX P1, PT, R71, c[0x0][0x1cc], PT, P1 ;  /* 0x0000730047007a0c */ /* 0x000fe20003f26310 */
[C---:B------:R-:W-:Y:S01]  /*1040*/  @!P4 IMAD R33, R9.reuse, c[0x0][0x1c4], R32 ;  /* 0x000071000921ca24 */ /* 0x040fe200078e0220 */
[----:B------:R-:W-:Y:S01]  /*1050*/  @!P3 LEA.HI.X R37, R28, c[0x0][0x174], R29, 0x2, P6 ;  /* 0x00005d001c25ba11 */ /* 0x000fe200030f141d */
[----:B------:R-:W-:Y:S01]  /*1060*/  @!P4 IMAD.WIDE.U32 R30, R9, c[0x0][0x1c0], R30 ;  /* 0x00007000091eca25 */ /* 0x000fe200078e001e */
[----:B------:R-:W-:-:S02]  /*1070*/  @!P5 MOV R28, R90 ;  /* 0x0000005a001cd202 */ /* 0x000fc40000000f00 */
[----:B------:R-:W-:Y:S01]  /*1080*/  @!P5 MOV R29, R93 ;  /* 0x0000005d001dd202 */ /* 0x000fe20000000f00 */
[----:B------:R-:W-:Y:S01]  /*1090*/  @!P5 IMAD R35, R70, c[0x0][0x1c0], RZ ;  /* 0x000070004623da24 */ /* 0x000fe200078e02ff */
[----:B------:R-:W-:Y:S02]  /*10a0*/  ISETP.GT.U32.OR P1, PT, R0, 0x27f, P1 ;  /* 0x0000027f0000780c */ /* 0x000fe40000f24470 */
[----:B------:R-:W-:Y:S01]  /*10b0*/  @!P4 IADD3 R31, R31, R33, RZ ;  /* 0x000000211f1fc210 */ /* 0x000fe20007ffe0ff */
[----:B------:R-:W-:Y:S01]  /*10c0*/  @!P5 IMAD R41, R10, c[0x0][0x1c4], R35 ;  /* 0x000071000a29da24 */ /* 0x000fe200078e0223 */
[----:B------:R-:W-:Y:S01]  /*10d0*/  @!P4 LEA R34, P6, R30, c[0x0][0x170], 0x2 ;  /* 0x00005c001e22ca11 */ /* 0x000fe200078c10ff */
        /* <DEDUP_REMOVED lines=183> */
.L_x_4754:
[----:B------:R-:W-:Y:S05]  /*1c50*/  BSYNC B0 ;  /* 0x0000000000007941 */ /* 0x000fea0003800000 */
.L_x_4753:
        /* <DEDUP_REMOVED lines=25> */
.L_x_4757:
[----:B------:R-:W2:Y:S01]  /*1df0*/  LDG.E.STRONG.GPU R30, [R28.64] ;  /* 0x000000061c1e7981 */ /* 0x000ea2000c1ef900 */
[----:B------:R-:W-:Y:S01]  /*1e00*/  YIELD ;  /* 0x0000000000007946 */ /* 0x000fe20003800000 */
[----:B--2---:R-:W-:Y:S01]  /*1e10*/  ISETP.NE.AND P1, PT, R30, R31, PT ;  /* 0x0000001f1e00720c */ /* 0x004fe20003f25270 */
[----:B------:R-:W-:-:S12]  /*1e20*/  CCTL.IVALL ;  /* 0x00000000ff00798f */ /* 0x000fd80002000000 */
[----:B------:R-:W-:Y:S05]  /*1e30*/  @P1 BRA `(.L_x_4757) ;  /* 0xffffffb000001947 */ /* 0x000fea000383ffff */
.L_x_4756:
        /* <DEDUP_REMOVED lines=11> */
.L_x_4759:
        /* <DEDUP_REMOVED lines=59> */
.L_x_4758:
        /* <DEDUP_REMOVED lines=19> */
.L_x_4761:
[----:B------:R-:W-:Y:S05]  /*23d0*/  BSYNC B0 ;  /* 0x0000000000007941 */ /* 0x000fea0003800000 */
.L_x_4760:
        /* <DEDUP_REMOVED lines=30> */
.L_x_4755:
        /* <DEDUP_REMOVED lines=14> */
[----:B------:R-:W2:Y:S04]  /*26a0*/  LDG.E.U16 R41, [R34.64] ;  /* 0x0000000622297981 */ /* 0x000ea8000c1e1500 */
[----:B------:R-:W3:Y:S04]  /*26b0*/  LDG.E.U16 R43, [R34.64+0x2] ;  /* 0x00000206222b7981 */ /* 0x000ee8000c1e1500 */
[----:B------:R1:W4:Y:S04]  /*26c0*/  LDG.E.U16 R40, [R38.64] ;  /* 0x0000000626287981 */ /* 0x000328000c1e1500 */
[----:B------:R1:W5:Y:S01]  /*26d0*/  LDG.E.U16 R42, [R38.64+0x2] ;  /* 0x00000206262a7981 */ /* 0x000362000c1e1500 */
[----:B------:R-:W-:-:S03]  /*26e0*/  ISETP.NE.AND P5, PT, RZ, UR5, PT ;  /* 0x00000005ff007c0c */ /* 0x000fc6000bfa5270 */
[----:B------:R-:W0:Y:S02]  /*26f0*/  LDS.64 R30, [0xc0] ;  /* 0x0000c000ff1e7984 */ /* 0x000e240000000a00 */
[----:B0-----:R-:W-:-:S04]  /*2700*/  FMUL.FTZ R30, R30, c[0x0][0x1f4] ;  /* 0x00007d001e1e7a20 */ /* 0x001fc80000410000 */
[C---:B------:R-:W-:Y:S02]  /*2710*/  FMUL.FTZ R88, R30.reuse, R30 ;  /* 0x0000001e1e587220 */ /* 0x040fe40000410000 */
[C---:B------:R-:W-:Y:S02]  /*2720*/  FADD.FTZ R22, -R30.reuse, R22 ;  /* 0x000000161e167221 */ /* 0x040fe40000010100 */
[----:B------:R-:W-:Y:S01]  /*2730*/  FFMA.FTZ R88, R31, c[0x0][0x1f4], -R88 ;  /* 0x00007d001f587a23 */ /* 0x000fe20000010858 */
[----:B------:R-:W-:Y:S01]  /*2740*/  MOV R31, 0x3f800000 ;  /* 0x3f800000001f7802 */ /* 0x000fe20000000f00 */
[C---:B------:R-:W-:Y:S02]  /*2750*/  FADD.FTZ R28, -R30.reuse, R23 ;  /* 0x000000171e1c7221 */ /* 0x040fe40000010100 */
[----:B------:R-:W-:Y:S01]  /*2760*/  FADD.FTZ R36, -R30, R18 ;  /* 0x000000121e247221 */ /* 0x000fe20000010100 */
[----:B------:R-:W-:Y:S01]  /*2770*/  FSETP.GTU.FTZ.AND P1, PT, R88, RZ, PT ;  /* 0x000000ff5800720b */ /* 0x000fe20003f3c000 */
[----:B-1----:R-:W-:-:S12]  /*2780*/  FADD.FTZ R38, -R30, R19 ;  /* 0x000000131e267221 */ /* 0x002fd80000010100 */
[----:B------:R-:W-:-:S04]  /*2790*/  @P1 FADD.FTZ R88, R88, c[0x0][0x188] ;  /* 0x0000620058581621 */ /* 0x000fc80000010000 */
[----:B------:R-:W0:Y:S02]  /*27a0*/  @P1 MUFU.RSQ R31, R88 ;  /* 0x00000058001f1308 */ /* 0x000e240000001400 */
[-C--:B0-----:R-:W-:Y:S02]  /*27b0*/  FMUL.FTZ R28, R28, R31.reuse ;  /* 0x0000001f1c1c7220 */ /* 0x081fe40000410000 */
[----:B------:R-:W-:Y:S01]  /*27c0*/  FMUL.FTZ R22, R22, R31 ;  /* 0x0000001f16167220 */ /* 0x000fe20000410000 */
[----:B--2---:R-:W-:Y:S02]  /*27d0*/  PRMT R32, RZ, 0x5410, R41 ;  /* 0x00005410ff207816 */ /* 0x004fe40000000029 */
[----:B---3--:R-:W-:Y:S02]  /*27e0*/  PRMT R33, RZ, 0x5410, R43 ;  /* 0x00005410ff217816 */ /* 0x008fe4000000002b */
[----:B----4-:R-:W-:Y:S02]  /*27f0*/  PRMT R35, RZ, 0x5410, R40 ;  /* 0x00005410ff237816 */ /* 0x010fe40000000028 */
[----:B-----5:R-:W-:-:S03]  /*2800*/  PRMT R34, RZ, 0x5410, R42 ;  /* 0x00005410ff227816 */ /* 0x020fc6000000002a */
        /* <DEDUP_REMOVED lines=13> */
.L_x_4762:
        /* <DEDUP_REMOVED lines=11> */
.L_x_4764:
[----:B------:R-:W-:Y:S05]  /*2990*/  BSYNC B0 ;  /* 0x0000000000007941 */ /* 0x000fea0003800000 */
.L_x_4763:
[----:B------:R-:W-:Y:S01]  /*29a0*/  ISETP.GE.U32.AND P6, PT, R81, c[0x0][0x1c8], PT ;  /* 0x0000720051007a0c */ /* 0x000fe20003fc6070 */
[-C--:B0-----:R-:W-:Y:S01]  /*29b0*/  FMUL.FTZ R18, R36, R31.reuse ;  /* 0x0000001f24127220 */ /* 0x081fe20000410000 */
[----:B------:R-:W-:Y:S01]  /*29c0*/  ISETP.GE.U32.AND P1, PT, R80, c[0x0][0x1c8], PT ;  /* 0x0000720050007a0c */ /* 0x000fe20003f26070 */
[----:B------:R-:W-:Y:S01]  /*29d0*/  FMUL.FTZ R38, R38, R31 ;  /* 0x0000001f26267220 */ /* 0x000fe20000410000 */
[----:B------:R-:W-:Y:S01]  /*29e0*/  ISETP.GE.U32.AND P2, PT, R79, c[0x0][0x1c8], PT ;  /* 0x000072004f007a0c */ /* 0x000fe20003f46070 */
[----:B------:R-:W-:Y:S01]  /*29f0*/  FADD.FTZ R28, -R30, R16 ;  /* 0x000000101e1c7221 */ /* 0x000fe20000010100 */
[----:B------:R-:W-:Y:S01]  /*2a00*/  ISETP.GE.U32.AND P3, PT, R78, c[0x0][0x1c8], PT ;  /* 0x000072004e007a0c */ /* 0x000fe20003f66070 */
[----:B------:R-:W-:Y:S01]  /*2a10*/  FADD.FTZ R36, -R30, R17 ;  /* 0x000000111e247221 */ /* 0x000fe20000010100 */
[----:B------:R-:W-:Y:S01]  /*2a20*/  ISETP.GE.U32.AND P4, PT, R77, c[0x0][0x1c8], PT ;  /* 0x000072004d007a0c */ /* 0x000fe20003f86070 */
[----:B------:R-:W-:Y:S01]  /*2a30*/  FFMA.FTZ R16, R32, R18, R35 ;  /* 0x0000001220107223 */ /* 0x000fe20000010023 */
[----:B------:R-:W-:Y:S01]  /*2a40*/  ISETP.GE.AND.EX P6, PT, R87, c[0x0][0x1cc], PT, P6 ;  /* 0x0000730057007a0c */ /* 0x000fe20003fc6360 */
[----:B------:R-:W-:Y:S01]  /*2a50*/  FFMA.FTZ R17, R33, R38, R34 ;  /* 0x0000002621117223 */ /* 0x000fe20000010022 */
        /* <DEDUP_REMOVED lines=20> */
.L_x_4765:
        /* <DEDUP_REMOVED lines=11> */
.L_x_4767:
[----:B------:R-:W-:Y:S05]  /*2c50*/  BSYNC B0 ;  /* 0x0000000000007941 */ /* 0x000fea0003800000 */
.L_x_4766:
[-C--:B0-----:R-:W-:Y:S02]  /*2c60*/  FMUL.FTZ R16, R28, R31.reuse ;  /* 0x0000001f1c107220 */ /* 0x081fe40000410000 */
[----:B------:R-:W-:Y:S02]  /*2c70*/  FMUL.FTZ R36, R36, R31 ;  /* 0x0000001f24247220 */ /* 0x000fe40000410000 */
[C---:B------:R-:W-:Y:S02]  /*2c80*/  FADD.FTZ R22, -R30.reuse, R14 ;  /* 0x0000000e1e167221 */ /* 0x040fe40000010100 */
[----:B------:R-:W-:Y:S02]  /*2c90*/  FADD.FTZ R28, -R30, R15 ;  /* 0x0000000f1e1c7221 */ /* 0x000fe40000010100 */
        /* <DEDUP_REMOVED lines=13> */
.L_x_4768:
        /* <DEDUP_REMOVED lines=11> */
.L_x_4770:
[----:B------:R-:W-:Y:S05]  /*2e20*/  BSYNC B0 ;  /* 0x0000000000007941 */ /* 0x000fea0003800000 */
.L_x_4769:
[-C--:B------:R-:W-:Y:S02]  /*2e30*/  FMUL.FTZ R22, R22, R31.reuse ;  /* 0x0000001f16167220 */ /* 0x080fe40000410000 */
[----:B------:R-:W-:Y:S02]  /*2e40*/  FMUL.FTZ R28, R28, R31 ;  /* 0x0000001f1c1c7220 */ /* 0x000fe40000410000 */
[C---:B------:R-:W-:Y:S02]  /*2e50*/  FADD.FTZ R36, -R30.reuse, R20 ;  /* 0x000000141e247221 */ /* 0x040fe40000010100 */
[----:B------:R-:W-:Y:S02]  /*2e60*/  FADD.FTZ R38, -R30, R21 ;  /* 0x000000151e267221 */ /* 0x000fe40000010100 */
        /* <DEDUP_REMOVED lines=13> */
.L_x_4771:
        /* <DEDUP_REMOVED lines=11> */
.L_x_4773:
[----:B------:R-:W-:Y:S05]  /*2ff0*/  BSYNC B0 ;  /* 0x0000000000007941 */ /* 0x000fea0003800000 */
.L_x_4772:
        /* <DEDUP_REMOVED lines=17> */
.L_x_4774:
        /* <DEDUP_REMOVED lines=11> */
.L_x_4776:
[----:B------:R-:W-:Y:S05]  /*31c0*/  BSYNC B0 ;  /* 0x0000000000007941 */ /* 0x000fea0003800000 */
.L_x_4775:
[-C--:B------:R-:W-:Y:S02]  /*31d0*/  FMUL.FTZ R24, R24, R31.reuse ;  /* 0x0000001f18187220 */ /* 0x080fe40000410000 */
[----:B------:R-:W-:Y:S02]  /*31e0*/  FMUL.FTZ R22, R22, R31 ;  /* 0x0000001f16167220 */ /* 0x000fe40000410000 */
[C---:B0-----:R-:W-:Y:S02]  /*31f0*/  FADD.FTZ R18, -R30.reuse, R26 ;  /* 0x0000001a1e127221 */ /* 0x041fe40000010100 */
        /* <DEDUP_REMOVED lines=14> */
.L_x_4777:
        /* <DEDUP_REMOVED lines=11> */
.L_x_4779:
[----:B------:R-:W-:Y:S05]  /*3390*/  BSYNC B0 ;  /* 0x0000000000007941 */ /* 0x000fea0003800000 */
.L_x_4778:
[----:B------:R-:W-:Y:S01]  /*33a0*/  ISETP.GE.U32.AND P6, PT, R76, c[0x0][0x1c8], PT ;  /* 0x000072004c007a0c */ /* 0x000fe20003fc6070 */
[-C--:B------:R-:W-:Y:S01]  /*33b0*/  FMUL.FTZ R18, R18, R31.reuse ;  /* 0x0000001f12127220 */ /* 0x080fe20000410000 */
[----:B------:R-:W-:Y:S01]  /*33c0*/  ISETP.GE.U32.AND P1, PT, R75, c[0x0][0x1c8], PT ;  /* 0x000072004b007a0c */ /* 0x000fe20003f26070 */
[----:B------:R-:W-:Y:S01]  /*33d0*/  FMUL.FTZ R36, R36, R31 ;  /* 0x0000001f24247220 */ /* 0x000fe20000410000 */
[----:B------:R-:W-:Y:S01]  /*33e0*/  ISETP.GE.U32.AND P2, PT, R74, c[0x0][0x1c8], PT ;  /* 0x000072004a007a0c */ /* 0x000fe20003f46070 */
[C---:B------:R-:W-:Y:S01]  /*33f0*/  FADD.FTZ R44, -R30.reuse, R44 ;  /* 0x0000002c1e2c7221 */ /* 0x040fe20000010100 */
[----:B------:R-:W-:Y:S01]  /*3400*/  ISETP.GE.U32.AND P3, PT, R73, c[0x0][0x1c8], PT ;  /* 0x0000720049007a0c */ /* 0x000fe20003f66070 */
[----:B------:R-:W-:Y:S01]  /*3410*/  FADD.FTZ R38, -R30, R45 ;  /* 0x0000002d1e267221 */ /* 0x000fe20000010100 */
[----:B------:R-:W-:Y:S01]  /*3420*/  ISETP.GE.U32.AND P4, PT, R72, c[0x0][0x1c8], PT ;  /* 0x0000720048007a0c */ /* 0x000fe20003f86070 */
        /* <DEDUP_REMOVED lines=25> */
[----:B------:R-:W-:Y:S02]  /*35c0*/  FADD.FTZ R30, -R30, R61 ;  /* 0x0000003d1e1e7221 */ /* 0x000fe40000010100 */
[----:B0-----:R-:W-:-:S02]  /*35d0*/  FFMA.FTZ R14, R32, R18, R35 ;  /* 0x00000012200e7223 */ /* 0x001fc40000010023 */
        /* <DEDUP_REMOVED lines=12> */
.L_x_4780:
        /* <DEDUP_REMOVED lines=11> */
.L_x_4782:
[----:B------:R-:W-:Y:S05]  /*3750*/  BSYNC B0 ;  /* 0x0000000000007941 */ /* 0x000fea0003800000 */
.L_x_4781:
[-C--:B------:R-:W-:Y:S02]  /*3760*/  FMUL.FTZ R44, R44, R31.reuse ;  /* 0x0000001f2c2c7220 */ /* 0x080fe40000410000 */
[-C--:B------:R-:W-:Y:S02]  /*3770*/  FMUL.FTZ R38, R38, R31.reuse ;  /* 0x0000001f26267220 */ /* 0x080fe40000410000 */
[-C--:B------:R-:W-:Y:S02]  /*3780*/  FMUL.FTZ R46, R46, R31.reuse ;  /* 0x0000001f2e2e7220 */ /* 0x080fe40000410000 */
[----:B------:R-:W-:Y:S02]  /*3790*/  FMUL.FTZ R40, R40, R31 ;  /* 0x0000001f28287220 */ /* 0x000fe40000410000 */
        /* <DEDUP_REMOVED lines=13> */
.L_x_4783:
        /* <DEDUP_REMOVED lines=11> */
.L_x_4785:
[----:B------:R-:W-:Y:S05]  /*3920*/  BSYNC B0 ;  /* 0x0000000000007941 */ /* 0x000fea0003800000 */
.L_x_4784:
        /* <DEDUP_REMOVED lines=13> */
.L_x_4786:
        /* <DEDUP_REMOVED lines=11> */
.L_x_4788:
[----:B------:R-:W-:Y:S05]  /*3ab0*/  BSYNC B0 ;  /* 0x0000000000007941 */ /* 0x000fea0003800000 */
.L_x_4787:
        /* <DEDUP_REMOVED lines=17> */
.L_x_4789:
        /* <DEDUP_REMOVED lines=11> */
.L_x_4791:
[----:B------:R-:W-:Y:S05]  /*3c80*/  BSYNC B0 ;  /* 0x0000000000007941 */ /* 0x000fea0003800000 */
.L_x_4790:
        /* <DEDUP_REMOVED lines=13> */
.L_x_4792:
        /* <DEDUP_REMOVED lines=11> */
.L_x_4794:
[----:B------:R-:W-:Y:S05]  /*3e10*/  BSYNC B0 ;  /* 0x0000000000007941 */ /* 0x000fea0003800000 */
.L_x_4793:
        /* <DEDUP_REMOVED lines=19> */
[----:B------:R-:W-:Y:S01]  /*3f50*/  FMUL.FTZ R30, R30, R31 ;  /* 0x0000001f1e1e7220 */ /* 0x000fe20000410000 */
[----:B------:R-:W-:Y:S01]  /*3f60*/  ISETP.GT.U32.OR P6, PT, R0, 0x27f, P6 ;  /* 0x0000027f0000780c */ /* 0x000fe200037c4470 */
[----:B------:R-:W-:Y:S01]  /*3f70*/  FFMA.FTZ R12, R32, R52, R35 ;  /* 0x00000034200c7223 */ /* 0x000fe20000010023 */
[C---:B------:R-:W-:Y:S01]  /*3f80*/  ISETP.GT.U32.OR P1, PT, R0.reuse, 0x27f, P1 ;  /* 0x0000027f0000780c */ /* 0x040fe20000f24470 */
[----:B------:R-:W-:Y:S01]  /*3f90*/  FFMA.FTZ R13, R33, R13, R34 ;  /* 0x0000000d210d7223 */ /* 0x000fe20000010022 */
[----:B------:R-:W-:-:S02]  /*3fa0*/  ISETP.GT.U32.OR P2, PT, R0, 0x27f, P2 ;  /* 0x0000027f0000780c */ /* 0x000fc40001744470 */
        /* <DEDUP_REMOVED lines=13> */
.L_x_4795:
        /* <DEDUP_REMOVED lines=11> */
.L_x_4797:
[----:B------:R-:W-:Y:S05]  /*4130*/  BSYNC B0 ;  /* 0x0000000000007941 */ /* 0x000fea0003800000 */
.L_x_4796:
        /* <DEDUP_REMOVED lines=13> */
.L_x_4798:
        /* <DEDUP_REMOVED lines=11> */
.L_x_4800:
[----:B------:R-:W-:Y:S05]  /*42c0*/  BSYNC B0 ;  /* 0x0000000000007941 */ /* 0x000fea0003800000 */
.L_x_4799:
        /* <DEDUP_REMOVED lines=13> */
.L_x_4801:
        /* <DEDUP_REMOVED lines=11> */
.L_x_4803:
[----:B------:R-:W-:Y:S05]  /*4450*/  BSYNC B0 ;  /* 0x0000000000007941 */ /* 0x000fea0003800000 */
.L_x_4802:
        /* <DEDUP_REMOVED lines=13> */
.L_x_4804:
        /* <DEDUP_REMOVED lines=11> */
.L_x_4806:
[----:B------:R-:W-:Y:S05]  /*45e0*/  BSYNC B0 ;  /* 0x0000000000007941 */ /* 0x000fea0003800000 */
.L_x_4805:
        /* <DEDUP_REMOVED lines=13> */
.L_x_4807:
        /* <DEDUP_REMOVED lines=10> */
.L_x_4809:
[----:B------:R-:W-:Y:S05]  /*4760*/  BSYNC B0 ;  /* 0x0000000000007941 */ /* 0x000fea0003800000 */
.L_x_4808:
[----:B------:R-:W-:Y:S02]  /*4770*/  IADD3 R83, R83, c[0x0][0x10], RZ ;  /* 0x0000040053537a10 */ /* 0x000fe40007ffe0ff */
[----:B------:R-:W-:Y:S02]  /*4780*/  IADD3 R4, R4, 0x1, RZ ;  /* 0x0000000104047810 */ /* 0x000fe40007ffe0ff */
[----:B------:R-:W-:-:S13]  /*4790*/  ISETP.GE.AND P1, PT, R83, UR4, PT ;  /* 0x0000000453007c0c */ /* 0x000fda000bf26270 */
[----:B------:R-:W-:Y:S01]  /*47a0*/  @P1 CALL.REL.NOINC `(.L_x_4810) ;  /* 0x0000001000001944 */ /* 0x000fe20003c00000 */
[----:B------:R-:W-:Y:S05]  /*47b0*/  BRA `(.L_x_4811) ;  /* 0xffffbac000007947 */ /* 0x000fea000383ffff */
.L_x_4810:
[----:B------:R-:W-:Y:S05]  /*47c0*/  EXIT ;  /* 0x000000000000794d */ /* 0x000fea0003800000 */
.L_x_4812:
        /* <DEDUP_REMOVED lines=11> */
.L_x_5216:


//--------------------- .text._Z35group_norm_nhwc_fwd_one_pass_kernelI11Fp32IOBf16WLi512ELi80ELi640EEv26Group_norm_nhwc_fwd_params --------------------------
	.section	.text._Z35group_norm_nhwc_fwd_one_pass_kernelI11Fp32IOBf16WLi512ELi80ELi640EEv26Group_norm_nhwc_fwd_params,"ax",@progbits
	.sectioninfo	@"SHI_REGISTERS=96"
	.align	128
        .global         _Z35group_norm_nhwc_fwd_one_pass_kernelI11Fp32IOBf16WLi512ELi80ELi640EEv26Group_norm_nhwc_fwd_params
        .type           _Z35group_norm_nhwc_fwd_one_pass_kernelI11Fp32IOBf16WLi512ELi80ELi640EEv26Group_norm_nhwc_fwd_params,@function
        .size           _Z35group_norm_nhwc_fwd_one_pass_kernelI11Fp32IOBf16WLi512ELi80ELi640EEv26Group_norm_nhwc_fwd_params,(.L_x_5217 - _Z35group_norm_nhwc_fwd_one_pass_kernelI11Fp32IOBf16WLi512ELi80ELi640EEv26Group_norm_nhwc_fwd_params)
        .other          _Z35group_norm_nhwc_fwd_one_pass_kernelI11Fp32IOBf16WLi512ELi80ELi640EEv26Group_norm_nhwc_fwd_params,@"STO_CUDA_ENTRY STV_DEFAULT"
_Z35group_norm_nhwc_fwd_one_pass_kernelI11Fp32IOBf16WLi512ELi80ELi640EEv26Group_norm_nhwc_fwd_params:
.text._Z35group_norm_nhwc_fwd_one_pass_kernelI11Fp32IOBf16WLi512ELi80ELi640EEv26Group_norm_nhwc_fwd_params:
        /* <DEDUP_REMOVED lines=29> */
[C---:B------:R-:W-:Y:S02]  /*01d0*/  IADD3 R2, R0.reuse, 0x60, RZ ;  /* 0x0000006000027810 */ /* 0x040fe40007ffe0ff */
        /* <DEDUP_REMOVED lines=27> */
.L_x_4919:
        /* <DEDUP_REMOVED lines=276> */
[----:B------:R0:W2:Y:S01]  /*14d0*/  @!P1 LDG.E.64 R32, [R34.64] ;  /* 0x0000000c22209981 */ /* 0x0000a2000c1e1b00 */
[----:B------:R-:W-:-:S02]  /*14e0*/  IADD3 R51, R0, 0x120, RZ ;  /* 0x0000012000337810 */ /* 0x000fc40007ffe0ff */
[----:B------:R-:W-:Y:S02]  /*14f0*/  ISETP.GE.AND.EX P2, PT, R43, c[0x0][0x1cc], PT, P2 ;  /* 0x000073002b007a0c */ /* 0x000fe40003f46320 */
        /* <DEDUP_REMOVED lines=81> */
[C---:B------:R-:W-:Y:S02]  /*1a10*/  @!P5 LEA R46, P6, R44.reuse, c[0x0][0x170], 0x2 ;  /* 0x00005c002c2eda11 */ /* 0x040fe400078c10ff */
        /* <DEDUP_REMOVED lines=22> */
[C---:B------:R-:W-:Y:S01]  /*1b80*/  @!P2 IMAD R52, R89.reuse, c[0x0][0x1c4], R52 ;  /* 0x000071005934aa24 */ /* 0x040fe200078e0234 */
        /* <DEDUP_REMOVED lines=317> */
[----:B-1----:R-:W-:-:S02]  /*2f60*/  FADD.FTZ R44, R82, R44 ;  /* 0x0000002c522c7221 */ /* 0x002fc40000010000 */
[----:B------:R-:W-:Y:S02]  /*2f70*/  FADD.FTZ R45, R83, R45 ;  /* 0x0000002d532d7221 */ /* 0x000fe40000010000 */
[----:B0-----:R-:W-:Y:S02]  /*2f80*/  FADD.FTZ R81, R44, R46 ;  /* 0x0000002e2c517221 */ /* 0x001fe40000010000 */
        /* <DEDUP_REMOVED lines=38> */
[----:B------:R-:W0:Y:S01]  /*31f0*/  LDS.64 R82, [0xb0] ;  /* 0x0000b000ff527984 */ /* 0x000e220000000a00 */
[----:B------:R-:W-:Y:S02]  /*3200*/  FADD.FTZ R44, R81, R44 ;  /* 0x0000002c512c7221 */ /* 0x000fe40000010000 */
[----:B------:R-:W-:Y:S02]  /*3210*/  FADD.FTZ R45, R45, R47 ;  /* 0x0000002f2d2d7221 */ /* 0x000fe40000010000 */
[----:B------:R-:W-:-:S04]  /*3220*/  FADD.FTZ R44, R44, R46 ;  /* 0x0000002e2c2c7221 */ /* 0x000fc80000010000 */
[----:B0-----:R-:W-:Y:S02]  /*3230*/  FADD.FTZ R82, R44, R82 ;  /* 0x000000522c527221 */ /* 0x001fe40000010000 */
[----:B------:R-:W-:Y:S02]  /*3240*/  FADD.FTZ R83, R45, R83 ;  /* 0x000000532d537221 */ /* 0x000fe40000010000 */
.L_x_4814:
[----:B------:R-:W-:Y:S05]  /*3250*/  BSYNC B0 ;  /* 0x0000000000007941 */ /* 0x000fea0003800000 */
.L_x_4813:
        /* <DEDUP_REMOVED lines=34> */
.L_x_4817:
[----:B------:R-:W2:Y:S01]  /*3480*/  LDG.E.STRONG.GPU R47, [R44.64] ;  /* 0x0000000c2c2f7981 */ /* 0x000ea2000c1ef900 */
[----:B------:R-:W-:Y:S01]  /*3490*/  YIELD ;  /* 0x0000000000007946 */ /* 0x000fe20003800000 */
[----:B--2---:R-:W-:Y:S01]  /*34a0*/  ISETP.NE.AND P1, PT, R47, R46, PT ;  /* 0x0000002e2f00720c */ /* 0x004fe20003f25270 */
[----:B------:R-:W-:-:S12]  /*34b0*/  CCTL.IVALL ;  /* 0x00000000ff00798f */ /* 0x000fd80002000000 */
[----:B------:R-:W-:Y:S05]  /*34c0*/  @P1 BRA `(.L_x_4817) ;  /* 0xffffffb000001947 */ /* 0x000fea000383ffff */
.L_x_4816:
        /* <DEDUP_REMOVED lines=11> */
.L_x_4819:
        /* <DEDUP_REMOVED lines=31> */
[----:B------:R-:W-:Y:S02]  /*3770*/  ISETP.EQ.OR P4, PT, R45, UR16, P3 ;  /* 0x000000102d007c0c */ /* 0x000fe40009f82670 */
[----:B------:R-:W-:-:S11]  /*3780*/  MOV R81, UR4 ;  /* 0x0000000400517c02 */ /* 0x000fd60008000f00 */
[----:B------:R-:W0:Y:S01]  /*3790*/  @!P4 S2R R45, SR_CTAID.Y ;  /* 0x00000000002dc919 */ /* 0x000e220000002600 */
[----:B------:R-:W-:-:S05]  /*37a0*/  @!P4 LOP3.LUT R81, R81, 0x1, RZ, 0xc0, !PT ;  /* 0x000000015151c812 */ /* 0x000fca00078ec0ff */
[----:B------:R-:W-:Y:S02]  /*37b0*/  @!P4 IMAD R81, R81, c[0x0][0x10], RZ ;  /* 0x000004005151ca24 */ /* 0x000fe400078e02ff */
[----:B--2---:R-:W-:Y:S01]  /*37c0*/  @!P1 FADD.FTZ R82, R82, R84 ;  /* 0x0000005452529221 */ /* 0x004fe20000010000 */
[----:B------:R-:W-:Y:S01]  /*37d0*/  @!P4 MOV R84, 0x4 ;  /* 0x000000040054c802 */ /* 0x000fe20000000f00 */
[----:B------:R-:W-:Y:S02]  /*37e0*/  @!P1 FADD.FTZ R83, R83, R85 ;  /* 0x0000005553539221 */ /* 0x000fe40000010000 */
[----:B---3--:R-:W-:Y:S02]  /*37f0*/  @!P2 FADD.FTZ R82, R82, R46 ;  /* 0x0000002e5252a221 */ /* 0x008fe40000010000 */
[----:B------:R-:W-:Y:S01]  /*3800*/  @!P4 IMAD R46, R81, c[0x0][0xc], RZ ;  /* 0x00000300512eca24 */ /* 0x000fe200078e02ff */
[----:B------:R-:W-:-:S04]  /*3810*/  MOV R81, UR6 ;  /* 0x0000000600517c02 */ /* 0x000fc80008000f00 */
[----:B------:R-:W-:Y:S01]  /*3820*/  @!P4 SHF.L.U32 R46, R46, 0x1, RZ ;  /* 0x000000012e2ec819 */ /* 0x000fe200000006ff */
[----:B------:R-:W-:Y:S01]  /*3830*/  UIADD3 UR6, UR5, 0x3, URZ ;  /* 0x0000000305067890 */ /* 0x000fe2000fffe03f */
[----:B0-----:R-:W-:-:S03]  /*3840*/  @!P4 IMAD R45, R81, c[0x0][0x10], R45 ;  /* 0x00000400512dca24 */ /* 0x001fc600078e022d */
        /* <DEDUP_REMOVED lines=26> */
.L_x_4818:
        /* <DEDUP_REMOVED lines=25> */
.L_x_4821:
[----:B------:R-:W-:Y:S05]  /*3b80*/  BSYNC B0 ;  /* 0x0000000000007941 */ /* 0x000fea0003800000 */
.L_x_4820:
        /* <DEDUP_REMOVED lines=35> */
.L_x_4815:
[----:B------:R-:W-:Y:S01]  /*3dc0*/  LOP3.LUT P1, RZ, R75, UR16, RZ, 0xfc, !PT ;  /* 0x000000104bff7c12 */ /* 0x000fe2000f82fcff */
[----:B------:R0:W-:Y:S01]  /*3dd0*/  @!P3 STS.64 [0xc0], R82 ;  /* 0x0000c052ff00b388 */ /* 0x0001e20000000a00 */
[----:B------:R-:W-:Y:S02]  /*3de0*/  ISETP.EQ.U32.AND P2, PT, RZ, c[0x0][0x168], PT ;  /* 0x00005a00ff007a0c */ /* 0x000fe40003f42070 */
[----:B------:R-:W-:Y:S02]  /*3df0*/  MOV R44, UR9 ;  /* 0x00000009002c7c02 */ /* 0x000fe40008000f00 */
[----:B------:R-:W-:-:S02]  /*3e00*/  ISETP.EQ.OR.EX P1, PT, RZ, c[0x0][0x16c], P1, P2 ;  /* 0x00005b00ff007a0c */ /* 0x000fc40000f22720 */
[----:B------:R-:W-:-:S11]  /*3e10*/  IADD3 R81, R74, UR14, RZ ;  /* 0x0000000e4a517c10 */ /* 0x000fd6000fffe0ff */
[----:B------:R-:W-:Y:S01]  /*3e20*/  @!P1 MOV R45, 0x8 ;  /* 0x00000008002d9802 */ /* 0x000fe20000000f00 */
[----:B------:R-:W-:Y:S01]  /*3e30*/  @!P1 FMUL.FTZ R47, R83, c[0x0][0x1f4] ;  /* 0x00007d00532f9a20 */ /* 0x000fe20000410000 */
[----:B0-----:R-:W-:Y:S01]  /*3e40*/  HFMA2.MMA R83, -RZ, RZ, 0, 1.1920928955078125e-07 ;  /* 0x00000002ff537435 */ /* 0x001fe200000001ff */
        /* <DEDUP_REMOVED lines=19> */
[----:B0-----:R-:W-:Y:S02]  /*3f80*/  FADD.FTZ R44, R26, -UR5 ;  /* 0x800000051a2c7e21 */ /* 0x001fe40008010000 */
[----:B------:R-:W-:-:S08]  /*3f90*/  FADD.FTZ R45, R27, -UR5 ;  /* 0x800000051b2d7e21 */ /* 0x000fd00008010000 */
[----:B------:R-:W-:Y:S01]  /*3fa0*/  VOTEU.ANY UP0, P1 ;  /* 0x00000000003f7886 */ /* 0x000fe20000800100 */
[----:B------:R-:W-:-:S13]  /*3fb0*/  PLOP3.LUT P1, PT, PT, PT, UP0, 0x80, 0x0 ;  /* 0x000000000000781c */ /* 0x000fda0003f2f008 */
        /* <DEDUP_REMOVED lines=23> */
.L_x_4822:
        /* <DEDUP_REMOVED lines=12> */
.L_x_4824:
[----:B------:R-:W-:Y:S05]  /*41f0*/  BSYNC B0 ;  /* 0x0000000000007941 */ /* 0x000fea0003800000 */
.L_x_4823:
        /* <DEDUP_REMOVED lines=23> */
.L_x_4825:
        /* <DEDUP_REMOVED lines=11> */
.L_x_4827:
[----:B------:R-:W-:Y:S05]  /*4420*/  BSYNC B0 ;  /* 0x0000000000007941 */ /* 0x000fea0003800000 */
.L_x_4826:
        /* <DEDUP_REMOVED lines=23> */
.L_x_4828:
        /* <DEDUP_REMOVED lines=11> */
.L_x_4830:
[----:B------:R-:W-:Y:S05]  /*4650*/  BSYNC B0 ;  /* 0x0000000000007941 */ /* 0x000fea0003800000 */
.L_x_4829:
[----:B0-----:R-:W-:Y:S01]  /*4660*/  FADD.FTZ R7, R11, -UR5 ;  /* 0x800000050b077e21 */ /* 0x001fe20008010000 */
[----:B------:R-:W-:Y:S01]  /*4670*/  IADD3 R11, R0, 0x30, RZ ;  /* 0x00000030000b7810 */ /* 0x000fe20007ffe0ff */
[----:B------:R-:W-:Y:S01]  /*4680*/  FADD.FTZ R6, R10, -UR5 ;  /* 0x800000050a067e21 */ /* 0x000fe20008010000 */
[C---:B------:R-:W-:Y:S01]  /*4690*/  IADD3 R85, R0.reuse, 0x40, RZ ;  /* 0x0000004000557810 */ /* 0x040fe20007ffe0ff */
[----:B------:R-:W-:Y:S01]  /*46a0*/  FMUL.FTZ R7, R7, UR6 ;  /* 0x0000000607077c20 */ /* 0x000fe20008410000 */
[----:B------:R-:W-:Y:S01]  /*46b0*/  IADD3 R82, R0, 0x50, RZ ;  /* 0x0000005000527810 */ /* 0x000fe20007ffe0ff */
        /* <DEDUP_REMOVED lines=11> */
[----:B------:R-:W-:Y:S02]  /*4770*/  IADD3 R8, R0, 0x40, RZ ;  /* 0x0000004000087810 */ /* 0x000fe40007ffe0ff */
[----:B------:R-:W-:Y:S02]  /*4780*/  ISETP.GE.U32.AND P6, PT, R11, c[0x0][0x1c8], PT ;  /* 0x000072000b007a0c */ /* 0x000fe40003fc6070 */
[----:B------:R-:W-:Y:S02]  /*4790*/  ISETP.GE.U32.AND P1, PT, R85, c[0x0][0x1c8], PT ;  /* 0x0000720055007a0c */ /* 0x000fe40003f26070 */
        /* <DEDUP_REMOVED lines=29> */
.L_x_4831:
        /* <DEDUP_REMOVED lines=11> */
.L_x_4833:
[----:B------:R-:W-:Y:S05]  /*4a20*/  BSYNC B0 ;  /* 0x0000000000007941 */ /* 0x000fea0003800000 */
.L_x_4832:
        /* <DEDUP_REMOVED lines=17> */
.L_x_4834:
[----:B------:R-:W-:Y:S01]  /*4b40*/  BSSY B0, `(.L_x_4835) ;  /* 0x000000d000007945 */ /* 0x000fe20003800000 */
[----:B------:R-:W-:Y:S05]  /*4b50*/  @P1 BRA `(.L_x_4836) ;  /* 0x000000b000001947 */ /* 0x000fea0003800000 */
[----:B------:R-:W-:Y:S02]  /*4b60*/  IADD3 R8, R0, 0x40, RZ ;  /* 0x0000004000087810 */ /* 0x000fe40007ffe0ff */
[----:B------:R-:W-:Y:S02]  /*4b70*/  MOV R9, R5 ;  /* 0x0000000500097202 */ /* 0x000fe40000000f00 */
[----:B------:R-:W-:-:S05]  /*4b80*/  SHF.R.S32.HI R8, RZ, 0x1f, R8 ;  /* 0x0000001fff087819 */ /* 0x000fca0000011408 */
        /* <DEDUP_REMOVED lines=8> */
.L_x_4836:
[----:B------:R-:W-:Y:S05]  /*4c10*/  BSYNC B0 ;  /* 0x0000000000007941 */ /* 0x000fea0003800000 */
.L_x_4835:
        /* <DEDUP_REMOVED lines=17> */
.L_x_4837:
        /* <DEDUP_REMOVED lines=11> */
.L_x_4839:
[----:B------:R-:W-:Y:S05]  /*4de0*/  BSYNC B0 ;  /* 0x0000000000007941 */ /* 0x000fea0003800000 */
.L_x_4838:
        /* <DEDUP_REMOVED lines=17> */
.L_x_4840:
        /* <DEDUP_REMOVED lines=11> */
.L_x_4842:
[----:B------:R-:W-:Y:S05]  /*4fb0*/  BSYNC B0 ;  /* 0x0000000000007941 */ /* 0x000fea0003800000 */
.L_x_4841:
        /* <DEDUP_REMOVED lines=17> */
.L_x_4843:
        /* <DEDUP_REMOVED lines=11> */
.L_x_4845:
[----:B------:R-:W-:Y:S05]  /*5180*/  BSYNC B0 ;  /* 0x0000000000007941 */ /* 0x000fea0003800000 */
.L_x_4844:
        /* <DEDUP_REMOVED lines=47> */
.L_x_4846:
        /* <DEDUP_REMOVED lines=11> */
.L_x_4848:
[----:B------:R-:W-:Y:S05]  /*5530*/  BSYNC B0 ;  /* 0x0000000000007941 */ /* 0x000fea0003800000 */
.L_x_4847:
        /* <DEDUP_REMOVED lines=17> */
.L_x_4849:
        /* <DEDUP_REMOVED lines=11> */
.L_x_4851:
[----:B------:R-:W-:Y:S05]  /*5700*/  BSYNC B0 ;  /* 0x0000000000007941 */ /* 0x000fea0003800000 */
.L_x_4850:
        /* <DEDUP_REMOVED lines=17> */
.L_x_4852:
        /* <DEDUP_REMOVED lines=11> */
.L_x_4854:
[----:B------:R-:W-:Y:S05]  /*58d0*/  BSYNC B0 ;  /* 0x0000000000007941 */ /* 0x000fea0003800000 */
.L_x_4853:
        /* <DEDUP_REMOVED lines=17> */
.L_x_4855:
        /* <DEDUP_REMOVED lines=11> */
.L_x_4857:
[----:B------:R-:W-:Y:S05]  /*5aa0*/  BSYNC B0 ;  /* 0x0000000000007941 */ /* 0x000fea0003800000 */
.L_x_4856:
        /* <DEDUP_REMOVED lines=17> */
.L_x_4858:
        /* <DEDUP_REMOVED lines=11> */
.L_x_4860:
[----:B------:R-:W-:Y:S05]  /*5c70*/  BSYNC B0 ;  /* 0x0000000000007941 */ /* 0x000fea0003800000 */
.L_x_4859:
        /* <DEDUP_REMOVED lines=47> */
.L_x_4861:
        /* <DEDUP_REMOVED lines=11> */
.L_x_4863:
[----:B------:R-:W-:Y:S05]  /*6020*/  BSYNC B0 ;  /* 0x0000000000007941 */ /* 0x000fea0003800000 */
.L_x_4862:
        /* <DEDUP_REMOVED lines=17> */
.L_x_4864:
        /* <DEDUP_REMOVED lines=11> */
.L_x_4866:
[----:B------:R-:W-:Y:S05]  /*61f0*/  BSYNC B0 ;  /* 0x0000000000007941 */ /* 0x000fea0003800000 */
.L_x_4865:
        /* <DEDUP_REMOVED lines=17> */
.L_x_4867:
        /* <DEDUP_REMOVED lines=11> */
.L_x_4869:
[----:B------:R-:W-:Y:S05]  /*63c0*/  BSYNC B0 ;  /* 0x0000000000007941 */ /* 0x000fea0003800000 */
.L_x_4868:
        /* <DEDUP_REMOVED lines=17> */
.L_x_4870:
        /* <DEDUP_REMOVED lines=11> */
.L_x_4872:
[----:B------:R-:W-:Y:S05]  /*6590*/  BSYNC B0 ;  /* 0x0000000000007941 */ /* 0x000fea0003800000 */
.L_x_4871:
[----:B------:R-:W-:Y:S02]  /*65a0*/  FMUL.FTZ R40, R40, UR6 ;  /* 0x0000000628287c20 */ /* 0x000fe40008410000 */
[----:B------:R-:W-:Y:S02]  /*65b0*/  FMUL.FTZ R41, R41, UR6 ;  /* 0x0000000629297c20 */ /* 0x000fe40008410000 */
[----:B------:R-:W-:Y:S02]  /*65c0*/  FADD.FTZ R42, R42, -UR5 ;  /* 0x800000052a2a7e21 */ /* 0x000fe40008010000 */
[----:B------:R-:W-:Y:S02]  /*65d0*/  FADD.FTZ R43, R43, -UR5 ;  /* 0x800000052b2b7e21 */ /* 0x000fe40008010000 */
        /* <DEDUP_REMOVED lines=13> */
.L_x_4873:
        /* <DEDUP_REMOVED lines=11> */
.L_x_4875:
[----:B------:R-:W-:Y:S05]  /*6760*/  BSYNC B0 ;  /* 0x0000000000007941 */ /* 0x000fea0003800000 */
.L_x_4874:
[----:B------:R-:W-:Y:S01]  /*6770*/  IADD3 R17, R0, 0x120, RZ ;  /* 0x0000012000117810 */ /* 0x000fe20007ffe0ff */
[----:B------:R-:W-:Y:S01]  /*6780*/  FMUL.FTZ R42, R42, UR6 ;  /* 0x000000062a2a7c20 */ /* 0x000fe20008410000 */
[----:B------:R-:W-:Y:S01]  /*6790*/  IADD3 R18, R0, 0x120, RZ ;  /* 0x0000012000127810 */ /* 0x000fe20007ffe0ff */
[----:B------:R-:W-:Y:S01]  /*67a0*/  FMUL.FTZ R43, R43, UR6 ;  /* 0x000000062b2b7c20 */ /* 0x000fe20008410000 */
[----:B------:R-:W-:Y:S01]  /*67b0*/  ISETP.GE.U32.AND P6, PT, R17, c[0x0][0x1c8], PT ;  /* 0x0000720011007a0c */ /* 0x000fe20003fc6070 */
[----:B------:R-:W-:Y:S01]  /*67c0*/  FADD.FTZ R48, R48, -UR5 ;  /* 0x8000000530307e21 */ /* 0x000fe20008010000 */
[----:B------:R-:W-:Y:S01]  /*67d0*/  ISETP.GE.U32.AND P1, PT, R93, c[0x0][0x1c8], PT ;  /* 0x000072005d007a0c */ /* 0x000fe20003f26070 */
[----:B------:R-:W-:Y:S01]  /*67e0*/  FADD.FTZ R49, R49, -UR5 ;  /* 0x8000000531317e21 */ /* 0x000fe20008010000 */
[----:B------:R-:W-:Y:S01]  /*67f0*/  SHF.R.S32.HI R18, RZ, 0x1f, R18 ;  /* 0x0000001fff127819 */ /* 0x000fe20000011412 */
[----:B0-----:R-:W-:Y:S01]  /*6800*/  FFMA.FTZ R6, R26, R42, R81 ;  /* 0x0000002a1a067223 */ /* 0x001fe20000010051 */
        /* <DEDUP_REMOVED lines=29> */
.L_x_4876:
        /* <DEDUP_REMOVED lines=11> */
.L_x_4878:
[----:B------:R-:W-:Y:S05]  /*6a90*/  BSYNC B0 ;  /* 0x0000000000007941 */ /* 0x000fea0003800000 */
.L_x_4877:
        /* <DEDUP_REMOVED lines=17> */
.L_x_4879:
        /* <DEDUP_REMOVED lines=11> */
.L_x_4881:
[----:B------:R-:W-:Y:S05]  /*6c60*/  BSYNC B0 ;  /* 0x0000000000007941 */ /* 0x000fea0003800000 */
.L_x_4880:
        /* <DEDUP_REMOVED lines=17> */
.L_x_4882:
        /* <DEDUP_REMOVED lines=11> */
.L_x_4884:
[----:B------:R-:W-:Y:S05]  /*6e30*/  BSYNC B0 ;  /* 0x0000000000007941 */ /* 0x000fea0003800000 */
.L_x_4883:
        /* <DEDUP_REMOVED lines=17> */
.L_x_4885:
        /* <DEDUP_REMOVED lines=11> */
.L_x_4887:
[----:B------:R-:W-:Y:S05]  /*7000*/  BSYNC B0 ;  /* 0x0000000000007941 */ /* 0x000fea0003800000 */
.L_x_4886:
        /* <DEDUP_REMOVED lines=17> */
.L_x_4888:
        /* <DEDUP_REMOVED lines=11> */
.L_x_4890:
[----:B------:R-:W-:Y:S05]  /*71d0*/  BSYNC B0 ;  /* 0x0000000000007941 */ /* 0x000fea0003800000 */
.L_x_4889:
[----:B------:R-:W-:Y:S01]  /*71e0*/  ISETP.GE.U32.AND P6, PT, R89, c[0x0][0x1c8], PT ;  /* 0x0000720059007a0c */ /* 0x000fe20003fc6070 */
[----:B------:R-:W-:Y:S01]  /*71f0*/  FMUL.FTZ R56, R56, UR6 ;  /* 0x0000000638387c20 */ /* 0x000fe20008410000 */
[----:B------:R-:W-:Y:S01]  /*7200*/  ISETP.GE.U32.AND P1, PT, R88, c[0x0][0x1c8], PT ;  /* 0x0000720058007a0c */ /* 0x000fe20003f26070 */
[----:B------:R-:W-:Y:S01]  /*7210*/  FMUL.FTZ R57, R57, UR6 ;  /* 0x0000000639397c20 */ /* 0x000fe20008410000 */
[----:B------:R-:W-:Y:S01]  /*7220*/  SHF.R.S32.HI R17, RZ, 0x1f, R89 ;  /* 0x0000001fff117819 */ /* 0x000fe20000011459 */
[----:B------:R-:W-:Y:S01]  /*7230*/  FADD.FTZ R58, R58, -UR5 ;  /* 0x800000053a3a7e21 */ /* 0x000fe20008010000 */
[----:B------:R-:W-:Y:S01]  /*7240*/  ISETP.GE.U32.AND P2, PT, R87, c[0x0][0x1c8], PT ;  /* 0x0000720057007a0c */ /* 0x000fe20003f46070 */
[----:B------:R-:W-:Y:S01]  /*7250*/  FADD.FTZ R59, R59, -UR5 ;  /* 0x800000053b3b7e21 */ /* 0x000fe20008010000 */
[----:B------:R-:W-:Y:S01]  /*7260*/  ISETP.GE.U32.AND P3, PT, R86, c[0x0][0x1c8], PT ;  /* 0x0000720056007a0c */ /* 0x000fe20003f66070 */
[----:B0-----:R-:W-:Y:S01]  /*7270*/  FFMA.FTZ R6, R26, R56, R81 ;  /* 0x000000381a067223 */ /* 0x001fe20000010051 */
        /* <DEDUP_REMOVED lines=27> */
.L_x_4891:
        /* <DEDUP_REMOVED lines=11> */
.L_x_4893:
[----:B------:R-:W-:Y:S05]  /*74e0*/  BSYNC B0 ;  /* 0x0000000000007941 */ /* 0x000fea0003800000 */
.L_x_4892:
        /* <DEDUP_REMOVED lines=17> */
.L_x_4894:
        /* <DEDUP_REMOVED lines=11> */
.L_x_4896:
[----:B------:R-:W-:Y:S05]  /*76b0*/  BSYNC B0 ;  /* 0x0000000000007941 */ /* 0x000fea0003800000 */
.L_x_4895:
        /* <DEDUP_REMOVED lines=17> */
.L_x_4897:
        /* <DEDUP_REMOVED lines=11> */
.L_x_4899:
[----:B------:R-:W-:Y:S05]  /*7880*/  BSYNC B0 ;  /* 0x0000000000007941 */ /* 0x000fea0003800000 */
.L_x_4898:
        /* <DEDUP_REMOVED lines=17> */
.L_x_4900:
        /* <DEDUP_REMOVED lines=11> */
.L_x_4902:
[----:B------:R-:W-:Y:S05]  /*7a50*/  BSYNC B0 ;  /* 0x0000000000007941 */ /* 0x000fea0003800000 */
.L_x_4901:
        /* <DEDUP_REMOVED lines=17> */
.L_x_4903:
        /* <DEDUP_REMOVED lines=11> */
.L_x_4905:
[----:B------:R-:W-:Y:S05]  /*7c20*/  BSYNC B0 ;  /* 0x0000000000007941 */ /* 0x000fea0003800000 */
.L_x_4904:
        /* <DEDUP_REMOVED lines=8> */
[----:B------:R-:W-:Y:S01]  /*7cb0*/  ISETP.GE.U32.AND P4, PT, R77, c[0x0][0x1c8], PT ;  /* 0x000072004d007a0c */ /* 0x000fe20003f86070 */
[----:B------:R-:W-:Y:S01]  /*7cc0*/  FMUL.FTZ R68, R68, UR6 ;  /* 0x0000000644447c20 */ /* 0x000fe20008410000 */
[----:B------:R-:W-:Y:S01]  /*7cd0*/  ISETP.GE.U32.AND P3, PT, R76, c[0x0][0x1c8], PT ;  /* 0x000072004c007a0c */ /* 0x000fe20003f66070 */
[----:B------:R-:W-:Y:S01]  /*7ce0*/  FMUL.FTZ R69, R69, UR6 ;  /* 0x0000000645457c20 */ /* 0x000fe20008410000 */
[----:B------:R-:W-:Y:S01]  /*7cf0*/  SHF.R.S32.HI R14, RZ, 0x1f, R77 ;  /* 0x0000001fff0e7819 */ /* 0x000fe2000001144d */
[----:B0-----:R-:W-:Y:S01]  /*7d00*/  FFMA.FTZ R6, R26, R66, R81 ;  /* 0x000000421a067223 */ /* 0x001fe20000010051 */
[----:B------:R-:W-:Y:S01]  /*7d10*/  SHF.R.S32.HI R13, RZ, 0x1f, R76 ;  /* 0x0000001fff0d7819 */ /* 0x000fe2000001144c */
[----:B------:R-:W-:Y:S01]  /*7d20*/  FFMA.FTZ R7, R27, R67, R84 ;  /* 0x000000431b077223 */ /* 0x000fe20000010054 */
[----:B------:R-:W-:-:S02]  /*7d30*/  ISETP.GE.AND.EX P1, PT, R16, c[0x0][0x1cc], PT, P1 ;  /* 0x0000730010007a0c */ /* 0x000fc40003f26310 */
[----:B------:R-:W-:Y:S02]  /*7d40*/  ISETP.GE.AND.EX P2, PT, R15, c[0x0][0x1cc], PT, P2 ;  /* 0x000073000f007a0c */ /* 0x000fe40003f46320 */
[----:B------:R-:W-:Y:S02]  /*7d50*/  ISETP.GE.AND.EX P4, PT, R14, c[0x0][0x1cc], PT, P4 ;  /* 0x000073000e007a0c */ /* 0x000fe40003f86340 */
[----:B------:R-:W-:Y:S02]  /*7d60*/  ISETP.GE.AND.EX P3, PT, R13, c[0x0][0x1cc], PT, P3 ;  /* 0x000073000d007a0c */ /* 0x000fe40003f66330 */
[C---:B------:R-:W-:Y:S02]  /*7d70*/  ISETP.GT.U32.OR P1, PT, R75.reuse, 0x27f, P1 ;  /* 0x0000027f4b00780c */ /* 0x040fe40000f24470 */
[----:B------:R-:W-:Y:S01]  /*7d80*/  ISETP.GT.U32.OR P2, PT, R75, 0x27f, P2 ;  /* 0x0000027f4b00780c */ /* 0x000fe20001744470 */
[----:B------:R-:W-:Y:S09]  /*7d90*/  @!P5 BRA `(.L_x_4906) ;  /* 0x000000a00000d947 */ /* 0x000ff20003800000 */
        /* <DEDUP_REMOVED lines=10> */
.L_x_4906:
        /* <DEDUP_REMOVED lines=11> */
.L_x_4908:
[----:B------:R-:W-:Y:S05]  /*7ef0*/  BSYNC B0 ;  /* 0x0000000000007941 */ /* 0x000fea0003800000 */
.L_x_4907:
        /* <DEDUP_REMOVED lines=13> */
.L_x_4909:
        /* <DEDUP_REMOVED lines=11> */
.L_x_4911:
[----:B------:R-:W-:Y:S05]  /*8080*/  BSYNC B0 ;  /* 0x0000000000007941 */ /* 0x000fea0003800000 */
.L_x_4910:
[----:B------:R-:W-:Y:S01]  /*8090*/  FADD.FTZ R70, R70, -UR5 ;  /* 0x8000000546467e21 */ /* 0x000fe20008010000 */
[----:B------:R-:W-:Y:S01]  /*80a0*/  ISETP.GT.U32.OR P4, PT, R75, 0x27f, P4 ;  /* 0x0000027f4b00780c */ /* 0x000fe20002784470 */
[----:B------:R-:W-:Y:S01]  /*80b0*/  FADD.FTZ R71, R71, -UR5 ;  /* 0x8000000547477e21 */ /* 0x000fe20008010000 */
[----:B------:R-:W-:Y:S01]  /*80c0*/  ISETP.GT.U32.OR P3, PT, R75, 0x27f, P3 ;  /* 0x0000027f4b00780c */ /* 0x000fe20001f64470 */
[----:B------:R-:W-:Y:S02]  /*80d0*/  FADD.FTZ R72, R72, -UR5 ;  /* 0x8000000548487e21 */ /* 0x000fe40008010000 */
[----:B------:R-:W-:Y:S02]  /*80e0*/  FADD.FTZ R73, R73, -UR5 ;  /* 0x8000000549497e21 */ /* 0x000fe40008010000 */
[----:B------:R-:W-:Y:S02]  /*80f0*/  FMUL.FTZ R70, R70, UR6 ;  /* 0x0000000646467c20 */ /* 0x000fe40008410000 */
[----:B------:R-:W-:-:S02]  /*8100*/  FMUL.FTZ R71, R71, UR6 ;  /* 0x0000000647477c20 */ /* 0x000fc40008410000 */
[----:B------:R-:W-:Y:S02]  /*8110*/  FMUL.FTZ R72, R72, UR6 ;  /* 0x0000000648487c20 */ /* 0x000fe40008410000 */
[----:B------:R-:W-:Y:S02]  /*8120*/  FMUL.FTZ R73, R73, UR6 ;  /* 0x0000000649497c20 */ /* 0x000fe40008410000 */
        /* <DEDUP_REMOVED lines=13> */
.L_x_4912:
        /* <DEDUP_REMOVED lines=11> */
.L_x_4914:
[----:B------:R-:W-:Y:S05]  /*82b0*/  BSYNC B0 ;  /* 0x0000000000007941 */ /* 0x000fea0003800000 */
.L_x_4913:
        /* <DEDUP_REMOVED lines=13> */
.L_x_4915:
        /* <DEDUP_REMOVED lines=10> */
.L_x_4917:
[----:B------:R-:W-:Y:S05]  /*8430*/  BSYNC B0 ;  /* 0x0000000000007941 */ /* 0x000fea0003800000 */
.L_x_4916:
[----:B------:R-:W-:Y:S02]  /*8440*/  ULDC UR5, c[0x0][0x10] ;  /* 0x0000040000057ab9 */ /* 0x000fe40000000800 */
[----:B------:R-:W-:Y:S02]  /*8450*/  UIADD3 UR9, UR9, UR5, URZ ;  /* 0x0000000509097290 */ /* 0x000fe4000fffe03f */
[----:B------:R-:W-:Y:S02]  /*8460*/  UIADD3 UR4, UR4, 0x1, URZ ;  /* 0x0000000104047890 */ /* 0x000fe4000fffe03f */
[----:B------:R-:W-:-:S06]  /*8470*/  UISETP.GE.AND UP0, UPT, UR9, UR8, UPT ;  /* 0x000000080900728c */ /* 0x000fcc000bf06270 */
[----:B------:R-:W-:-:S13]  /*8480*/  PLOP3.LUT P1, PT, PT, PT, UP0, 0x80, 0x0 ;  /* 0x000000000000781c */ /* 0x000fda0003f2f008 */
[----:B------:R-:W-:Y:S01]  /*8490*/  @P1 CALL.REL.NOINC `(.L_x_4918) ;  /* 0x0000001000001944 */ /* 0x000fe20003c00000 */
[----:B------:R-:W-:Y:S05]  /*84a0*/  BRA `(.L_x_4919) ;  /* 0xffff7ee000007947 */ /* 0x000fea000383ffff */
.L_x_4918:
[----:B------:R-:W-:Y:S05]  /*84b0*/  EXIT ;  /* 0x000000000000794d */ /* 0x000fea0003800000 */
.L_x_4920:
        /* <DEDUP_REMOVED lines=12> */
.L_x_5217:


//--------------------- .text._Z35group_norm_nhwc_fwd_one_pass_kernelI11Fp32IOFp16WLi64ELi80ELi640EEv26Group_norm_nhwc_fwd_params --------------------------
	.section	.text._Z35group_norm_nhwc_fwd_one_pass_kernelI11Fp32IOFp16WLi64ELi80ELi640EEv26Group_norm_nhwc_fwd_params,"ax",@progbits
	.sectioninfo	@"SHI_REGISTERS=48"
	.align	128
        .global         _Z35group_norm_nhwc_fwd_one_pass_kernelI11Fp32IOFp16WLi64ELi80ELi640EEv26Group_norm_nhwc_fwd_params
        .type           _Z35group_norm_nhwc_fwd_one_pass_kernelI11Fp32IOFp16WLi64ELi80ELi640EEv26Group_norm_nhwc_fwd_params,@function
        .size           _Z35group_norm_nhwc_fwd_one_pass_kernelI11Fp32IOFp16WLi64ELi80ELi640EEv26Group_norm_nhwc_fwd_params,(.L_x_5218 - _Z35group_norm_nhwc_fwd_one_pass_kernelI11Fp32IOFp16WLi64ELi80ELi640EEv26Group_norm_nhwc_fwd_params)
        .other          _Z35group_norm_nhwc_fwd_one_pass_kernelI11Fp32IOFp16WLi64ELi80ELi640EEv26Group_norm_nhwc_fwd_params,@"STO_CUDA_ENTRY STV_DEFAULT"
_Z35group_norm_nhwc_fwd_one_pass_kernelI11Fp32IOFp16WLi64ELi80ELi640EEv26Group_norm_nhwc_fwd_params:
.text._Z35group_norm_nhwc_fwd_one_pass_kernelI11Fp32IOFp16WLi64ELi80ELi640EEv26Group_norm_nhwc_fwd_params:
        /* <DEDUP_REMOVED lines=28> */
.L_x_4943:
        /* <DEDUP_REMOVED lines=185> */
.L_x_4922:
[----:B------:R-:W-:Y:S05]  /*0d50*/  BSYNC B0 ;  /* 0x0000000000007941 */ /* 0x000fea0003800000 */
.L_x_4921:
        /* <DEDUP_REMOVED lines=25> */
.L_x_4925:
[----:B------:R-:W2:Y:S01]  /*0ef0*/  LDG.E.STRONG.GPU R16, [R14.64] ;  /* 0x000000060e107981 */ /* 0x000ea2000c1ef900 */
[----:B------:R-:W-:Y:S01]  /*0f00*/  YIELD ;  /* 0x0000000000007946 */ /* 0x000fe20003800000 */
[----:B--2---:R-:W-:Y:S01]  /*0f10*/  ISETP.NE.AND P1, PT, R16, R17, PT ;  /* 0x000000111000720c */ /* 0x004fe20003f25270 */
[----:B------:R-:W-:-:S12]  /*0f20*/  CCTL.IVALL ;  /* 0x00000000ff00798f */ /* 0x000fd80002000000 */
[----:B------:R-:W-:Y:S05]  /*0f30*/  @P1 BRA `(.L_x_4925) ;  /* 0xffffffb000001947 */ /* 0x000fea000383ffff */
.L_x_4924:
        /* <DEDUP_REMOVED lines=11> */
.L_x_4927:
        /* <DEDUP_REMOVED lines=59> */
.L_x_4926:
        /* <DEDUP_REMOVED lines=19> */
.L_x_4929:
[----:B------:R-:W-:Y:S05]  /*14d0*/  BSYNC B0 ;  /* 0x0000000000007941 */ /* 0x000fea0003800000 */
.L_x_4928:
        /* <DEDUP_REMOVED lines=30> */
.L_x_4923:
        /* <DEDUP_REMOVED lines=16> */
[----:B------:R5:W4:Y:S04]  /*17c0*/  LDG.E.U16 R24, [R20.64] ;  /* 0x0000000614187981 */ /* 0x000b28000c1e1500 */
[----:B------:R5:W4:Y:S01]  /*17d0*/  LDG.E.U16 R26, [R20.64+0x2] ;  /* 0x00000206141a7981 */ /* 0x000b22000c1e1500 */
[----:B-1----:R-:W-:-:S02]  /*17e0*/  MOV R14, 0x3f800000 ;  /* 0x3f800000000e7802 */ /* 0x002fc40000000f00 */
[----:B------:R-:W-:Y:S01]  /*17f0*/  ISETP.NE.AND P4, PT, RZ, UR5, PT ;  /* 0x00000005ff007c0c */ /* 0x000fe2000bf85270 */
[----:B------:R-:W1:Y:S01]  /*1800*/  LDS.64 R22, [0xc0] ;  /* 0x0000c000ff167984 */ /* 0x000e620000000a00 */
[----:B------:R-:W-:Y:S02]  /*1810*/  ISETP.GE.U32.AND P2, PT, R36, c[0x0][0x1c8], PT ;  /* 0x0000720024007a0c */ /* 0x000fe40003f46070 */
[----:B------:R-:W-:Y:S02]  /*1820*/  ISETP.GE.U32.AND P3, PT, R35, c[0x0][0x1c8], PT ;  /* 0x0000720023007a0c */ /* 0x000fe40003f66070 */
[----:B------:R-:W-:Y:S02]  /*1830*/  ISETP.GE.AND.EX P2, PT, R3, c[0x0][0x1cc], PT, P2 ;  /* 0x0000730003007a0c */ /* 0x000fe40003f46320 */
[----:B------:R-:W-:Y:S02]  /*1840*/  ISETP.GE.AND.EX P3, PT, R2, c[0x0][0x1cc], PT, P3 ;  /* 0x0000730002007a0c */ /* 0x000fe40003f66330 */
[----:B------:R-:W-:-:S02]  /*1850*/  ISETP.GT.U32.OR P2, PT, R32, 0x27f, P2 ;  /* 0x0000027f2000780c */ /* 0x000fc40001744470 */
[----:B------:R-:W-:Y:S01]  /*1860*/  ISETP.GT.U32.OR P3, PT, R32, 0x27f, P3 ;  /* 0x0000027f2000780c */ /* 0x000fe20001f64470 */
[----:B-1----:R-:W-:-:S04]  /*1870*/  FMUL.FTZ R22, R22, c[0x0][0x1f4] ;  /* 0x00007d0016167a20 */ /* 0x002fc80000410000 */
[C---:B------:R-:W-:Y:S02]  /*1880*/  FMUL.FTZ R40, R22.reuse, R22 ;  /* 0x0000001616287220 */ /* 0x040fe40000410000 */
[C---:B------:R-:W-:Y:S02]  /*1890*/  FADD.FTZ R15, -R22.reuse, R4 ;  /* 0x00000004160f7221 */ /* 0x040fe40000010100 */
[----:B------:R-:W-:Y:S02]  /*18a0*/  FFMA.FTZ R23, R23, c[0x0][0x1f4], -R40 ;  /* 0x00007d0017177a23 */ /* 0x000fe40000010828 */
[C---:B--2---:R-:W-:Y:S02]  /*18b0*/  FADD.FTZ R17, -R22.reuse, R5 ;  /* 0x0000000516117221 */ /* 0x044fe40000010100 */
[C---:B------:R-:W-:Y:S01]  /*18c0*/  FADD.FTZ R19, -R22.reuse, R6 ;  /* 0x0000000616137221 */ /* 0x040fe20000010100 */
[----:B------:R-:W-:Y:S01]  /*18d0*/  FSETP.GTU.FTZ.AND P1, PT, R23, RZ, PT ;  /* 0x000000ff1700720b */ /* 0x000fe20003f3c000 */
[----:B-----5:R-:W-:-:S02]  /*18e0*/  FADD.FTZ R21, -R22, R7 ;  /* 0x0000000716157221 */ /* 0x020fc40000010100 */
[C---:B------:R-:W-:Y:S02]  /*18f0*/  FADD.FTZ R27, -R22.reuse, R8 ;  /* 0x00000008161b7221 */ /* 0x040fe40000010100 */
[C---:B------:R-:W-:Y:S02]  /*1900*/  FADD.FTZ R9, -R22.reuse, R9 ;  /* 0x0000000916097221 */ /* 0x040fe40000010100 */
[C---:B0-----:R-:W-:Y:S02]  /*1910*/  FADD.FTZ R12, -R22.reuse, R10 ;  /* 0x0000000a160c7221 */ /* 0x041fe40000010100 */
        /* <DEDUP_REMOVED lines=15> */
[----:B----4-:R-:W-:Y:S02]  /*1a10*/  HADD2.F32 R4, -RZ, R25.H0_H0 ;  /* 0x20000019ff047230 */ /* 0x010fe40000004100 */
[----:B------:R-:W-:Y:S02]  /*1a20*/  HADD2.F32 R5, -RZ, R24.H0_H0 ;  /* 0x20000018ff057230 */ /* 0x000fe40000004100 */
        /* <DEDUP_REMOVED lines=14> */
.L_x_4930:
        /* <DEDUP_REMOVED lines=11> */
.L_x_4932:
[----:B------:R-:W-:Y:S05]  /*1bc0*/  BSYNC B0 ;  /* 0x0000000000007941 */ /* 0x000fea0003800000 */
.L_x_4931:
        /* <DEDUP_REMOVED lines=13> */
.L_x_4933:
        /* <DEDUP_REMOVED lines=11> */
.L_x_4935:
[----:B------:R-:W-:Y:S05]  /*1d50*/  BSYNC B0 ;  /* 0x0000000000007941 */ /* 0x000fea0003800000 */
.L_x_4934:
        /* <DEDUP_REMOVED lines=13> */
.L_x_4936:
        /* <DEDUP_REMOVED lines=11> */
.L_x_4938:
[----:B------:R-:W-:Y:S05]  /*1ee0*/  BSYNC B0 ;  /* 0x0000000000007941 */ /* 0x000fea0003800000 */
.L_x_4937:
        /* <DEDUP_REMOVED lines=13> */
.L_x_4939:
        /* <DEDUP_REMOVED lines=10> */
.L_x_4941:
[----:B------:R-:W-:Y:S05]  /*2060*/  BSYNC B0 ;  /* 0x0000000000007941 */ /* 0x000fea0003800000 */
.L_x_4940:
[----:B------:R-:W-:Y:S02]  /*2070*/  IADD3 R39, R39, c[0x0][0x10], RZ ;  /* 0x0000040027277a10 */ /* 0x000fe40007ffe0ff */
[----:B------:R-:W-:Y:S02]  /*2080*/  IADD3 R33, R33, 0x1, RZ ;  /* 0x0000000121217810 */ /* 0x000fe40007ffe0ff */
[----:B------:R-:W-:-:S13]  /*2090*/  ISETP.GE.AND P1, PT, R39, UR4, PT ;  /* 0x0000000427007c0c */ /* 0x000fda000bf26270 */
[----:B------:R-:W-:Y:S01]  /*20a0*/  @P1 CALL.REL.NOINC `(.L_x_4942) ;  /* 0x0000001000001944 */ /* 0x000fe20003c00000 */
[----:B------:R-:W-:Y:S05]  /*20b0*/  BRA `(.L_x_4943) ;  /* 0xffffe10000007947 */ /* 0x000fea000383ffff */
.L_x_4942:
[----:B------:R-:W-:Y:S05]  /*20c0*/  EXIT ;  /* 0x000000000000794d */ /* 0x000fea0003800000 */
.L_x_4944:
        /* <DEDUP_REMOVED lines=11> */
.L_x_5218:


//--------------------- .text._Z35group_norm_nhwc_fwd_one_pass_kernelI11Fp32IOFp16WLi128ELi80ELi640EEv26Group_norm_nhwc_fwd_params --------------------------
	.section	.text._Z35group_norm_nhwc_fwd_one_pass_kernelI11Fp32IOFp16WLi128ELi80ELi640EEv26Group_norm_nhwc_fwd_params,"ax",@progbits
	.sectioninfo	@"SHI_REGISTERS=64"
	.align	128
        .global         _Z35group_norm_nhwc_fwd_one_pass_kernelI11Fp32IOFp16WLi128ELi80ELi640EEv26Group_norm_nhwc_fwd_params
        .type           _Z35group_norm_nhwc_fwd_one_pass_kernelI11Fp32IOFp16WLi128ELi80ELi640EEv26Group_norm_nhwc_fwd_params,@function
        .size           _Z35group_norm_nhwc_fwd_one_pass_kernelI11Fp32IOFp16WLi128ELi80ELi640EEv26Group_norm_nhwc_fwd_params,(.L_x_5219 - _Z35group_norm_nhwc_fwd_one_pass_kernelI11Fp32IOFp16WLi128ELi80ELi640EEv26Group_norm_nhwc_fwd_params)
        .other          _Z35group_norm_nhwc_fwd_one_pass_kernelI11Fp32IOFp16WLi128ELi80ELi640EEv26Group_norm_nhwc_fwd_params,@"STO_CUDA_ENTRY STV_DEFAULT"
_Z35group_norm_nhwc_fwd_one_pass_kernelI11Fp32IOFp16WLi128ELi80ELi640EEv26Group_norm_nhwc_fwd_params:
.text._Z35group_norm_nhwc_fwd_one_pass_kernelI11Fp32IOFp16WLi128ELi80ELi640EEv26Group_norm_nhwc_fwd_params:
        /* <DEDUP_REMOVED lines=32> */
.L_x_4979:
        /* <DEDUP_REMOVED lines=261> */
.L_x_4946:
[----:B------:R-:W-:Y:S05]  /*1250*/  BSYNC B0 ;  /* 0x0000000000007941 */ /* 0x000fea0003800000 */
.L_x_4945:
        /* <DEDUP_REMOVED lines=25> */
.L_x_4949:
[----:B------:R-:W2:Y:S01]  /*13f0*/  LDG.E.STRONG.GPU R6, [R8.64] ;  /* 0x0000000608067981 */ /* 0x000ea2000c1ef900 */
[----:B------:R-:W-:Y:S01]  /*1400*/  YIELD ;  /* 0x0000000000007946 */ /* 0x000fe20003800000 */
[----:B--2---:R-:W-:Y:S01]  /*1410*/  ISETP.NE.AND P1, PT, R6, R7, PT ;  /* 0x000000070600720c */ /* 0x004fe20003f25270 */
[----:B------:R-:W-:-:S12]  /*1420*/  CCTL.IVALL ;  /* 0x00000000ff00798f */ /* 0x000fd80002000000 */
[----:B------:R-:W-:Y:S05]  /*1430*/  @P1 BRA `(.L_x_4949) ;  /* 0xffffffb000001947 */ /* 0x000fea000383ffff */
.L_x_4948:
        /* <DEDUP_REMOVED lines=11> */
.L_x_4951:
        /* <DEDUP_REMOVED lines=59> */
.L_x_4950:
        /* <DEDUP_REMOVED lines=19> */
.L_x_4953:
[----:B------:R-:W-:Y:S05]  /*19d0*/  BSYNC B0 ;  /* 0x0000000000007941 */ /* 0x000fea0003800000 */
.L_x_4952:
        /* <DEDUP_REMOVED lines=30> */
.L_x_4947:
        /* <DEDUP_REMOVED lines=23> */
[C---:B--2---:R-:W-:Y:S02]  /*1d30*/  FADD.FTZ R11, -R58.reuse, R14 ;  /* 0x0000000e3a0b7221 */ /* 0x044fe40000010100 */
[----:B------:R-:W-:Y:S02]  /*1d40*/  FFMA.FTZ R6, R7, c[0x0][0x1f4], -R6 ;  /* 0x00007d0007067a23 */ /* 0x000fe40000010806 */
[----:B------:R-:W-:-:S03]  /*1d50*/  FADD.FTZ R15, -R58, R15 ;  /* 0x0000000f3a0f7221 */ /* 0x000fc60000010100 */
[----:B------:R-:W-:-:S13]  /*1d60*/  FSETP.GTU.FTZ.AND P1, PT, R6, RZ, PT ;  /* 0x000000ff0600720b */ /* 0x000fda0003f3c000 */
[----:B------:R-:W-:-:S04]  /*1d70*/  @P1 FADD.FTZ R9, R6, c[0x0][0x188] ;  /* 0x0000620006091621 */ /* 0x000fc80000010000 */
[----:B------:R-:W1:Y:S02]  /*1d80*/  @P1 MUFU.RSQ R8, R9 ;  /* 0x0000000900081308 */ /* 0x000e640000001400 */
[-C--:B-1----:R-:W-:Y:S02]  /*1d90*/  FMUL.FTZ R15, R15, R8.reuse ;  /* 0x000000080f0f7220 */ /* 0x082fe40000410000 */
[----:B------:R-:W-:Y:S01]  /*1da0*/  FMUL.FTZ R10, R11, R8 ;  /* 0x000000080b0a7220 */ /* 0x000fe20000410000 */
[----:B0--3--:R-:W-:Y:S02]  /*1db0*/  HADD2.F32 R4, -RZ, R50.H0_H0 ;  /* 0x20000032ff047230 */ /* 0x009fe40000004100 */
        /* <DEDUP_REMOVED lines=16> */
.L_x_4954:
        /* <DEDUP_REMOVED lines=11> */
.L_x_4956:
[----:B------:R-:W-:Y:S05]  /*1f70*/  BSYNC B0 ;  /* 0x0000000000007941 */ /* 0x000fea0003800000 */
.L_x_4955:
        /* <DEDUP_REMOVED lines=37> */
.L_x_4957:
        /* <DEDUP_REMOVED lines=11> */
.L_x_4959:
[----:B------:R-:W-:Y:S05]  /*2280*/  BSYNC B0 ;  /* 0x0000000000007941 */ /* 0x000fea0003800000 */
.L_x_4958:
        /* <DEDUP_REMOVED lines=13> */
.L_x_4960:
        /* <DEDUP_REMOVED lines=11> */
.L_x_4962:
[----:B------:R-:W-:Y:S05]  /*2410*/  BSYNC B0 ;  /* 0x0000000000007941 */ /* 0x000fea0003800000 */
.L_x_4961:
        /* <DEDUP_REMOVED lines=38> */
.L_x_4963:
        /* <DEDUP_REMOVED lines=11> */
.L_x_4965:
[----:B------:R-:W-:Y:S05]  /*2730*/  BSYNC B0 ;  /* 0x0000000000007941 */ /* 0x000fea0003800000 */
.L_x_4964:
        /* <DEDUP_REMOVED lines=13> */
.L_x_4966:
        /* <DEDUP_REMOVED lines=11> */
.L_x_4968:
[----:B------:R-:W-:Y:S05]  /*28c0*/  BSYNC B0 ;  /* 0x0000000000007941 */ /* 0x000fea0003800000 */
.L_x_4967:
        /* <DEDUP_REMOVED lines=13> */
.L_x_4969:
        /* <DEDUP_REMOVED lines=11> */
.L_x_4971:
[----:B------:R-:W-:Y:S05]  /*2a50*/  BSYNC B0 ;  /* 0x0000000000007941 */ /* 0x000fea0003800000 */
.L_x_4970:
        /* <DEDUP_REMOVED lines=13> */
.L_x_4972:
        /* <DEDUP_REMOVED lines=11> */
.L_x_4974:
[----:B------:R-:W-:Y:S05]  /*2be0*/  BSYNC B0 ;  /* 0x0000000000007941 */ /* 0x000fea0003800000 */
.L_x_4973:
        /* <DEDUP_REMOVED lines=13> */
.L_x_4975:
        /* <DEDUP_REMOVED lines=10> */
.L_x_4977:
[----:B------:R-:W-:Y:S05]  /*2d60*/  BSYNC B0 ;  /* 0x0000000000007941 */ /* 0x000fea0003800000 */
.L_x_4976:
[----:B------:R-:W-:Y:S02]  /*2d70*/  IADD3 R43, R43, c[0x0][0x10], RZ ;  /* 0x000004002b2b7a10 */ /* 0x000fe40007ffe0ff */
[----:B------:R-:W-:Y:S02]  /*2d80*/  IADD3 R49, R49, 0x1, RZ ;  /* 0x0000000131317810 */ /* 0x000fe40007ffe0ff */
[----:B------:R-:W-:-:S13]  /*2d90*/  ISETP.GE.AND P1, PT, R43, UR4, PT ;  /* 0x000000042b007c0c */ /* 0x000fda000bf26270 */
[----:B------:R-:W-:Y:S01]  /*2da0*/  @P1 CALL.REL.NOINC `(.L_x_4978) ;  /* 0x0000001000001944 */ /* 0x000fe20003c00000 */
[----:B------:R-:W-:Y:S05]  /*2db0*/  BRA `(.L_x_4979) ;  /* 0xffffd44000007947 */ /* 0x000fea000383ffff */
.L_x_4978:
[----:B------:R-:W-:Y:S05]  /*2dc0*/  EXIT ;  /* 0x000000000000794d */ /* 0x000fea0003800000 */
.L_x_4980:
        /* <DEDUP_REMOVED lines=11> */
.L_x_5219:


//--------------------- .text._Z35group_norm_nhwc_fwd_one_pass_kernelI11Fp32IOFp16WLi256ELi80ELi640EEv26Group_norm_nhwc_fwd_params --------------------------
	.section	.text._Z35group_norm_nhwc_fwd_one_pass_kernelI11Fp32IOFp16WLi256ELi80ELi640EEv26Group_norm_nhwc_fwd_params,"ax",@progbits
	.sectioninfo	@"SHI_REGISTERS=96"
	.align	128
        .global         _Z35group_norm_nhwc_fwd_one_pass_kernelI11Fp32IOFp16WLi256ELi80ELi640EEv26Group_norm_nhwc_fwd_params
        .type           _Z35group_norm_nhwc_fwd_one_pass_kernelI11Fp32IOFp16WLi256ELi80ELi640EEv26Group_norm_nhwc_fwd_params,@function
        .size           _Z35group_norm_nhwc_fwd_one_pass_kernelI11Fp32IOFp16WLi256ELi80ELi640EEv26Group_norm_nhwc_fwd_params,(.L_x_5220 - _Z35group_norm_nhwc_fwd_one_pass_kernelI11Fp32IOFp16WLi256ELi80ELi640EEv26Group_norm_nhwc_fwd_params)
        .other          _Z35group_norm_nhwc_fwd_one_pass_kernelI11Fp32IOFp16WLi256ELi80ELi640EEv26Group_norm_nhwc_fwd_params,@"STO_CUDA_ENTRY STV_DEFAULT"
_Z35group_norm_nhwc_fwd_one_pass_kernelI11Fp32IOFp16WLi256ELi80ELi640EEv26Group_norm_nhwc_fwd_params:
.text._Z35group_norm_nhwc_fwd_one_pass_kernelI11Fp32IOFp16WLi256ELi80ELi640EEv26Group_norm_nhwc_fwd_params:
        /* <DEDUP_REMOVED lines=40> */
.L_x_5039:
        /* <DEDUP_REMOVED lines=413> */
.L_x_4982:
[----:B------:R-:W-:Y:S05]  /*1c50*/  BSYNC B0 ;  /* 0x0000000000007941 */ /* 0x000fea0003800000 */
.L_x_4981:
        /* <DEDUP_REMOVED lines=25> */
.L_x_4985:
[----:B------:R-:W2:Y:S01]  /*1df0*/  LDG.E.STRONG.GPU R30, [R28.64] ;  /* 0x000000061c1e7981 */ /* 0x000ea2000c1ef900 */
[----:B------:R-:W-:Y:S01]  /*1e00*/  YIELD ;  /* 0x0000000000007946 */ /* 0x000fe20003800000 */
[----:B--2---:R-:W-:Y:S01]  /*1e10*/  ISETP.NE.AND P1, PT, R30, R31, PT ;  /* 0x0000001f1e00720c */ /* 0x004fe20003f25270 */
[----:B------:R-:W-:-:S12]  /*1e20*/  CCTL.IVALL ;  /* 0x00000000ff00798f */ /* 0x000fd80002000000 */
[----:B------:R-:W-:Y:S05]  /*1e30*/  @P1 BRA `(.L_x_4985) ;  /* 0xffffffb000001947 */ /* 0x000fea000383ffff */
.L_x_4984:
        /* <DEDUP_REMOVED lines=11> */
.L_x_4987:
        /* <DEDUP_REMOVED lines=59> */
.L_x_4986:
        /* <DEDUP_REMOVED lines=19> */
.L_x_4989:
[----:B------:R-:W-:Y:S05]  /*23d0*/  BSYNC B0 ;  /* 0x0000000000007941 */ /* 0x000fea0003800000 */
.L_x_4988:
        /* <DEDUP_REMOVED lines=30> */
.L_x_4983:
        /* <DEDUP_REMOVED lines=23> */
[C---:B0-----:R-:W-:Y:S02]  /*2730*/  FADD.FTZ R33, -R30.reuse, R22 ;  /* 0x000000161e217221 */ /* 0x041fe40000010100 */
[----:B------:R-:W-:Y:S02]  /*2740*/  FFMA.FTZ R31, R31, c[0x0][0x1f4], -R88 ;  /* 0x00007d001f1f7a23 */ /* 0x000fe40000010858 */
[C---:B------:R-:W-:Y:S02]  /*2750*/  FADD.FTZ R23, -R30.reuse, R23 ;  /* 0x000000171e177221 */ /* 0x040fe40000010100 */
[----:B--2---:R-:W-:Y:S01]  /*2760*/  FADD.FTZ R35, -R30, R19 ;  /* 0x000000131e237221 */ /* 0x004fe20000010100 */
[----:B------:R-:W-:-:S13]  /*2770*/  FSETP.GTU.FTZ.AND P1, PT, R31, RZ, PT ;  /* 0x000000ff1f00720b */ /* 0x000fda0003f3c000 */
[----:B------:R-:W-:-:S04]  /*2780*/  @P1 FADD.FTZ R36, R31, c[0x0][0x188] ;  /* 0x000062001f241621 */ /* 0x000fc80000010000 */
[----:B------:R-:W0:Y:S02]  /*2790*/  @P1 MUFU.RSQ R28, R36 ;  /* 0x00000024001c1308 */ /* 0x000e240000001400 */
[-C--:B0-----:R-:W-:Y:S02]  /*27a0*/  FMUL.FTZ R23, R23, R28.reuse ;  /* 0x0000001c17177220 */ /* 0x081fe40000410000 */
[----:B------:R-:W-:Y:S02]  /*27b0*/  FMUL.FTZ R22, R33, R28 ;  /* 0x0000001c21167220 */ /* 0x000fe40000410000 */
[----:B------:R-:W-:Y:S01]  /*27c0*/  FADD.FTZ R33, -R30, R18 ;  /* 0x000000121e217221 */ /* 0x000fe20000010100 */
[----:B---3--:R-:W-:Y:S02]  /*27d0*/  HADD2.F32 R29, -RZ, R40.H0_H0 ;  /* 0x20000028ff1d7230 */ /* 0x008fe40000004100 */
[----:B----4-:R-:W-:Y:S02]  /*27e0*/  HADD2.F32 R31, -RZ, R41.H0_H0 ;  /* 0x20000029ff1f7230 */ /* 0x010fe40000004100 */
[----:B-----5:R-:W-:-:S02]  /*27f0*/  HADD2.F32 R32, -RZ, R42.H0_H0 ;  /* 0x2000002aff207230 */ /* 0x020fc40000004100 */
        /* <DEDUP_REMOVED lines=14> */
.L_x_4990:
        /* <DEDUP_REMOVED lines=11> */
.L_x_4992:
[----:B------:R-:W-:Y:S05]  /*2990*/  BSYNC B0 ;  /* 0x0000000000007941 */ /* 0x000fea0003800000 */
.L_x_4991:
        /* <DEDUP_REMOVED lines=32> */
.L_x_4993:
        /* <DEDUP_REMOVED lines=11> */
.L_x_4995:
[----:B------:R-:W-:Y:S05]  /*2c50*/  BSYNC B0 ;  /* 0x0000000000007941 */ /* 0x000fea0003800000 */
.L_x_4994:
        /* <DEDUP_REMOVED lines=17> */
.L_x_4996:
        /* <DEDUP_REMOVED lines=11> */
.L_x_4998:
[----:B------:R-:W-:Y:S05]  /*2e20*/  BSYNC B0 ;  /* 0x0000000000007941 */ /* 0x000fea0003800000 */
.L_x_4997:
        /* <DEDUP_REMOVED lines=17> */
.L_x_4999:
        /* <DEDUP_REMOVED lines=11> */
.L_x_5001:
[----:B------:R-:W-:Y:S05]  /*2ff0*/  BSYNC B0 ;  /* 0x0000000000007941 */ /* 0x000fea0003800000 */
.L_x_5000:
        /* <DEDUP_REMOVED lines=17> */
.L_x_5002:
        /* <DEDUP_REMOVED lines=11> */
.L_x_5004:
[----:B------:R-:W-:Y:S05]  /*31c0*/  BSYNC B0 ;  /* 0x0000000000007941 */ /* 0x000fea0003800000 */
.L_x_5003:
        /* <DEDUP_REMOVED lines=17> */
.L_x_5005:
        /* <DEDUP_REMOVED lines=11> */
.L_x_5007:
[----:B------:R-:W-:Y:S05]  /*3390*/  BSYNC B0 ;  /* 0x0000000000007941 */ /* 0x000fea0003800000 */
.L_x_5006:
[----:B------:R-:W-:Y:S01]  /*33a0*/  ISETP.GE.U32.AND P6, PT, R76, c[0x0][0x1c8], PT ;  /* 0x000072004c007a0c */ /* 0x000fe20003fc6070 */
[-C--:B------:R-:W-:Y:S01]  /*33b0*/  FMUL.FTZ R19, R19, R28.reuse ;  /* 0x0000001c13137220 */ /* 0x080fe20000410000 */
[----:B------:R-:W-:Y:S01]  /*33c0*/  ISETP.GE.U32.AND P1, PT, R75, c[0x0][0x1c8], PT ;  /* 0x000072004b007a0c */ /* 0x000fe20003f26070 */
[----:B0-----:R-:W-:Y:S01]  /*33d0*/  FMUL.FTZ R17, R27, R28 ;  /* 0x0000001c1b117220 */ /* 0x001fe20000410000 */
        /* <DEDUP_REMOVED lines=44> */
.L_x_5008:
        /* <DEDUP_REMOVED lines=11> */
.L_x_5010:
[----:B------:R-:W-:Y:S05]  /*3750*/  BSYNC B0 ;  /* 0x0000000000007941 */ /* 0x000fea0003800000 */
.L_x_5009:
        /* <DEDUP_REMOVED lines=17> */
.L_x_5011:
        /* <DEDUP_REMOVED lines=11> */
.L_x_5013:
[----:B------:R-:W-:Y:S05]  /*3920*/  BSYNC B0 ;  /* 0x0000000000007941 */ /* 0x000fea0003800000 */
.L_x_5012:
        /* <DEDUP_REMOVED lines=13> */
.L_x_5014:
        /* <DEDUP_REMOVED lines=11> */
.L_x_5016:
[----:B------:R-:W-:Y:S05]  /*3ab0*/  BSYNC B0 ;  /* 0x0000000000007941 */ /* 0x000fea0003800000 */
.L_x_5015:
        /* <DEDUP_REMOVED lines=17> */
.L_x_5017:
        /* <DEDUP_REMOVED lines=11> */
.L_x_5019:
[----:B------:R-:W-:Y:S05]  /*3c80*/  BSYNC B0 ;  /* 0x0000000000007941 */ /* 0x000fea0003800000 */
.L_x_5018:
        /* <DEDUP_REMOVED lines=13> */
.L_x_5020:
        /* <DEDUP_REMOVED lines=11> */
.L_x_5022:
[----:B------:R-:W-:Y:S05]  /*3e10*/  BSYNC B0 ;  /* 0x0000000000007941 */ /* 0x000fea0003800000 */
.L_x_5021:
[----:B------:R-:W-:Y:S01]  /*3e20*/  ISETP.GE.U32.AND P6, PT, R7, c[0x0][0x1c8], PT ;  /* 0x0000720007007a0c */ /* 0x000fe20003fc6070 */
[-C--:B------:R-:W-:Y:S01]  /*3e30*/  FMUL.FTZ R13, R13, R28.reuse ;  /* 0x0000001c0d0d7220 */ /* 0x080fe20000410000 */
[----:B------:R-:W-:Y:S01]  /*3e40*/  ISETP.GE.U32.AND P1, PT, R8, c[0x0][0x1c8], PT ;  /* 0x0000720008007a0c */ /* 0x000fe20003f26070 */
[-C--:B------:R-:W-:Y:S01]  /*3e50*/  FMUL.FTZ R53, R53, R28.reuse ;  /* 0x0000001c35357220 */ /* 0x080fe20000410000 */
        /* <DEDUP_REMOVED lines=17> */
[----:B------:R-:W-:Y:S01]  /*3f70*/  FMUL.FTZ R61, R61, R28 ;  /* 0x0000001c3d3d7220 */ /* 0x000fe20000410000 */
[C---:B------:R-:W-:Y:S01]  /*3f80*/  ISETP.GT.U32.OR P1, PT, R0.reuse, 0x27f, P1 ;  /* 0x0000027f0000780c */ /* 0x040fe20000f24470 */
[----:B------:R-:W-:Y:S01]  /*3f90*/  FFMA.FTZ R13, R31, R53, R34 ;  /* 0x000000351f0d7223 */ /* 0x000fe20000010022 */
[----:B------:R-:W-:-:S02]  /*3fa0*/  ISETP.GT.U32.OR P2, PT, R0, 0x27f, P2 ;  /* 0x0000027f0000780c */ /* 0x000fc40001744470 */
        /* <DEDUP_REMOVED lines=13> */
.L_x_5023:
        /* <DEDUP_REMOVED lines=9> */
[----:B------:R-:W-:-:S05]  /*4110*/  LEA.HI.X R17, R14, c[0x0][0x164], R17, 0x2, P6 ;  /* 0x000059000e117a11 */ /* 0x000fca00030f1411 */
[----:B------:R0:W-:Y:S04]  /*4120*/  STG.E.64 [R16.64], R12 ;  /* 0x0000000c10007986 */ /* 0x0001e8000c101b06 */
.L_x_5025:
[----:B------:R-:W-:Y:S05]  /*4130*/  BSYNC B0 ;  /* 0x0000000000007941 */ /* 0x000fea0003800000 */
.L_x_5024:
        /* <DEDUP_REMOVED lines=13> */
.L_x_5026:
        /* <DEDUP_REMOVED lines=11> */
.L_x_5028:
[----:B------:R-:W-:Y:S05]  /*42c0*/  BSYNC B0 ;  /* 0x0000000000007941 */ /* 0x000fea0003800000 */
.L_x_5027:
        /* <DEDUP_REMOVED lines=13> */
.L_x_5029:
        /* <DEDUP_REMOVED lines=11> */
.L_x_5031:
[----:B------:R-:W-:Y:S05]  /*4450*/  BSYNC B0 ;  /* 0x0000000000007941 */ /* 0x000fea0003800000 */
.L_x_5030:
        /* <DEDUP_REMOVED lines=13> */
.L_x_5032:
        /* <DEDUP_REMOVED lines=11> */
.L_x_5034:
[----:B------:R-:W-:Y:S05]  /*45e0*/  BSYNC B0 ;  /* 0x0000000000007941 */ /* 0x000fea0003800000 */
.L_x_5033:
        /* <DEDUP_REMOVED lines=13> */
.L_x_5035:
        /* <DEDUP_REMOVED lines=10> */
.L_x_5037:
[----:B------:R-:W-:Y:S05]  /*4760*/  BSYNC B0 ;  /* 0x0000000000007941 */ /* 0x000fea0003800000 */
.L_x_5036:
[----:B------:R-:W-:Y:S02]  /*4770*/  IADD3 R83, R83, c[0x0][0x10], RZ ;  /* 0x0000040053537a10 */ /* 0x000fe40007ffe0ff */
[----:B------:R-:W-:Y:S02]  /*4780*/  IADD3 R4, R4, 0x1, RZ ;  /* 0x0000000104047810 */ /* 0x000fe40007ffe0ff */
[----:B------:R-:W-:-:S13]  /*4790*/  ISETP.GE.AND P1, PT, R83, UR4, PT ;  /* 0x0000000453007c0c */ /* 0x000fda000bf26270 */
[----:B------:R-:W-:Y:S01]  /*47a0*/  @P1 CALL.REL.NOINC `(.L_x_5038) ;  /* 0x0000001000001944 */ /* 0x000fe20003c00000 */
[----:B------:R-:W-:Y:S05]  /*47b0*/  BRA `(.L_x_5039) ;  /* 0xffffbac000007947 */ /* 0x000fea000383ffff */
.L_x_5038:
[----:B------:R-:W-:Y:S05]  /*47c0*/  EXIT ;  /* 0x000000000000794d */ /* 0x000fea0003800000 */
.L_x_5040:
        /* <DEDUP_REMOVED lines=11> */
.L_x_5220:


//--------------------- .text._Z35group_norm_nhwc_fwd_one_pass_kernelI11Fp32IOFp16WLi512ELi80ELi640EEv26Group_norm_nhwc_fwd_params --------------------------
	.section	.text._Z35group_norm_nhwc_fwd_one_pass_kernelI11Fp32IOFp16WLi512ELi80ELi640EEv26Group_norm_nhwc_fwd_params,"ax",@progbits
	.sectioninfo	@"SHI_REGISTERS=96"
	.align	128
        .global         _Z35group_norm_nhwc_fwd_one_pass_kernelI11Fp32IOFp16WLi512ELi80ELi640EEv26Group_norm_nhwc_fwd_params
        .type           _Z35group_norm_nhwc_fwd_one_pass_kernelI11Fp32IOFp16WLi512ELi80ELi640EEv26Group_norm_nhwc_fwd_params,@function
        .size           _Z35group_norm_nhwc_fwd_one_pass_kernelI11Fp32IOFp16WLi512ELi80ELi640EEv26Group_norm_nhwc_fwd_params,(.L_x_5221 - _Z35group_norm_nhwc_fwd_one_pass_kernelI11Fp32IOFp16WLi512ELi80ELi640EEv26Group_norm_nhwc_fwd_params)
        .other          _Z35group_norm_nhwc_fwd_one_pass_kernelI11Fp32IOFp16WLi512ELi80ELi640EEv26Group_norm_nhwc_fwd_params,@"STO_CUDA_ENTRY STV_DEFAULT"
_Z35group_norm_nhwc_fwd_one_pass_kernelI11Fp32IOFp16WLi512ELi80ELi640EEv26Group_norm_nhwc_fwd_params:
.text._Z35group_norm_nhwc_fwd_one_pass_kernelI11Fp32IOFp16WLi512ELi80ELi640EEv26Group_norm_nhwc_fwd_params:
        /* <DEDUP_REMOVED lines=57> */
.L_x_5147:
        /* <DEDUP_REMOVED lines=748> */
.L_x_5042:
[----:B------:R-:W-:Y:S05]  /*3250*/  BSYNC B0 ;  /* 0x0000000000007941 */ /* 0x000fea0003800000 */
.L_x_5041:
        /* <DEDUP_REMOVED lines=34> */
.L_x_5045:
[----:B------:R-:W2:Y:S01]  /*3480*/  LDG.E.STRONG.GPU R47, [R44.64] ;  /* 0x0000000c2c2f7981 */ /* 0x000ea2000c1ef900 */
[----:B------:R-:W-:Y:S01]  /*3490*/  YIELD ;  /* 0x0000000000007946 */ /* 0x000fe20003800000 */
[----:B--2---:R-:W-:Y:S01]  /*34a0*/  ISETP.NE.AND P1, PT, R47, R46, PT ;  /* 0x0000002e2f00720c */ /* 0x004fe20003f25270 */
[----:B------:R-:W-:-:S12]  /*34b0*/  CCTL.IVALL ;  /* 0x00000000ff00798f */ /* 0x000fd80002000000 */
[----:B------:R-:W-:Y:S05]  /*34c0*/  @P1 BRA `(.L_x_5045) ;  /* 0xffffffb000001947 */ /* 0x000fea000383ffff */
.L_x_5044:
        /* <DEDUP_REMOVED lines=11> */
.L_x_5047:
        /* <DEDUP_REMOVED lines=71> */
.L_x_5046:
        /* <DEDUP_REMOVED lines=25> */
.L_x_5049:
[----:B------:R-:W-:Y:S05]  /*3b80*/  BSYNC B0 ;  /* 0x0000000000007941 */ /* 0x000fea0003800000 */
.L_x_5048:
        /* <DEDUP_REMOVED lines=35> */
.L_x_5043:
        /* <DEDUP_REMOVED lines=23> */
[----:B------:R1:W4:Y:S04]  /*3f30*/  LDG.E.U16 R84, [R46.64+0x2] ;  /* 0x0000020c2e547981 */ /* 0x000328000c1e1500 */
[----:B0-----:R0:W5:Y:S01]  /*3f40*/  LDG.E.U16 R44, [R44.64+0x2] ;  /* 0x0000020c2c2c7981 */ /* 0x001162000c1e1500 */
[----:B------:R-:W-:-:S13]  /*3f50*/  FSETP.GTU.FTZ.AND P1, PT, R83, RZ, PT ;  /* 0x000000ff5300720b */ /* 0x000fda0003f3c000 */
[----:B------:R-:W-:Y:S01]  /*3f60*/  VOTEU.ANY UP0, P1 ;  /* 0x00000000003f7886 */ /* 0x000fe20000800100 */
[----:B------:R-:W-:-:S13]  /*3f70*/  PLOP3.LUT P1, PT, PT, PT, UP0, 0x80, 0x0 ;  /* 0x000000000000781c */ /* 0x000fda0003f2f008 */
[----:B------:R-:W-:-:S06]  /*3f80*/  @P1 FADD.FTZ R83, R83, c[0x0][0x188] ;  /* 0x0000620053531621 */ /* 0x000fcc0000010000 */
[----:B------:R-:W0:Y:S02]  /*3f90*/  @P1 MUFU.RSQ R83, R83 ;  /* 0x0000005300531308 */ /* 0x000e240000001400 */
[----:B0-----:R-:W0:Y:S01]  /*3fa0*/  @P1 R2UR UR7, R83 ;  /* 0x00000000530713c2 */ /* 0x001e2200000e0000 */
[----:B------:R-:W-:Y:S01]  /*3fb0*/  ISETP.NE.AND P5, PT, RZ, UR17, PT ;  /* 0x00000011ff007c0c */ /* 0x000fe2000bfa5270 */
[----:B------:R-:W-:Y:S01]  /*3fc0*/  FADD.FTZ R45, R26, -UR5 ;  /* 0x800000051a2d7e21 */ /* 0x000fe20008010000 */
[----:B------:R-:W-:Y:S01]  /*3fd0*/  UMOV UR6, 0x3f800000 ;  /* 0x3f80000000067882 */ /* 0x000fe20000000000 */
[----:B-1----:R-:W-:Y:S01]  /*3fe0*/  FADD.FTZ R46, R27, -UR5 ;  /* 0x800000051b2e7e21 */ /* 0x002fe20008010000 */
[----:B0-----:R-:W-:Y:S02]  /*3ff0*/  @UP0 UMOV UR6, UR7 ;  /* 0x0000000700060c82 */ /* 0x001fe40008000000 */
[----:B------:R-:W-:Y:S02]  /*4000*/  FMUL.FTZ R45, R45, UR6 ;  /* 0x000000062d2d7c20 */ /* 0x000fe40008410000 */
[----:B------:R-:W-:Y:S01]  /*4010*/  FMUL.FTZ R46, R46, UR6 ;  /* 0x000000062e2e7c20 */ /* 0x000fe20008410000 */
[----:B--2---:R-:W-:-:S02]  /*4020*/  HADD2.F32 R26, -RZ, R82.H0_H0 ;  /* 0x20000052ff1a7230 */ /* 0x004fc40000004100 */
        /* <DEDUP_REMOVED lines=16> */
.L_x_5050:
        /* <DEDUP_REMOVED lines=12> */
.L_x_5052:
[----:B------:R-:W-:Y:S05]  /*41f0*/  BSYNC B0 ;  /* 0x0000000000007941 */ /* 0x000fea0003800000 */
.L_x_5051:
        /* <DEDUP_REMOVED lines=23> */
.L_x_5053:
        /* <DEDUP_REMOVED lines=11> */
.L_x_5055:
[----:B------:R-:W-:Y:S05]  /*4420*/  BSYNC B0 ;  /* 0x0000000000007941 */ /* 0x000fea0003800000 */
.L_x_5054:
        /* <DEDUP_REMOVED lines=23> */
.L_x_5056:
        /* <DEDUP_REMOVED lines=11> */
.L_x_5058:
[----:B------:R-:W-:Y:S05]  /*4650*/  BSYNC B0 ;  /* 0x0000000000007941 */ /* 0x000fea0003800000 */
.L_x_5057:
        /* <DEDUP_REMOVED lines=49> */
.L_x_5059:
        /* <DEDUP_REMOVED lines=11> */
.L_x_5061:
[----:B------:R-:W-:Y:S05]  /*4a20*/  BSYNC B0 ;  /* 0x0000000000007941 */ /* 0x000fea0003800000 */
.L_x_5060:
        /* <DEDUP_REMOVED lines=17> */
.L_x_5062:
        /* <DEDUP_REMOVED lines=13> */
.L_x_5064:
[----:B------:R-:W-:Y:S05]  /*4c10*/  BSYNC B0 ;  /* 0x0000000000007941 */ /* 0x000fea0003800000 */
.L_x_5063:
        /* <DEDUP_REMOVED lines=17> */
.L_x_5065:
        /* <DEDUP_REMOVED lines=11> */
.L_x_5067:
[----:B------:R-:W-:Y:S05]  /*4de0*/  BSYNC B0 ;  /* 0x0000000000007941 */ /* 0x000fea0003800000 */
.L_x_5066:
        /* <DEDUP_REMOVED lines=17> */
.L_x_5068:
        /* <DEDUP_REMOVED lines=11> */
.L_x_5070:
[----:B------:R-:W-:Y:S05]  /*4fb0*/  BSYNC B0 ;  /* 0x0000000000007941 */ /* 0x000fea0003800000 */
.L_x_5069:
        /* <DEDUP_REMOVED lines=17> */
.L_x_5071:
        /* <DEDUP_REMOVED lines=11> */
.L_x_5073:
[----:B------:R-:W-:Y:S05]  /*5180*/  BSYNC B0 ;  /* 0x0000000000007941 */ /* 0x000fea0003800000 */
.L_x_5072:
        /* <DEDUP_REMOVED lines=47> */
.L_x_5074:
        /* <DEDUP_REMOVED lines=11> */
.L_x_5076:
[----:B------:R-:W-:Y:S05]  /*5530*/  BSYNC B0 ;  /* 0x0000000000007941 */ /* 0x000fea0003800000 */
.L_x_5075:
        /* <DEDUP_REMOVED lines=17> */
.L_x_5077:
        /* <DEDUP_REMOVED lines=11> */
.L_x_5079:
[----:B------:R-:W-:Y:S05]  /*5700*/  BSYNC B0 ;  /* 0x0000000000007941 */ /* 0x000fea0003800000 */
.L_x_5078:
        /* <DEDUP_REMOVED lines=17> */
.L_x_5080:
        /* <DEDUP_REMOVED lines=11> */
.L_x_5082:
[----:B------:R-:W-:Y:S05]  /*58d0*/  BSYNC B0 ;  /* 0x0000000000007941 */ /* 0x000fea0003800000 */
.L_x_5081:
        /* <DEDUP_REMOVED lines=17> */
.L_x_5083:
        /* <DEDUP_REMOVED lines=11> */
.L_x_5085:
[----:B------:R-:W-:Y:S05]  /*5aa0*/  BSYNC B0 ;  /* 0x0000000000007941 */ /* 0x000fea0003800000 */
.L_x_5084:
        /* <DEDUP_REMOVED lines=17> */
.L_x_5086:
        /* <DEDUP_REMOVED lines=11> */
.L_x_5088:
[----:B------:R-:W-:Y:S05]  /*5c70*/  BSYNC B0 ;  /* 0x0000000000007941 */ /* 0x000fea0003800000 */
.L_x_5087:
        /* <DEDUP_REMOVED lines=47> */
.L_x_5089:
        /* <DEDUP_REMOVED lines=11> */
.L_x_5091:
[----:B------:R-:W-:Y:S05]  /*6020*/  BSYNC B0 ;  /* 0x0000000000007941 */ /* 0x000fea0003800000 */
.L_x_5090:
        /* <DEDUP_REMOVED lines=17> */
.L_x_5092:
        /* <DEDUP_REMOVED lines=11> */
.L_x_5094:
[----:B------:R-:W-:Y:S05]  /*61f0*/  BSYNC B0 ;  /* 0x0000000000007941 */ /* 0x000fea0003800000 */
.L_x_5093:
        /* <DEDUP_REMOVED lines=17> */
.L_x_5095:
        /* <DEDUP_REMOVED lines=11> */
.L_x_5097:
[----:B------:R-:W-:Y:S05]  /*63c0*/  BSYNC B0 ;  /* 0x0000000000007941 */ /* 0x000fea0003800000 */
.L_x_5096:
        /* <DEDUP_REMOVED lines=17> */
.L_x_5098:
        /* <DEDUP_REMOVED lines=11> */
.L_x_5100:
[----:B------:R-:W-:Y:S05]  /*6590*/  BSYNC B0 ;  /* 0x0000000000007941 */ /* 0x000fea0003800000 */
.L_x_5099:
        /* <DEDUP_REMOVED lines=17> */
.L_x_5101:
        /* <DEDUP_REMOVED lines=11> */
.L_x_5103:
[----:B------:R-:W-:Y:S05]  /*6760*/  BSYNC B0 ;  /* 0x0000000000007941 */ /* 0x000fea0003800000 */
.L_x_5102:
        /* <DEDUP_REMOVED lines=39> */
.L_x_5104:
        /* <DEDUP_REMOVED lines=11> */
.L_x_5106:
[----:B------:R-:W-:Y:S05]  /*6a90*/  BSYNC B0 ;  /* 0x0000000000007941 */ /* 0x000fea0003800000 */
.L_x_5105:
        /* <DEDUP_REMOVED lines=17> */
.L_x_5107:
        /* <DEDUP_REMOVED lines=11> */
.L_x_5109:
[----:B------:R-:W-:Y:S05]  /*6c60*/  BSYNC B0 ;  /* 0x0000000000007941 */ /* 0x000fea0003800000 */
.L_x_5108:
        /* <DEDUP_REMOVED lines=17> */
.L_x_5110:
        /* <DEDUP_REMOVED lines=11> */
.L_x_5112:
[----:B------:R-:W-:Y:S05]  /*6e30*/  BSYNC B0 ;  /* 0x0000000000007941 */ /* 0x000fea0003800000 */
.L_x_5111:
        /* <DEDUP_REMOVED lines=17> */
.L_x_5113:
        /* <DEDUP_REMOVED lines=11> */
.L_x_5115:
[----:B------:R-:W-:Y:S05]  /*7000*/  BSYNC B0 ;  /* 0x0000000000007941 */ /* 0x000fea0003800000 */
.L_x_5114:
        /* <DEDUP_REMOVED lines=17> */
.L_x_5116:
        /* <DEDUP_REMOVED lines=11> */
.L_x_5118:
[----:B------:R-:W-:Y:S05]  /*71d0*/  BSYNC B0 ;  /* 0x0000000000007941 */ /* 0x000fea0003800000 */
.L_x_5117:
        /* <DEDUP_REMOVED lines=37> */
.L_x_5119:
        /* <DEDUP_REMOVED lines=11> */
.L_x_5121:
[----:B------:R-:W-:Y:S05]  /*74e0*/  BSYNC B0 ;  /* 0x0000000000007941 */ /* 0x000fea0003800000 */
.L_x_5120:
        /* <DEDUP_REMOVED lines=17> */
.L_x_5122:
        /* <DEDUP_REMOVED lines=11> */
.L_x_5124:
[----:B------:R-:W-:Y:S05]  /*76b0*/  BSYNC B0 ;  /* 0x0000000000007941 */ /* 0x000fea0003800000 */
.L_x_5123:
        /* <DEDUP_REMOVED lines=17> */
.L_x_5125:
        /* <DEDUP_REMOVED lines=11> */
.L_x_5127:
[----:B------:R-:W-:Y:S05]  /*7880*/  BSYNC B0 ;  /* 0x0000000000007941 */ /* 0x000fea0003800000 */
.L_x_5126:
        /* <DEDUP_REMOVED lines=17> */
.L_x_5128:
        /* <DEDUP_REMOVED lines=11> */
.L_x_5130:
[----:B------:R-:W-:Y:S05]  /*7a50*/  BSYNC B0 ;  /* 0x0000000000007941 */ /* 0x000fea0003800000 */
.L_x_5129:
        /* <DEDUP_REMOVED lines=17> */
.L_x_5131:
        /* <DEDUP_REMOVED lines=11> */
.L_x_5133:
[----:B------:R-:W-:Y:S05]  /*7c20*/  BSYNC B0 ;  /* 0x0000000000007941 */ /* 0x000fea0003800000 */
.L_x_5132:
        /* <DEDUP_REMOVED lines=33> */
.L_x_5134:
        /* <DEDUP_REMOVED lines=11> */
.L_x_5136:
[----:B------:R-:W-:Y:S05]  /*7ef0*/  BSYNC B0 ;  /* 0x0000000000007941 */ /* 0x000fea0003800000 */
.L_x_5135:
        /* <DEDUP_REMOVED lines=13> */
.L_x_5137:
        /* <DEDUP_REMOVED lines=11> */
.L_x_5139:
[----:B------:R-:W-:Y:S05]  /*8080*/  BSYNC B0 ;  /* 0x0000000000007941 */ /* 0x000fea0003800000 */
.L_x_5138:
        /* <DEDUP_REMOVED lines=23> */
.L_x_5140:
        /* <DEDUP_REMOVED lines=11> */
.L_x_5142:
[----:B------:R-:W-:Y:S05]  /*82b0*/  BSYNC B0 ;  /* 0x0000000000007941 */ /* 0x000fea0003800000 */
.L_x_5141:
        /* <DEDUP_REMOVED lines=13> */
.L_x_5143:
        /* <DEDUP_REMOVED lines=10> */
.L_x_5145:
[----:B------:R-:W-:Y:S05]  /*8430*/  BSYNC B0 ;  /* 0x0000000000007941 */ /* 0x000fea0003800000 */
.L_x_5144:
[----:B------:R-:W-:Y:S02]  /*8440*/  ULDC UR5, c[0x0][0x10] ;  /* 0x0000040000057ab9 */ /* 0x000fe40000000800 */
[----:B------:R-:W-:Y:S02]  /*8450*/  UIADD3 UR9, UR9, UR5, URZ ;  /* 0x0000000509097290 */ /* 0x000fe4000fffe03f */
[----:B------:R-:W-:Y:S02]  /*8460*/  UIADD3 UR4, UR4, 0x1, URZ ;  /* 0x0000000104047890 */ /* 0x000fe4000fffe03f */
[----:B------:R-:W-:-:S06]  /*8470*/  UISETP.GE.AND UP0, UPT, UR9, UR8, UPT ;  /* 0x000000080900728c */ /* 0x000fcc000bf06270 */
[----:B------:R-:W-:-:S13]  /*8480*/  PLOP3.LUT P1, PT, PT, PT, UP0, 0x80, 0x0 ;  /* 0x000000000000781c */ /* 0x000fda0003f2f008 */
[----:B------:R-:W-:Y:S01]  /*8490*/  @P1 CALL.REL.NOINC `(.L_x_5146) ;  /* 0x0000001000001944 */ /* 0x000fe20003c00000 */
[----:B------:R-:W-:Y:S05]  /*84a0*/  BRA `(.L_x_5147) ;  /* 0xffff7ee000007947 */ /* 0x000fea000383ffff */
.L_x_5146:
[----:B------:R-:W-:Y:S05]  /*84b0*/  EXIT ;  /* 0x000000000000794d */ /* 0x000fea0003800000 */
.L_x_5148:
        /* <DEDUP_REMOVED lines=12> */
.L_x_5221:


//--------------------- .nv.global                --------------------------
	.section	.nv.global,"aw",@nobits
.nv.global:
	.type		_ZN61_INTERNAL_cc224905_30_group_norm_nhwc_one_pass_80_cu_79d83c826thrust23THRUST_300001_SM_800_NS12placeholders2_5E,@object
	.size		_ZN61_INTERNAL_cc224905_30_group_norm_nhwc_one_pass_80_cu_79d83c826thrust23THRUST_300001_SM_800_NS12placeholders2_5E,(_ZN61_INTERNAL_cc224905_30_group_norm_nhwc_one_pass_80_cu_79d83c824cuda3std3__45__cpo6cbeginE - _ZN61_INTERNAL_cc224905_30_group_norm_nhwc_one_pass_80_cu_79d83c826thrust23THRUST_300001_SM_800_NS12placeholders2_5E)
_ZN61_INTERNAL_cc224905_30_group_norm_nhwc_one_pass_80_cu_79d83c826thrust23THRUST_300001_SM_800_NS12placeholders2_5E:
	.zero		1
	.type		_ZN61_INTERNAL_cc224905_30_group_norm_nhwc_one_pass_80_cu_79d83c824cuda3std3__45__cpo6cbeginE,@object
	.size		_ZN61_INTERNAL_cc224905_30_group_norm_nhwc_one_pass_80_cu_79d83c824cuda3std3__45__cpo6cbeginE,(_ZN61_INTERNAL_cc224905_30_group_norm_nhwc_one_pass_80_cu_79d83c824cuda3std6ranges3__45__cpo6cbeginE - _ZN61_INTERNAL_cc224905_30_group_norm_nhwc_one_pass_80_cu_79d83c824cuda3std3__45__cpo6cbeginE)
_ZN61_INTERNAL_cc224905_30_group_norm_nhwc_one_pass_80_cu_79d83c824cuda3std3__45__cpo6cbeginE:
	.zero		1
	.type		_ZN61_INTERNAL_cc224905_30_group_norm_nhwc_one_pass_80_cu_79d83c824cuda3std6ranges3__45__cpo6cbeginE,@object
	.size		_ZN61_INTERNAL_cc224905_30_group_norm_nhwc_one_pass_80_cu_79d83c824cuda3std6ranges3__45__cpo6cbeginE,(_ZN61_INTERNAL_cc224905_30_group_norm_nhwc_one_pass_80_cu_79d83c824cuda3std3__48in_placeE - _ZN61_INTERNAL_cc224905_30_group_norm_nhwc_one_pass_80_cu_79d83c824cuda3std6ranges3__45__cpo6cbeginE)
_ZN61_INTERNAL_cc224905_30_group_norm_nhwc_one_pass_80_cu_79d83c824cuda3std6ranges3__45__cpo6cbeginE:
	.zero		1
	.type		_ZN61_INTERNAL_cc224905_30_group_norm_nhwc_one_pass_80_cu_79d83c824cuda3std3__48in_placeE,@object
	.size		_ZN61_INTERNAL_cc224905_30_group_norm_nhwc_one_pass_80_cu_79d83c824cuda3std3__48in_placeE,(_ZN61_INTERNAL_cc224905_30_group_norm_nhwc_one_pass_80_cu_79d83c824cuda3std6ranges3__45__cpo4sizeE - _ZN61_INTERNAL_cc224905_30_group_norm_nhwc_one_pass_80_cu_79d83c824cuda3std3__48in_placeE)
_ZN61_INTERNAL_cc224905_30_group_norm_nhwc_one_pass_80_cu_79d83c824cuda3std3__48in_placeE:
	.zero		1
	.type		_ZN61_INTERNAL_cc224905_30_group_norm_nhwc_one_pass_80_cu_79d83c824cuda3std6ranges3__45__cpo4sizeE,@object
	.size		_ZN61_INTERNAL_cc224905_30_group_norm_nhwc_one_pass_80_cu_79d83c824cuda3std6ranges3__45__cpo4sizeE,(_ZN61_INTERNAL_cc224905_30_group_norm_nhwc_one_pass_80_cu_79d83c826thrust23THRUST_300001_SM_800_NS12placeholders2_9E - _ZN61_INTERNAL_cc224905_30_group_norm_nhwc_one_pass_80_cu_79d83c824cuda3std6ranges3__45__cpo4sizeE)
_ZN61_INTERNAL_cc224905_30_group_norm_nhwc_one_pass_80_cu_79d83c824cuda3std6ranges3__45__cpo4sizeE:
	.zero		1
	.type		_ZN61_INTERNAL_cc224905_30_group_norm_nhwc_one_pass_80_cu_79d83c826thrust23THRUST_300001_SM_800_NS12placeholders2_9E,@object
	.size		_ZN61_INTERNAL_cc224905_30_group_norm_nhwc_one_pass_80_cu_79d83c826thrust23THRUST_300001_SM_800_NS12placeholders2_9E,(_ZN61_INTERNAL_cc224905_30_group_norm_nhwc_one_pass_80_cu_79d83c824cuda3std3__45__cpo7crbeginE - _ZN61_INTERNAL_cc224905_30_group_norm_nhwc_one_pass_80_cu_79d83c826thrust23THRUST_300001_SM_800_NS12placeholders2_9E)
_ZN61_INTERNAL_cc224905_30_group_norm_nhwc_one_pass_80_cu_79d83c826thrust23THRUST_300001_SM_800_NS12placeholders2_9E:
	.zero		1
	.type		_ZN61_INTERNAL_cc224905_30_group_norm_nhwc_one_pass_80_cu_79d83c824cuda3std3__45__cpo7crbeginE,@object
	.size		_ZN61_INTERNAL_cc224905_30_group_norm_nhwc_one_pass_80_cu_79d83c824cuda3std3__45__cpo7crbeginE,(_ZN61_INTERNAL_cc224905_30_group_norm_nhwc_one_pass_80_cu_79d83c824cuda3std6ranges3__45__cpo4nextE - _ZN61_INTERNAL_cc224905_30_group_norm_nhwc_one_pass_80_cu_79d83c824cuda3std3__45__cpo7crbeginE)
_ZN61_INTERNAL_cc224905_30_group_norm_nhwc_one_pass_80_cu_79d83c824cuda3std3__45__cpo7crbeginE:
	.zero		1
	.type		_ZN61_INTERNAL_cc224905_30_group_norm_nhwc_one_pass_80_cu_79d83c824cuda3std6ranges3__45__cpo4nextE,@object
	.size		_ZN61_INTERNAL_cc224905_30_group_norm_nhwc_one_pass_80_cu_79d83c824cuda3std6ranges3__45__cpo4nextE,(_ZN61_INTERNAL_cc224905_30_group_norm_nhwc_one_pass_80_cu_79d83c824cuda3std6ranges3__45__cpo4swapE - _ZN61_INTERNAL_cc224905_30_group_norm_nhwc_one_pass_80_cu_79d83c824cuda3std6ranges3__45__cpo4nextE)
_ZN61_INTERNAL_cc224905_30_group_norm_nhwc_one_pass_80_cu_79d83c824cuda3std6ranges3__45__cpo4nextE:
	.zero		1
	.type		_ZN61_INTERNAL_cc224905_30_group_norm_nhwc_one_pass_80_cu_79d83c824cuda3std6ranges3__45__cpo4swapE,@object
	.size		_ZN61_INTERNAL_cc224905_30_group_norm_nhwc_one_pass_80_cu_79d83c824cuda3std6ranges3__45__cpo4swapE,(_ZN61_INTERNAL_cc224905_30_group_norm_nhwc_one_pass_80_cu_79d83c826thrust23THRUST_300001_SM_800_NS12placeholders2_1E - _ZN61_INTERNAL_cc224905_30_group_norm_nhwc_one_pass_80_cu_79d83c824cuda3std6ranges3__45__cpo4swapE)
_ZN61_INTERNAL_cc224905_30_group_norm_nhwc_one_pass_80_cu_79d83c824cuda3std6ranges3__45__cpo4swapE:
	.zero		1
	.type		_ZN61_INTERNAL_cc224905_30_group_norm_nhwc_one_pass_80_cu_79d83c826thrust23THRUST_300001_SM_800_NS12placeholders2_1E,@object
	.size		_ZN61_INTERNAL_cc224905_30_group_norm_nhwc_one_pass_80_cu_79d83c826thrust23THRUST_300001_SM_800_NS12placeholders2_1E,(_ZN61_INTERNAL_cc224905_30_group_norm_nhwc_one_pass_80_cu_79d83c826thrust23THRUST_300001_SM_800_NS12placeholders2_3E - _ZN61_INTERNAL_cc224905_30_group_norm_nhwc_one_pass_80_cu_79d83c826thrust23THRUST_300001_SM_800_NS12placeholders2_1E)
_ZN61_INTERNAL_cc224905_30_group_norm_nhwc_one_pass_80_cu_79d83c826thrust23THRUST_300001_SM_800_NS12placeholders2_1E:
	.zero		1
	.type		_ZN61_INTERNAL_cc224905_30_group_norm_nhwc_one_pass_80_cu_79d83c826thrust23THRUST_300001_SM_800_NS12placeholders2_3E,@object
	.size		_ZN61_INTERNAL_cc224905_30_group_norm_nhwc_one_pass_80_cu_79d83c826thrust23THRUST_300001_SM_800_NS12placeholders2_3E,(_ZN61_INTERNAL_cc224905_30_group_norm_nhwc_one_pass_80_cu_79d83c824cuda3std3__45__cpo5beginE - _ZN61_INTERNAL_cc224905_30_group_norm_nhwc_one_pass_80_cu_79d83c826thrust23THRUST_300001_SM_800_NS12placeholders2_3E)
_ZN61_INTERNAL_cc224905_30_group_norm_nhwc_one_pass_80_cu_79d83c826thrust23THRUST_300001_SM_800_NS12placeholders2_3E:
	.zero		1
	.type		_ZN61_INTERNAL_cc224905_30_group_norm_nhwc_one_pass_80_cu_79d83c824cuda3std3__45__cpo5beginE,@object
	.size		_ZN61_INTERNAL_cc224905_30_group_norm_nhwc_one_pass_80_cu_79d83c824cuda3std3__45__cpo5beginE,(_ZN61_INTERNAL_cc224905_30_group_norm_nhwc_one_pass_80_cu_79d83c824cuda3std6ranges3__45__cpo5beginE - _ZN61_INTERNAL_cc224905_30_group_norm_nhwc_one_pass_80_cu_79d83c824cuda3std3__45__cpo5beginE)
_ZN61_INTERNAL_cc224905_30_group_norm_nhwc_one_pass_80_cu_79d83c824cuda3std3__45__cpo5beginE:
	.zero		1
	.type		_ZN61_INTERNAL_cc224905_30_group_norm_nhwc_one_pass_80_cu_79d83c824cuda3std6ranges3__45__cpo5beginE,@object
	.size		_ZN61_INTERNAL_cc224905_30_group_norm_nhwc_one_pass_80_cu_79d83c824cuda3std6ranges3__45__cpo5beginE,(_ZN61_INTERNAL_cc224905_30_group_norm_nhwc_one_pass_80_cu_79d83c824cuda3std3__463_GLOBAL__N__cc224905_30_group_norm_nhwc_one_pass_80_cu_79d83c826ignoreE - _ZN61_INTERNAL_cc224905_30_group_norm_nhwc_one_pass_80_cu_79d83c824cuda3std6ranges3__45__cpo5beginE)
_ZN61_INTERNAL_cc224905_30_group_norm_nhwc_one_pass_80_cu_79d83c824cuda3std6ranges3__45__cpo5beginE:
	.zero		1
	.type		_ZN61_INTERNAL_cc224905_30_group_norm_nhwc_one_pass_80_cu_79d83c824cuda3std3__463_GLOBAL__N__cc224905_30_group_norm_nhwc_one_pass_80_cu_79d83c826ignoreE,@object
	.size		_ZN61_INTERNAL_cc224905_30_group_norm_nhwc_one_pass_80_cu_79d83c824cuda3std3__463_GLOBAL__N__cc224905_30_group_norm_nhwc_one_pass_80_cu_79d83c826ignoreE,(_ZN61_INTERNAL_cc224905_30_group_norm_nhwc_one_pass_80_cu_79d83c824cuda3std6ranges3__45__cpo4dataE - _ZN61_INTERNAL_cc224905_30_group_norm_nhwc_one_pass_80_cu_79d83c824cuda3std3__463_GLOBAL__N__cc224905_30_group_norm_nhwc_one_pass_80_cu_79d83c826ignoreE)
_ZN61_INTERNAL_cc224905_30_group_norm_nhwc_one_pass_80_cu_79d83c824cuda3std3__463_GLOBAL__N__cc224905_30_group_norm_nhwc_one_pass_80_cu_79d83c826ignoreE:
	.zero		1
	.type		_ZN61_INTERNAL_cc224905_30_group_norm_nhwc_one_pass_80_cu_79d83c824cuda3std6ranges3__45__cpo4dataE,@object
	.size		_ZN61_INTERNAL_cc224905_30_group_norm_nhwc_one_pass_80_cu_79d83c824cuda3std6ranges3__45__cpo4dataE,(_ZN61_INTERNAL_cc224905_30_group_norm_nhwc_one_pass_80_cu_79d83c826thrust23THRUST_300001_SM_800_NS12placeholders2_7E - _ZN61_INTERNAL_cc224905_30_group_norm_nhwc_one_pass_80_cu_79d83c824cuda3std6ranges3__45__cpo4dataE)
_ZN61_INTERNAL_cc224905_30_group_norm_nhwc_one_pass_80_cu_79d83c824cuda3std6ranges3__45__cpo4dataE:
	.zero		1
	.type		_ZN61_INTERNAL_cc224905_30_group_norm_nhwc_one_pass_80_cu_79d83c826thrust23THRUST_300001_SM_800_NS12placeholders2_7E,@object
	.size		_ZN61_INTERNAL_cc224905_30_group_norm_nhwc_one_pass_80_cu_79d83c826thrust23THRUST_300001_SM_800_NS12placeholders2_7E,(_ZN61_INTERNAL_cc224905_30_group_norm_nhwc_one_pass_80_cu_79d83c824cuda3std3__45__cpo6rbeginE - _ZN61_INTERNAL_cc224905_30_group_norm_nhwc_one_pass_80_cu_79d83c826thrust23THRUST_300001_SM_800_NS12placeholders2_7E)
_ZN61_INTERNAL_cc224905_30_group_norm_nhwc_one_pass_80_cu_79d83c826thrust23THRUST_300001_SM_800_NS12placeholders2_7E:
	.zero		1
	.type		_ZN61_INTERNAL_cc224905_30_group_norm_nhwc_one_pass_80_cu_79d83c824cuda3std3__45__cpo6rbeginE,@object
	.size		_ZN61_INTERNAL_cc224905_30_group_norm_nhwc_one_pass_80_cu_79d83c824cuda3std3__45__cpo6rbeginE,(_ZN61_INTERNAL_cc224905_30_group_norm_nhwc_one_pass_80_cu_79d83c824cuda3std6ranges3__45__cpo7advanceE - _ZN61_INTERNAL_cc224905_30_group_norm_nhwc_one_pass_80_cu_79d83c824cuda3std3__45__cpo6rbeginE)
_ZN61_INTERNAL_cc224905_30_group_norm_nhwc_one_pass_80_cu_79d83c824cuda3std3__45__cpo6rbeginE:
	.zero		1
	.type		_ZN61_INTERNAL_cc224905_30_group_norm_nhwc_one_pass_80_cu_79d83c824cuda3std6ranges3__45__cpo7advanceE,@object
	.size		_ZN61_INTERNAL_cc224905_30_group_norm_nhwc_one_pass_80_cu_79d83c824cuda3std6ranges3__45__cpo7advanceE,(_ZN61_INTERNAL_cc224905_30_group_norm_nhwc_one_pass_80_cu_79d83c824cuda3std3__47nulloptE - _ZN61_INTERNAL_cc224905_30_group_norm_nhwc_one_pass_80_cu_79d83c824cuda3std6ranges3__45__cpo7advanceE)
_ZN61_INTERNAL_cc224905_30_group_norm_nhwc_one_pass_80_cu_79d83c824cuda3std6ranges3__45__cpo7advanceE:
	.zero		1
	.type		_ZN61_INTERNAL_cc224905_30_group_norm_nhwc_one_pass_80_cu_79d83c824cuda3std3__47nulloptE,@object
	.size		_ZN61_INTERNAL_cc224905_30_group_norm_nhwc_one_pass_80_cu_79d83c824cuda3std3__47nulloptE,(_ZN61_INTERNAL_cc224905_30_group_norm_nhwc_one_pass_80_cu_79d83c824cuda3std6ranges3__45__cpo8distanceE - _ZN61_INTERNAL_cc224905_30_group_norm_nhwc_one_pass_80_cu_79d83c824cuda3std3__47nulloptE)
_ZN61_INTERNAL_cc224905_30_group_norm_nhwc_one_pass_80_cu_79d83c824cuda3std3__47nulloptE:
	.zero		1
	.type		_ZN61_INTERNAL_cc224905_30_group_norm_nhwc_one_pass_80_cu_79d83c824cuda3std6ranges3__45__cpo8distanceE,@object
	.size		_ZN61_INTERNAL_cc224905_30_group_norm_nhwc_one_pass_80_cu_79d83c824cuda3std6ranges3__45__cpo8distanceE,(_ZN61_INTERNAL_cc224905_30_group_norm_nhwc_one_pass_80_cu_79d83c826thrust23THRUST_300001_SM_800_NS12placeholders2_6E - _ZN61_INTERNAL_cc224905_30_group_norm_nhwc_one_pass_80_cu_79d83c824cuda3std6ranges3__45__cpo8distanceE)
_ZN61_INTERNAL_cc224905_30_group_norm_nhwc_one_pass_80_cu_79d83c824cuda3std6ranges3__45__cpo8distanceE:
	.zero		1
	.type		_ZN61_INTERNAL_cc224905_30_group_norm_nhwc_one_pass_80_cu_79d83c826thrust23THRUST_300001_SM_800_NS12placeholders2_6E,@object
	.size		_ZN61_INTERNAL_cc224905_30_group_norm_nhwc_one_pass_80_cu_79d83c826thrust23THRUST_300001_SM_800_NS12placeholders2_6E,(_ZN61_INTERNAL_cc224905_30_group_norm_nhwc_one_pass_80_cu_79d83c824cuda3std3__45__cpo4cendE - _ZN61_INTERNAL_cc224905_30_group_norm_nhwc_one_pass_80_cu_79d83c826thrust23THRUST_300001_SM_800_NS12placeholders2_6E)
_ZN61_INTERNAL_cc224905_30_group_norm_nhwc_one_pass_80_cu_79d83c826thrust23THRUST_300001_SM_800_NS12placeholders2_6E:
	.zero		1
	.type		_ZN61_INTERNAL_cc224905_30_group_norm_nhwc_one_pass_80_cu_79d83c824cuda3std3__45__cpo4cendE,@object
	.size		_ZN61_INTERNAL_cc224905_30_group_norm_nhwc_one_pass_80_cu_79d83c824cuda3std3__45__cpo4cendE,(_ZN61_INTERNAL_cc224905_30_group_norm_nhwc_one_pass_80_cu_79d83c824cuda3std6ranges3__45__cpo4cendE - _ZN61_INTERNAL_cc224905_30_group_norm_nhwc_one_pass_80_cu_79d83c824cuda3std3__45__cpo4cendE)
_ZN61_INTERNAL_cc224905_30_group_norm_nhwc_one_pass_80_cu_79d83c824cuda3std3__45__cpo4cendE:
	.zero		1
	.type		_ZN61_INTERNAL_cc224905_30_group_norm_nhwc_one_pass_80_cu_79d83c824cuda3std6ranges3__45__cpo4cendE,@object
	.size		_ZN61_INTERNAL_cc224905_30_group_norm_nhwc_one_pass_80_cu_79d83c824cuda3std6ranges3__45__cpo4cendE,(_ZN61_INTERNAL_cc224905_30_group_norm_nhwc_one_pass_80_cu_79d83c824cuda3std3__420unreachable_sentinelE - _ZN61_INTERNAL_cc224905_30_group_norm_nhwc_one_pass_80_cu_79d83c824cuda3std6ranges3__45__cpo4cendE)
_ZN61_INTERNAL_cc224905_30_group_norm_nhwc_one_pass_80_cu_79d83c824cuda3std6ranges3__45__cpo4cendE:
	.zero		1
	.type		_ZN61_INTERNAL_cc224905_30_group_norm_nhwc_one_pass_80_cu_79d83c824cuda3std3__420unreachable_sentinelE,@object
	.size		_ZN61_INTERNAL_cc224905_30_group_norm_nhwc_one_pass_80_cu_79d83c824cuda3std3__420unreachable_sentinelE,(_ZN61_INTERNAL_cc224905_30_group_norm_nhwc_one_pass_80_cu_79d83c824cuda3std6ranges3__45__cpo5ssizeE - _ZN61_INTERNAL_cc224905_30_group_norm_nhwc_one_pass_80_cu_79d83c824cuda3std3__420unreachable_sentinelE)
_ZN61_INTERNAL_cc224905_30_group_norm_nhwc_one_pass_80_cu_79d83c824cuda3std3__420unreachable_sentinelE:
	.zero		1
	.type		_ZN61_INTERNAL_cc224905_30_group_norm_nhwc_one_pass_80_cu_79d83c824cuda3std6ranges3__45__cpo5ssizeE,@object
	.size		_ZN61_INTERNAL_cc224905_30_group_norm_nhwc_one_pass_80_cu_79d83c824cuda3std6ranges3__45__cpo5ssizeE,(_ZN61_INTERNAL_cc224905_30_group_norm_nhwc_one_pass_80_cu_79d83c826thrust23THRUST_300001_SM_800_NS12placeholders3_10E - _ZN61_INTERNAL_cc224905_30_group_norm_nhwc_one_pass_80_cu_79d83c824cuda3std6ranges3__45__cpo5ssizeE)
_ZN61_INTERNAL_cc224905_30_group_norm_nhwc_one_pass_80_cu_79d83c824cuda3std6ranges3__45__cpo5ssizeE:
	.zero		1
	.type		_ZN61_INTERNAL_cc224905_30_group_norm_nhwc_one_pass_80_cu_79d83c826thrust23THRUST_300001_SM_800_NS12placeholders3_10E,@object
	.size		_ZN61_INTERNAL_cc224905_30_group_norm_nhwc_one_pass_80_cu_79d83c826thrust23THRUST_300001_SM_800_NS12placeholders3_10E,(_ZN61_INTERNAL_cc224905_30_group_norm_nhwc_one_pass_80_cu_79d83c824cuda3std3__45__cpo5crendE - _ZN61_INTERNAL_cc224905_30_group_norm_nhwc_one_pass_80_cu_79d83c826thrust23THRUST_300001_SM_800_NS12placeholders3_10E)
_ZN61_INTERNAL_cc224905_30_group_norm_nhwc_one_pass_80_cu_79d83c826thrust23THRUST_300001_SM_800_NS12placeholders3_10E:
	.zero		1
	.type		_ZN61_INTERNAL_cc224905_30_group_norm_nhwc_one_pass_80_cu_79d83c824cuda3std3__45__cpo5crendE,@object
	.size		_ZN61_INTERNAL_cc224905_30_group_norm_nhwc_one_pass_80_cu_79d83c824cuda3std3__45__cpo5crendE,(_ZN61_INTERNAL_cc224905_30_group_norm_nhwc_one_pass_80_cu_79d83c824cuda3std6ranges3__45__cpo4prevE - _ZN61_INTERNAL_cc224905_30_group_norm_nhwc_one_pass_80_cu_79d83c824cuda3std3__45__cpo5crendE)
_ZN61_INTERNAL_cc224905_30_group_norm_nhwc_one_pass_80_cu_79d83c824cuda3std3__45__cpo5crendE:
	.zero		1
	.type		_ZN61_INTERNAL_cc224905_30_group_norm_nhwc_one_pass_80_cu_79d83c824cuda3std6ranges3__45__cpo4prevE,@object
	.size		_ZN61_INTERNAL_cc224905_30_group_norm_nhwc_one_pass_80_cu_79d83c824cuda3std6ranges3__45__cpo4prevE,(_ZN61_INTERNAL_cc224905_30_group_norm_nhwc_one_pass_80_cu_79d83c824cuda3std6ranges3__45__cpo9iter_moveE - _ZN61_INTERNAL_cc224905_30_group_norm_nhwc_one_pass_80_cu_79d83c824cuda3std6ranges3__45__cpo4prevE)
_ZN61_INTERNAL_cc224905_30_group_norm_nhwc_one_pass_80_cu_79d83c824cuda3std6ranges3__45__cpo4prevE:
	.zero		1
	.type		_ZN61_INTERNAL_cc224905_30_group_norm_nhwc_one_pass_80_cu_79d83c824cuda3std6ranges3__45__cpo9iter_moveE,@object
	.size		_ZN61_INTERNAL_cc224905_30_group_norm_nhwc_one_pass_80_cu_79d83c824cuda3std6ranges3__45__cpo9iter_moveE,(_ZN61_INTERNAL_cc224905_30_group_norm_nhwc_one_pass_80_cu_79d83c826thrust23THRUST_300001_SM_800_NS12placeholders2_2E - _ZN61_INTERNAL_cc224905_30_group_norm_nhwc_one_pass_80_cu_79d83c824cuda3std6ranges3__45__cpo9iter_moveE)
_ZN61_INTERNAL_cc224905_30_group_norm_nhwc_one_pass_80_cu_79d83c824cuda3std6ranges3__45__cpo9iter_moveE:
	.zero		1
	.type		_ZN61_INTERNAL_cc224905_30_group_norm_nhwc_one_pass_80_cu_79d83c826thrust23THRUST_300001_SM_800_NS12placeholders2_2E,@object
	.size		_ZN61_INTERNAL_cc224905_30_group_norm_nhwc_one_pass_80_cu_79d83c826thrust23THRUST_300001_SM_800_NS12placeholders2_2E,(_ZN61_INTERNAL_cc224905_30_group_norm_nhwc_one_pass_80_cu_79d83c826thrust23THRUST_300001_SM_800_NS12placeholders2_4E - _ZN61_INTERNAL_cc224905_30_group_norm_nhwc_one_pass_80_cu_79d83c826thrust23THRUST_300001_SM_800_NS12placeholders2_2E)
_ZN61_INTERNAL_cc224905_30_group_norm_nhwc_one_pass_80_cu_79d83c826thrust23THRUST_300001_SM_800_NS12placeholders2_2E:
	.zero		1
	.type		_ZN61_INTERNAL_cc224905_30_group_norm_nhwc_one_pass_80_cu_79d83c826thrust23THRUST_300001_SM_800_NS12placeholders2_4E,@object
	.size		_ZN61_INTERNAL_cc224905_30_group_norm_nhwc_one_pass_80_cu_79d83c826thrust23THRUST_300001_SM_800_NS12placeholders2_4E,(_ZN61_INTERNAL_cc224905_30_group_norm_nhwc_one_pass_80_cu_79d83c824cuda3std3__45__cpo3endE - _ZN61_INTERNAL_cc224905_30_group_norm_nhwc_one_pass_80_cu_79d83c826thrust23THRUST_300001_SM_800_NS12placeholders2_4E)
_ZN61_INTERNAL_cc224905_30_group_norm_nhwc_one_pass_80_cu_79d83c826thrust23THRUST_300001_SM_800_NS12placeholders2_4E:
	.zero		1
	.type		_ZN61_INTERNAL_cc224905_30_group_norm_nhwc_one_pass_80_cu_79d83c824cuda3std3__45__cpo3endE,@object
	.size		_ZN61_INTERNAL_cc224905_30_group_norm_nhwc_one_pass_80_cu_79d83c824cuda3std3__45__cpo3endE,(_ZN61_INTERNAL_cc224905_30_group_norm_nhwc_one_pass_80_cu_79d83c824cuda3std6ranges3__45__cpo3endE - _ZN61_INTERNAL_cc224905_30_group_norm_nhwc_one_pass_80_cu_79d83c824cuda3std3__45__cpo3endE)
_ZN61_INTERNAL_cc224905_30_group_norm_nhwc_one_pass_80_cu_79d83c824cuda3std3__45__cpo3endE:
	.zero		1
	.type		_ZN61_INTERNAL_cc224905_30_group_norm_nhwc_one_pass_80_cu_79d83c824cuda3std6ranges3__45__cpo3endE,@object
	.size		_ZN61_INTERNAL_cc224905_30_group_norm_nhwc_one_pass_80_cu_79d83c824cuda3std6ranges3__45__cpo3endE,(_ZN61_INTERNAL_cc224905_30_group_norm_nhwc_one_pass_80_cu_79d83c824cuda3std3__419piecewise_constructE - _ZN61_INTERNAL_cc224905_30_group_norm_nhwc_one_pass_80_cu_79d83c824cuda3std6ranges3__45__cpo3endE)
_ZN61_INTERNAL_cc224905_30_group_norm_nhwc_one_pass_80_cu_79d83c824cuda3std6ranges3__45__cpo3endE:
	.zero		1
	.type		_ZN61_INTERNAL_cc224905_30_group_norm_nhwc_one_pass_80_cu_79d83c824cuda3std3__419piecewise_constructE,@object
	.size		_ZN61_INTERNAL_cc224905_30_group_norm_nhwc_one_pass_80_cu_79d83c824cuda3std3__419piecewise_constructE,(_ZN61_INTERNAL_cc224905_30_group_norm_nhwc_one_pass_80_cu_79d83c824cuda3std6ranges3__45__cpo5cdataE - _ZN61_INTERNAL_cc224905_30_group_norm_nhwc_one_pass_80_cu_79d83c824cuda3std3__419piecewise_constructE)
_ZN61_INTERNAL_cc224905_30_group_norm_nhwc_one_pass_80_cu_79d83c824cuda3std3__419piecewise_constructE:
	.zero		1
	.type		_ZN61_INTERNAL_cc224905_30_group_norm_nhwc_one_pass_80_cu_79d83c824cuda3std6ranges3__45__cpo5cdataE,@object
	.size		_ZN61_INTERNAL_cc224905_30_group_norm_nhwc_one_pass_80_cu_79d83c824cuda3std6ranges3__45__cpo5cdataE,(_ZN61_INTERNAL_cc224905_30_group_norm_nhwc_one_pass_80_cu_79d83c826thrust23THRUST_300001_SM_800_NS12placeholders2_8E - _ZN61_INTERNAL_cc224905_30_group_norm_nhwc_one_pass_80_cu_79d83c824cuda3std6ranges3__45__cpo5cdataE)
_ZN61_INTERNAL_cc224905_30_group_norm_nhwc_one_pass_80_cu_79d83c824cuda3std6ranges3__45__cpo5cdataE:
	.zero		1
	.type		_ZN61_INTERNAL_cc224905_30_group_norm_nhwc_one_pass_80_cu_79d83c826thrust23THRUST_300001_SM_800_NS12placeholders2_8E,@object
	.size		_ZN61_INTERNAL_cc224905_30_group_norm_nhwc_one_pass_80_cu_79d83c826thrust23THRUST_300001_SM_800_NS12placeholders2_8E,(_ZN61_INTERNAL_cc224905_30_group_norm_nhwc_one_pass_80_cu_79d83c824cuda3std3__45__cpo4rendE - _ZN61_INTERNAL_cc224905_30_group_norm_nhwc_one_pass_80_cu_79d83c826thrust23THRUST_300001_SM_800_NS12placeholders2_8E)
_ZN61_INTERNAL_cc224905_30_group_norm_nhwc_one_pass_80_cu_79d83c826thrust23THRUST_300001_SM_800_NS12placeholders2_8E:
	.zero		1
	.type		_ZN61_INTERNAL_cc224905_30_group_norm_nhwc_one_pass_80_cu_79d83c824cuda3std3__45__cpo4rendE,@object
	.size		_ZN61_INTERNAL_cc224905_30_group_norm_nhwc_one_pass_80_cu_79d83c824cuda3std3__45__cpo4rendE,(_ZN61_INTERNAL_cc224905_30_group_norm_nhwc_one_pass_80_cu_79d83c824cuda3std6ranges3__45__cpo9iter_swapE - _ZN61_INTERNAL_cc224905_30_group_norm_nhwc_one_pass_80_cu_79d83c824cuda3std3__45__cpo4rendE)
_ZN61_INTERNAL_cc224905_30_group_norm_nhwc_one_pass_80_cu_79d83c824cuda3std3__45__cpo4rendE:
	.zero		1
	.type		_ZN61_INTERNAL_cc224905_30_group_norm_nhwc_one_pass_80_cu_79d83c824cuda3std6ranges3__45__cpo9iter_swapE,@object
	.size		_ZN61_INTERNAL_cc224905_30_group_norm_nhwc_one_pass_80_cu_79d83c824cuda3std6ranges3__45__cpo9iter_swapE,(_ZN61_INTERNAL_cc224905_30_group_norm_nhwc_one_pass_80_cu_79d83c824cuda3std3__48unexpectE - _ZN61_INTERNAL_cc224905_30_group_norm_nhwc_one_pass_80_cu_79d83c824cuda3std6ranges3__45__cpo9iter_swapE)
_ZN61_INTERNAL_cc224905_30_group_norm_nhwc_one_pass_80_cu_79d83c824cuda3std6ranges3__45__cpo9iter_swapE:
	.zero		1
	.type		_ZN61_INTERNAL_cc224905_30_group_norm_nhwc_one_pass_80_cu_79d83c824cuda3std3__48unexpectE,@object
	.size		_ZN61_INTERNAL_cc224905_30_group_norm_nhwc_one_pass_80_cu_79d83c824cuda3std3__48unexpectE,(_ZN61_INTERNAL_cc224905_30_group_norm_nhwc_one_pass_80_cu_79d83c826thrust23THRUST_300001_SM_800_NS6system6detail10sequential3seqE - _ZN61_INTERNAL_cc224905_30_group_norm_nhwc_one_pass_80_cu_79d83c824cuda3std3__48unexpectE)
_ZN61_INTERNAL_cc224905_30_group_norm_nhwc_one_pass_80_cu_79d83c824cuda3std3__48unexpectE:
	.zero		1
	.type		_ZN61_INTERNAL_cc224905_30_group_norm_nhwc_one_pass_80_cu_79d83c826thrust23THRUST_300001_SM_800_NS6system6detail10sequential3seqE,@object
	.size		_ZN61_INTERNAL_cc224905_30_group_norm_nhwc_one_pass_80_cu_79d83c826thrust23THRUST_300001_SM_800_NS6system6detail10sequential3seqE,(.L_29 - _ZN61_INTERNAL_cc224905_30_group_norm_nhwc_one_pass_80_cu_79d83c826thrust23THRUST_300001_SM_800_NS6system6detail10sequential3seqE)
_ZN61_INTERNAL_cc224905_30_group_norm_nhwc_one_pass_80_cu_79d83c826thrust23THRUST_300001_SM_800_NS6system6detail10sequential3seqE:
	.zero		1
.L_29:


//--------------------- .nv.shared._Z35group_norm_nhwc_bwd_one_pass_kernelI11Bf16IOFp32WLi64ELi80ELi640EEv26Group_norm_nhwc_bwd_params --------------------------
	.section	.nv.shared._Z35group_norm_nhwc_bwd_one_pass_kernelI11Bf16IOFp32WLi64ELi80ELi640EEv26Group_norm_nhwc_bwd_params,"aw",@nobits
	.sectionflags	@""
	.align	16
.nv.shared._Z35group_norm_nhwc_bwd_one_pass_kernelI11Bf16IOFp32WLi64ELi80ELi640EEv26Group_norm_nhwc_bwd_params:
	.zero		10448


//--------------------- .nv.shared._Z35group_norm_nhwc_bwd_one_pass_kernelI11Bf16IOFp32WLi128ELi80ELi640EEv26Group_norm_nhwc_bwd_params --------------------------
	.section	.nv.shared._Z35group_norm_nhwc_bwd_one_pass_kernelI11Bf16IOFp32WLi128ELi80ELi640EEv26Group_norm_nhwc_bwd_params,"aw",@nobits
	.sectionflags	@""
	.align	16
.nv.shared._Z35group_norm_nhwc_bwd_one_pass_kernelI11Bf16IOFp32WLi128ELi80ELi640EEv26Group_norm_nhwc_bwd_params:
	.zero		10448


//--------------------- .nv.shared._Z35group_norm_nhwc_bwd_one_pass_kernelI11Bf16IOFp32WLi256ELi80ELi640EEv26Group_norm_nhwc_bwd_params --------------------------
	.section	.nv.shared._Z35group_norm_nhwc_bwd_one_pass_kernelI11Bf16IOFp32WLi256ELi80ELi640EEv26Group_norm_nhwc_bwd_params,"aw",@nobits
	.sectionflags	@""
	.align	16
.nv.shared._Z35group_norm_nhwc_bwd_one_pass_kernelI11Bf16IOFp32WLi256ELi80ELi640EEv26Group_norm_nhwc_bwd_params:
	.zero		10448


//--------------------- .nv.shared._Z35group_norm_nhwc_bwd_one_pass_kernelI11Bf16IOFp32WLi512ELi80ELi640EEv26Group_norm_nhwc_bwd_params --------------------------
	.section	.nv.shared._Z35group_norm_nhwc_bwd_one_pass_kernelI11Bf16IOFp32WLi512ELi80ELi640EEv26Group_norm_nhwc_bwd_params,"aw",@nobits
	.sectionflags	@""
	.align	16
.nv.shared._Z35group_norm_nhwc_bwd_one_pass_kernelI11Bf16IOFp32WLi512ELi80ELi640EEv26Group_norm_nhwc_bwd_params:
	.zero		10448


//--------------------- .nv.shared._Z35group_norm_nhwc_bwd_one_pass_kernelI11Bf16IOBf16WLi64ELi80ELi640EEv26Group_norm_nhwc_bwd_params --------------------------
	.section	.nv.shared._Z35group_norm_nhwc_bwd_one_pass_kernelI11Bf16IOBf16WLi64ELi80ELi640EEv26Group_norm_nhwc_bwd_params,"aw",@nobits
	.sectionflags	@""
	.align	16
.nv.shared._Z35group_norm_nhwc_bwd_one_pass_kernelI11Bf16IOBf16WLi64ELi80ELi640EEv26Group_norm_nhwc_bwd_params:
	.zero		10448


//--------------------- .nv.shared._Z35group_norm_nhwc_bwd_one_pass_kernelI11Bf16IOBf16WLi128ELi80ELi640EEv26Group_norm_nhwc_bwd_params --------------------------
	.section	.nv.shared._Z35group_norm_nhwc_bwd_one_pass_kernelI11Bf16IOBf16WLi128ELi80ELi640EEv26Group_norm_nhwc_bwd_params,"aw",@nobits
	.sectionflags	@""
	.align	16
.nv.shared._Z35group_norm_nhwc_bwd_one_pass_kernelI11Bf16IOBf16WLi128ELi80ELi640EEv26Group_norm_nhwc_bwd_params:
	.zero		10448


//--------------------- .nv.shared._Z35group_norm_nhwc_bwd_one_pass_kernelI11Bf16IOBf16WLi256ELi80ELi640EEv26Group_norm_nhwc_bwd_params --------------------------
	.section	.nv.shared._Z35group_norm_nhwc_bwd_one_pass_kernelI11Bf16IOBf16WLi256ELi80ELi640EEv26Group_norm_nhwc_bwd_params,"aw",@nobits
	.sectionflags	@""
	.align	16
.nv.shared._Z35group_norm_nhwc_bwd_one_pass_kernelI11Bf16IOBf16WLi256ELi80ELi640EEv26Group_norm_nhwc_bwd_params:
	.zero		10448


//--------------------- .nv.shared._Z35group_norm_nhwc_bwd_one_pass_kernelI11Bf16IOBf16WLi512ELi80ELi640EEv26Group_norm_nhwc_bwd_params --------------------------
	.section	.nv.shared._Z35group_norm_nhwc_bwd_one_pass_kernelI11Bf16IOBf16WLi512ELi80ELi640EEv26Group_norm_nhwc_bwd_params,"aw",@nobits
	.sectionflags	@""
	.align	16
.nv.shared._Z35group_norm_nhwc_bwd_one_pass_kernelI11Bf16IOBf16WLi512ELi80ELi640EEv26Group_norm_nhwc_bwd_params:
	.zero		10448


//--------------------- .nv.shared._Z35group_norm_nhwc_bwd_one_pass_kernelI11Bf16IOFp16WLi64ELi80ELi640EEv26Group_norm_nhwc_bwd_params --------------------------
	.section	.nv.shared._Z35group_norm_nhwc_bwd_one_pass_kernelI11Bf16IOFp16WLi64ELi80ELi640EEv26Group_norm_nhwc_bwd_params,"aw",@nobits
	.sectionflags	@""
	.align	16
.nv.shared._Z35group_norm_nhwc_bwd_one_pass_kernelI11Bf16IOFp16WLi64ELi80ELi640EEv26Group_norm_nhwc_bwd_params:
	.zero		10448


//--------------------- .nv.shared._Z35group_norm_nhwc_bwd_one_pass_kernelI11Bf16IOFp16WLi128ELi80ELi640EEv26Group_norm_nhwc_bwd_params --------------------------
	.section	.nv.shared._Z35group_norm_nhwc_bwd_one_pass_kernelI11Bf16IOFp16WLi128ELi80ELi640EEv26Group_norm_nhwc_bwd_params,"aw",@nobits
	.sectionflags	@""
	.align	16
.nv.shared._Z35group_norm_nhwc_bwd_one_pass_kernelI11Bf16IOFp16WLi128ELi80ELi640EEv26Group_norm_nhwc_bwd_params:
	.zero		10448


//--------------------- .nv.shared._Z35group_norm_nhwc_bwd_one_pass_kernelI11Bf16IOFp16WLi256ELi80ELi640EEv26Group_norm_nhwc_bwd_params --------------------------
	.section	.nv.shared._Z35group_norm_nhwc_bwd_one_pass_kernelI11Bf16IOFp16WLi256ELi80ELi640EEv26Group_norm_nhwc_bwd_params,"aw",@nobits
	.sectionflags	@""
	.align	16
.nv.shared._Z35group_norm_nhwc_bwd_one_pass_kernelI11Bf16IOFp16WLi256ELi80ELi640EEv26Group_norm_nhwc_bwd_params:
	.zero		10448


//--------------------- .nv.shared._Z35group_norm_nhwc_bwd_one_pass_kernelI11Bf16IOFp16WLi512ELi80ELi640EEv26Group_norm_nhwc_bwd_params --------------------------
	.section	.nv.shared._Z35group_norm_nhwc_bwd_one_pass_kernelI11Bf16IOFp16WLi512ELi80ELi640EEv26Group_norm_nhwc_bwd_params,"aw",@nobits
	.sectionflags	@""
	.align	16
.nv.shared._Z35group_norm_nhwc_bwd_one_pass_kernelI11Bf16IOFp16WLi512ELi80ELi640EEv26Group_norm_nhwc_bwd_params:
	.zero		10448


//--------------------- .nv.shared._Z35group_norm_nhwc_bwd_one_pass_kernelI11Fp16IOFp32WLi64ELi80ELi640EEv26Group_norm_nhwc_bwd_params --------------------------
	.section	.nv.shared._Z35group_norm_nhwc_bwd_one_pass_kernelI11Fp16IOFp32WLi64ELi80ELi640EEv26Group_norm_nhwc_bwd_params,"aw",@nobits
	.sectionflags	@""
	.align	16
.nv.shared._Z35group_norm_nhwc_bwd_one_pass_kernelI11Fp16IOFp32WLi64ELi80ELi640EEv26Group_norm_nhwc_bwd_params:
	.zero		10448


//--------------------- .nv.shared._Z35group_norm_nhwc_bwd_one_pass_kernelI11Fp16IOFp32WLi128ELi80ELi640EEv26Group_norm_nhwc_bwd_params --------------------------
	.section	.nv.shared._Z35group_norm_nhwc_bwd_one_pass_kernelI11Fp16IOFp32WLi128ELi80ELi640EEv26Group_norm_nhwc_bwd_params,"aw",@nobits
	.sectionflags	@""
	.align	16
.nv.shared._Z35group_norm_nhwc_bwd_one_pass_kernelI11Fp16IOFp32WLi128ELi80ELi640EEv26Group_norm_nhwc_bwd_params:
	.zero		10448


//--------------------- .nv.shared._Z35group_norm_nhwc_bwd_one_pass_kernelI11Fp16IOFp32WLi256ELi80ELi640EEv26Group_norm_nhwc_bwd_params --------------------------
	.section	.nv.shared._Z35group_norm_nhwc_bwd_one_pass_kernelI11Fp16IOFp32WLi256ELi80ELi640EEv26Group_norm_nhwc_bwd_params,"aw",@nobits
	.sectionflags	@""
	.align	16
.nv.shared._Z35group_norm_nhwc_bwd_one_pass_kernelI11Fp16IOFp32WLi256ELi80ELi640EEv26Group_norm_nhwc_bwd_params:
	.zero		10448


//--------------------- .nv.shared._Z35group_norm_nhwc_bwd_one_pass_kernelI11Fp16IOFp32WLi512ELi80ELi640EEv26Group_norm_nhwc_bwd_params --------------------------
	.section	.nv.shared._Z35group_norm_nhwc_bwd_one_pass_kernelI11Fp16IOFp32WLi512ELi80ELi640EEv26Group_norm_nhwc_bwd_params,"aw",@nobits
	.sectionflags	@""
	.align	16
.nv.shared._Z35group_norm_nhwc_bwd_one_pass_kernelI11Fp16IOFp32WLi512ELi80ELi640EEv26Group_norm_nhwc_bwd_params:
	.zero		10448


//--------------------- .nv.shared._Z35group_norm_nhwc_bwd_one_pass_kernelI11Fp16IOBf16WLi64ELi80ELi640EEv26Group_norm_nhwc_bwd_params --------------------------
	.section	.nv.shared._Z35group_norm_nhwc_bwd_one_pass_kernelI11Fp16IOBf16WLi64ELi80ELi640EEv26Group_norm_nhwc_bwd_params,"aw",@nobits
	.sectionflags	@""
	.align	16
.nv.shared._Z35group_norm_nhwc_bwd_one_pass_kernelI11Fp16IOBf16WLi64ELi80ELi640EEv26Group_norm_nhwc_bwd_params:
	.zero		10448


//--------------------- .nv.shared._Z35group_norm_nhwc_bwd_one_pass_kernelI11Fp16IOBf16WLi128ELi80ELi640EEv26Group_norm_nhwc_bwd_params --------------------------
	.section	.nv.shared._Z35group_norm_nhwc_bwd_one_pass_kernelI11Fp16IOBf16WLi128ELi80ELi640EEv26Group_norm_nhwc_bwd_params,"aw",@nobits
	.sectionflags	@""
	.align	16
.nv.shared._Z35group_norm_nhwc_bwd_one_pass_kernelI11Fp16IOBf16WLi128ELi80ELi640EEv26Group_norm_nhwc_bwd_params:
	.zero		10448


//--------------------- .nv.shared._Z35group_norm_nhwc_bwd_one_pass_kernelI11Fp16IOBf16WLi256ELi80ELi640EEv26Group_norm_nhwc_bwd_params --------------------------
	.section	.nv.shared._Z35group_norm_nhwc_bwd_one_pass_kernelI11Fp16IOBf16WLi256ELi80ELi640EEv26Group_norm_nhwc_bwd_params,"aw",@nobits
	.sectionflags	@""
	.align	16
.nv.shared._Z35group_norm_nhwc_bwd_one_pass_kernelI11Fp16IOBf16WLi256ELi80ELi640EEv26Group_norm_nhwc_bwd_params:
	.zero		10448


//--------------------- .nv.shared._Z35group_norm_nhwc_bwd_one_pass_kernelI11Fp16IOBf16WLi512ELi80ELi640EEv26Group_norm_nhwc_bwd_params --------------------------
	.section	.nv.shared._Z35group_norm_nhwc_bwd_one_pass_kernelI11Fp16IOBf16WLi512ELi80ELi640EEv26Group_norm_nhwc_bwd_params,"aw",@nobits
	.sectionflags	@""
	.align	16
.nv.shared._Z35group_norm_nhwc_bwd_one_pass_kernelI11Fp16IOBf16WLi512ELi80ELi640EEv26Group_norm_nhwc_bwd_params:
	.zero		10448


//--------------------- .nv.shared._Z35group_norm_nhwc_bwd_one_pass_kernelI11Fp16IOFp16WLi64ELi80ELi640EEv26Group_norm_nhwc_bwd_params --------------------------
	.section	.nv.shared._Z35group_norm_nhwc_bwd_one_pass_kernelI11Fp16IOFp16WLi64ELi80ELi640EEv26Group_norm_nhwc_bwd_params,"aw",@nobits
	.sectionflags	@""
	.align	16
.nv.shared._Z35group_norm_nhwc_bwd_one_pass_kernelI11Fp16IOFp16WLi64ELi80ELi640EEv26Group_norm_nhwc_bwd_params:
	.zero		10448


//--------------------- .nv.shared._Z35group_norm_nhwc_bwd_one_pass_kernelI11Fp16IOFp16WLi128ELi80ELi640EEv26Group_norm_nhwc_bwd_params --------------------------
	.section	.nv.shared._Z35group_norm_nhwc_bwd_one_pass_kernelI11Fp16IOFp16WLi128ELi80ELi640EEv26Group_norm_nhwc_bwd_params,"aw",@nobits
	.sectionflags	@""
	.align	16
.nv.shared._Z35group_norm_nhwc_bwd_one_pass_kernelI11Fp16IOFp16WLi128ELi80ELi640EEv26Group_norm_nhwc_bwd_params:
	.zero		10448


//--------------------- .nv.shared._Z35group_norm_nhwc_bwd_one_pass_kernelI11Fp16IOFp16WLi256ELi80ELi640EEv26Group_norm_nhwc_bwd_params --------------------------
	.section	.nv.shared._Z35group_norm_nhwc_bwd_one_pass_kernelI11Fp16IOFp16WLi256ELi80ELi640EEv26Group_norm_nhwc_bwd_params,"aw",@nobits
	.sectionflags	@""
	.align	16
.nv.shared._Z35group_norm_nhwc_bwd_one_pass_kernelI11Fp16IOFp16WLi256ELi80ELi640EEv26Group_norm_nhwc_bwd_params:
	.zero		10448


//--------------------- .nv.shared._Z35group_norm_nhwc_bwd_one_pass_kernelI11Fp16IOFp16WLi512ELi80ELi640EEv26Group_norm_nhwc_bwd_params --------------------------
	.section	.nv.shared._Z35group_norm_nhwc_bwd_one_pass_kernelI11Fp16IOFp16WLi512ELi80ELi640EEv26Group_norm_nhwc_bwd_params,"aw",@nobits
	.sectionflags	@""
	.align	16
.nv.shared._Z35group_norm_nhwc_bwd_one_pass_kernelI11Fp16IOFp16WLi512ELi80ELi640EEv26Group_norm_nhwc_bwd_params:
	.zero		10448


//--------------------- .nv.shared._Z35group_norm_nhwc_bwd_one_pass_kernelI11Fp32IOFp32WLi64ELi80ELi640EEv26Group_norm_nhwc_bwd_params --------------------------
	.section	.nv.shared._Z35group_norm_nhwc_bwd_one_pass_kernelI11Fp32IOFp32WLi64ELi80ELi640EEv26Group_norm_nhwc_bwd_params,"aw",@nobits
	.sectionflags	@""
	.align	16
.nv.shared._Z35group_norm_nhwc_bwd_one_pass_kernelI11Fp32IOFp32WLi64ELi80ELi640EEv26Group_norm_nhwc_bwd_params:
	.zero		10448


//--------------------- .nv.shared._Z35group_norm_nhwc_bwd_one_pass_kernelI11Fp32IOFp32WLi128ELi80ELi640EEv26Group_norm_nhwc_bwd_params --------------------------
	.section	.nv.shared._Z35group_norm_nhwc_bwd_one_pass_kernelI11Fp32IOFp32WLi128ELi80ELi640EEv26Group_norm_nhwc_bwd_params,"aw",@nobits
	.sectionflags	@""
	.align	16
.nv.shared._Z35group_norm_nhwc_bwd_one_pass_kernelI11Fp32IOFp32WLi128ELi80ELi640EEv26Group_norm_nhwc_bwd_params:
	.zero		10448


//--------------------- .nv.shared._Z35group_norm_nhwc_bwd_one_pass_kernelI11Fp32IOFp32WLi256ELi80ELi640EEv26Group_norm_nhwc_bwd_params --------------------------
	.section	.nv.shared._Z35group_norm_nhwc_bwd_one_pass_kernelI11Fp32IOFp32WLi256ELi80ELi640EEv26Group_norm_nhwc_bwd_params,"aw",@nobits
	.sectionflags	@""
	.align	16
.nv.shared._Z35group_norm_nhwc_bwd_one_pass_kernelI11Fp32IOFp32WLi256ELi80ELi640EEv26Group_norm_nhwc_bwd_params:
	.zero		10448


//--------------------- .nv.shared._Z35group_norm_nhwc_bwd_one_pass_kernelI11Fp32IOFp32WLi512ELi80ELi640EEv26Group_norm_nhwc_bwd_params --------------------------
	.section	.nv.shared._Z35group_norm_nhwc_bwd_one_pass_kernelI11Fp32IOFp32WLi512ELi80ELi640EEv26Group_norm_nhwc_bwd_params,"aw",@nobits
	.sectionflags	@""
	.align	16
.nv.shared._Z35group_norm_nhwc_bwd_one_pass_kernelI11Fp32IOFp32WLi512ELi80ELi640EEv26Group_norm_nhwc_bwd_params:
	.zero		10448


//--------------------- .nv.shared._Z35group_norm_nhwc_bwd_one_pass_kernelI11Fp32IOBf16WLi64ELi80ELi640EEv26Group_norm_nhwc_bwd_params --------------------------
	.section	.nv.shared._Z35group_norm_nhwc_bwd_one_pass_kernelI11Fp32IOBf16WLi64ELi80ELi640EEv26Group_norm_nhwc_bwd_params,"aw",@nobits
	.sectionflags	@""
	.align	16
.nv.shared._Z35group_norm_nhwc_bwd_one_pass_kernelI11Fp32IOBf16WLi64ELi80ELi640EEv26Group_norm_nhwc_bwd_params:
	.zero		10448


//--------------------- .nv.shared._Z35group_norm_nhwc_bwd_one_pass_kernelI11Fp32IOBf16WLi128ELi80ELi640EEv26Group_norm_nhwc_bwd_params --------------------------
	.section	.nv.shared._Z35group_norm_nhwc_bwd_one_pass_kernelI11Fp32IOBf16WLi128ELi80ELi640EEv26Group_norm_nhwc_bwd_params,"aw",@nobits
	.sectionflags	@""
	.align	16
.nv.shared._Z35group_norm_nhwc_bwd_one_pass_kernelI11Fp32IOBf16WLi128ELi80ELi640EEv26Group_norm_nhwc_bwd_params:
	.zero		10448


//--------------------- .nv.shared._Z35group_norm_nhwc_bwd_one_pass_kernelI11Fp32IOBf16WLi256ELi80ELi640EEv26Group_norm_nhwc_bwd_params --------------------------
	.section	.nv.shared._Z35group_norm_nhwc_bwd_one_pass_kernelI11Fp32IOBf16WLi256ELi80ELi640EEv26Group_norm_nhwc_bwd_params,"aw",@nobits
	.sectionflags	@""
	.align	16
.nv.shared._Z35group_norm_nhwc_bwd_one_pass_kernelI11Fp32IOBf16WLi256ELi80ELi640EEv26Group_norm_nhwc_bwd_params:
	.zero		10448


//--------------------- .nv.shared._Z35group_norm_nhwc_bwd_one_pass_kernelI11Fp32IOBf16WLi512ELi80ELi640EEv26Group_norm_nhwc_bwd_params --------------------------
	.section	.nv.shared._Z35group_norm_nhwc_bwd_one_pass_kernelI11Fp32IOBf16WLi512ELi80ELi640EEv26Group_norm_nhwc_bwd_params,"aw",@nobits
	.sectionflags	@""
	.align	16
.nv.shared._Z35group_norm_nhwc_bwd_one_pass_kernelI11Fp32IOBf16WLi512ELi80ELi640EEv26Group_norm_nhwc_bwd_params:
	.zero		10448


//--------------------- .nv.shared._Z35group_norm_nhwc_bwd_one_pass_kernelI11Fp32IOFp16WLi64ELi80ELi640EEv26Group_norm_nhwc_bwd_params --------------------------
	.section	.nv.shared._Z35group_norm_nhwc_bwd_one_pass_kernelI11Fp32IOFp16WLi64ELi80ELi640EEv26Group_norm_nhwc_bwd_params,"aw",@nobits
	.sectionflags	@""
	.align	16
.nv.shared._Z35group_norm_nhwc_bwd_one_pass_kernelI11Fp32IOFp16WLi64ELi80ELi640EEv26Group_norm_nhwc_bwd_params:
	.zero		10448


//--------------------- .nv.shared._Z35group_norm_nhwc_bwd_one_pass_kernelI11Fp32IOFp16WLi128ELi80ELi640EEv26Group_norm_nhwc_bwd_params --------------------------
	.section	.nv.shared._Z35group_norm_nhwc_bwd_one_pass_kernelI11Fp32IOFp16WLi128ELi80ELi640EEv26Group_norm_nhwc_bwd_params,"aw",@nobits
	.sectionflags	@""
	.align	16
.nv.shared._Z35group_norm_nhwc_bwd_one_pass_kernelI11Fp32IOFp16WLi128ELi80ELi640EEv26Group_norm_nhwc_bwd_params:
	.zero		10448


//--------------------- .nv.shared._Z35group_norm_nhwc_bwd_one_pass_kernelI11Fp32IOFp16WLi256ELi80ELi640EEv26Group_norm_nhwc_bwd_params --------------------------
	.section	.nv.shared._Z35group_norm_nhwc_bwd_one_pass_kernelI11Fp32IOFp16WLi256ELi80ELi640EEv26Group_norm_nhwc_bwd_params,"aw",@nobits
	.sectionflags	@""
	.align	16
.nv.shared._Z35group_norm_nhwc_bwd_one_pass_kernelI11Fp32IOFp16WLi256ELi80ELi640EEv26Group_norm_nhwc_bwd_params:
	.zero		10448


//--------------------- .nv.shared._Z35group_norm_nhwc_bwd_one_pass_kernelI11Fp32IOFp16WLi512ELi80ELi640EEv26Group_norm_nhwc_bwd_params --------------------------
	.section	.nv.shared._Z35group_norm_nhwc_bwd_one_pass_kernelI11Fp32IOFp16WLi512ELi80ELi640EEv26Group_norm_nhwc_bwd_params,"aw",@nobits
	.sectionflags	@""
	.align	16
.nv.shared._Z35group_norm_nhwc_bwd_one_pass_kernelI11Fp32IOFp16WLi512ELi80ELi640EEv26Group_norm_nhwc_bwd_params:
	.zero		10448


//--------------------- .nv.shared._Z35group_norm_nhwc_fwd_one_pass_kernelI11Bf16IOFp32WLi64ELi80ELi640EEv26Group_norm_nhwc_fwd_params --------------------------
	.section	.nv.shared._Z35group_norm_nhwc_fwd_one_pass_kernelI11Bf16IOFp32WLi64ELi80ELi640EEv26Group_norm_nhwc_fwd_params,"aw",@nobits
	.sectionflags	@""
	.align	8
.nv.shared._Z35group_norm_nhwc_fwd_one_pass_kernelI11Bf16IOFp32WLi64ELi80ELi640EEv26Group_norm_nhwc_fwd_params:
	.zero		200


//--------------------- .nv.shared._Z35group_norm_nhwc_fwd_one_pass_kernelI11Bf16IOFp32WLi128ELi80ELi640EEv26Group_norm_nhwc_fwd_params --------------------------
	.section	.nv.shared._Z35group_norm_nhwc_fwd_one_pass_kernelI11Bf16IOFp32WLi128ELi80ELi640EEv26Group_norm_nhwc_fwd_params,"aw",@nobits
	.sectionflags	@""
	.align	8
.nv.shared._Z35group_norm_nhwc_fwd_one_pass_kernelI11Bf16IOFp32WLi128ELi80ELi640EEv26Group_norm_nhwc_fwd_params:
	.zero		200


//--------------------- .nv.shared._Z35group_norm_nhwc_fwd_one_pass_kernelI11Bf16IOFp32WLi256ELi80ELi640EEv26Group_norm_nhwc_fwd_params --------------------------
	.section	.nv.shared._Z35group_norm_nhwc_fwd_one_pass_kernelI11Bf16IOFp32WLi256ELi80ELi640EEv26Group_norm_nhwc_fwd_params,"aw",@nobits
	.sectionflags	@""
	.align	8
.nv.shared._Z35group_norm_nhwc_fwd_one_pass_kernelI11Bf16IOFp32WLi256ELi80ELi640EEv26Group_norm_nhwc_fwd_params:
	.zero		200


//--------------------- .nv.shared._Z35group_norm_nhwc_fwd_one_pass_kernelI11Bf16IOFp32WLi512ELi80ELi640EEv26Group_norm_nhwc_fwd_params --------------------------
	.section	.nv.shared._Z35group_norm_nhwc_fwd_one_pass_kernelI11Bf16IOFp32WLi512ELi80ELi640EEv26Group_norm_nhwc_fwd_params,"aw",@nobits
	.sectionflags	@""
	.align	8
.nv.shared._Z35group_norm_nhwc_fwd_one_pass_kernelI11Bf16IOFp32WLi512ELi80ELi640EEv26Group_norm_nhwc_fwd_params:
	.zero		200


//--------------------- .nv.shared._Z35group_norm_nhwc_fwd_one_pass_kernelI11Bf16IOBf16WLi64ELi80ELi640EEv26Group_norm_nhwc_fwd_params --------------------------
	.section	.nv.shared._Z35group_norm_nhwc_fwd_one_pass_kernelI11Bf16IOBf16WLi64ELi80ELi640EEv26Group_norm_nhwc_fwd_params,"aw",@nobits
	.sectionflags	@""
	.align	8
.nv.shared._Z35group_norm_nhwc_fwd_one_pass_kernelI11Bf16IOBf16WLi64ELi80ELi640EEv26Group_norm_nhwc_fwd_params:
	.zero		200


//--------------------- .nv.shared._Z35group_norm_nhwc_fwd_one_pass_kernelI11Bf16IOBf16WLi128ELi80ELi640EEv26Group_norm_nhwc_fwd_params --------------------------
	.section	.nv.shared._Z35group_norm_nhwc_fwd_one_pass_kernelI11Bf16IOBf16WLi128ELi80ELi640EEv26Group_norm_nhwc_fwd_params,"aw",@nobits
	.sectionflags	@""
	.align	8
.nv.shared._Z35group_norm_nhwc_fwd_one_pass_kernelI11Bf16IOBf16WLi128ELi80ELi640EEv26Group_norm_nhwc_fwd_params:
	.zero		200


//--------------------- .nv.shared._Z35group_norm_nhwc_fwd_one_pass_kernelI11Bf16IOBf16WLi256ELi80ELi640EEv26Group_norm_nhwc_fwd_params --------------------------
	.section	.nv.shared._Z35group_norm_nhwc_fwd_one_pass_kernelI11Bf16IOBf16WLi256ELi80ELi640EEv26Group_norm_nhwc_fwd_params,"aw",@nobits
	.sectionflags	@""
	.align	8
.nv.shared._Z35group_norm_nhwc_fwd_one_pass_kernelI11Bf16IOBf16WLi256ELi80ELi640EEv26Group_norm_nhwc_fwd_params:
	.zero		200


//--------------------- .nv.shared._Z35group_norm_nhwc_fwd_one_pass_kernelI11Bf16IOBf16WLi512ELi80ELi640EEv26Group_norm_nhwc_fwd_params --------------------------
	.section	.nv.shared._Z35group_norm_nhwc_fwd_one_pass_kernelI11Bf16IOBf16WLi512ELi80ELi640EEv26Group_norm_nhwc_fwd_params,"aw",@nobits
	.sectionflags	@""
	.align	8
.nv.shared._Z35group_norm_nhwc_fwd_one_pass_kernelI11Bf16IOBf16WLi512ELi80ELi640EEv26Group_norm_nhwc_fwd_params:
	.zero		200


//--------------------- .nv.shared._Z35group_norm_nhwc_fwd_one_pass_kernelI11Bf16IOFp16WLi64ELi80ELi640EEv26Group_norm_nhwc_fwd_params --------------------------
	.section	.nv.shared._Z35group_norm_nhwc_fwd_one_pass_kernelI11Bf16IOFp16WLi64ELi80ELi640EEv26Group_norm_nhwc_fwd_params,"aw",@nobits
	.sectionflags	@""
	.align	8
.nv.shared._Z35group_norm_nhwc_fwd_one_pass_kernelI11Bf16IOFp16WLi64ELi80ELi640EEv26Group_norm_nhwc_fwd_params:
	.zero		200


//--------------------- .nv.shared._Z35group_norm_nhwc_fwd_one_pass_kernelI11Bf16IOFp16WLi128ELi80ELi640EEv26Group_norm_nhwc_fwd_params --------------------------
	.section	.nv.shared._Z35group_norm_nhwc_fwd_one_pass_kernelI11Bf16IOFp16WLi128ELi80ELi640EEv26Group_norm_nhwc_fwd_params,"aw",@nobits
	.sectionflags	@""
	.align	8
.nv.shared._Z35group_norm_nhwc_fwd_one_pass_kernelI11Bf16IOFp16WLi128ELi80ELi640EEv26Group_norm_nhwc_fwd_params:
	.zero		200


//--------------------- .nv.shared._Z35group_norm_nhwc_fwd_one_pass_kernelI11Bf16IOFp16WLi256ELi80ELi640EEv26Group_norm_nhwc_fwd_params --------------------------
	.section	.nv.shared._Z35group_norm_nhwc_fwd_one_pass_kernelI11Bf16IOFp16WLi256ELi80ELi640EEv26Group_norm_nhwc_fwd_params,"aw",@nobits
	.sectionflags	@""
	.align	8
.nv.shared._Z35group_norm_nhwc_fwd_one_pass_kernelI11Bf16IOFp16WLi256ELi80ELi640EEv26Group_norm_nhwc_fwd_params:
	.zero		200


//--------------------- .nv.shared._Z35group_norm_nhwc_fwd_one_pass_kernelI11Bf16IOFp16WLi512ELi80ELi640EEv26Group_norm_nhwc_fwd_params --------------------------
	.section	.nv.shared._Z35group_norm_nhwc_fwd_one_pass_kernelI11Bf16IOFp16WLi512ELi80ELi640EEv26Group_norm_nhwc_fwd_params,"aw",@nobits
	.sectionflags	@""
	.align	8
.nv.shared._Z35group_norm_nhwc_fwd_one_pass_kernelI11Bf16IOFp16WLi512ELi80ELi640EEv26Group_norm_nhwc_fwd_params:
	.zero		200


//--------------------- .nv.shared._Z35group_norm_nhwc_fwd_one_pass_kernelI11Fp16IOFp32WLi64ELi80ELi640EEv26Group_norm_nhwc_fwd_params --------------------------
	.section	.nv.shared._Z35group_norm_nhwc_fwd_one_pass_kernelI11Fp16IOFp32WLi64ELi80ELi640EEv26Group_norm_nhwc_fwd_params,"aw",@nobits
	.sectionflags	@""
	.align	8
.nv.shared._Z35group_norm_nhwc_fwd_one_pass_kernelI11Fp16IOFp32WLi64ELi80ELi640EEv26Group_norm_nhwc_fwd_params:
	.zero		200


//--------------------- .nv.shared._Z35group_norm_nhwc_fwd_one_pass_kernelI11Fp16IOFp32WLi128ELi80ELi640EEv26Group_norm_nhwc_fwd_params --------------------------
	.section	.nv.shared._Z35group_norm_nhwc_fwd_one_pass_kernelI11Fp16IOFp32WLi128ELi80ELi640EEv26Group_norm_nhwc_fwd_params,"aw",@nobits
	.sectionflags	@""
	.align	8
.nv.shared._Z35group_norm_nhwc_fwd_one_pass_kernelI11Fp16IOFp32WLi128ELi80ELi640EEv26Group_norm_nhwc_fwd_params:
	.zero		200


//--------------------- .nv.shared._Z35group_norm_nhwc_fwd_one_pass_kernelI11Fp16IOFp32WLi256ELi80ELi640EEv26Group_norm_nhwc_fwd_params --------------------------
	.section	.nv.shared._Z35group_norm_nhwc_fwd_one_pass_kernelI11Fp16IOFp32WLi256ELi80ELi640EEv26Group_norm_nhwc_fwd_params,"aw",@nobits
	.sectionflags	@""
	.align	8
.nv.shared._Z35group_norm_nhwc_fwd_one_pass_kernelI11Fp16IOFp32WLi256ELi80ELi640EEv26Group_norm_nhwc_fwd_params:
	.zero		200


//--------------------- .nv.shared._Z35group_norm_nhwc_fwd_one_pass_kernelI11Fp16IOFp32WLi512ELi80ELi640EEv26Group_norm_nhwc_fwd_params --------------------------
	.section	.nv.shared._Z35group_norm_nhwc_fwd_one_pass_kernelI11Fp16IOFp32WLi512ELi80ELi640EEv26Group_norm_nhwc_fwd_params,"aw",@nobits
	.sectionflags	@""
	.align	8
.nv.shared._Z35group_norm_nhwc_fwd_one_pass_kernelI11Fp16IOFp32WLi512ELi80ELi640EEv26Group_norm_nhwc_fwd_params:
	.zero		200


//--------------------- .nv.shared._Z35group_norm_nhwc_fwd_one_pass_kernelI11Fp16IOBf16WLi64ELi80ELi640EEv26Group_norm_nhwc_fwd_params --------------------------
	.section	.nv.shared._Z35group_norm_nhwc_fwd_one_pass_kernelI11Fp16IOBf16WLi64ELi80ELi640EEv26Group_norm_nhwc_fwd_params,"aw",@nobits
	.sectionflags	@""
	.align	8
.nv.shared._Z35group_norm_nhwc_fwd_one_pass_kernelI11Fp16IOBf16WLi64ELi80ELi640EEv26Group_norm_nhwc_fwd_params:
	.zero		200


//--------------------- .nv.shared._Z35group_norm_nhwc_fwd_one_pass_kernelI11Fp16IOBf16WLi128ELi80ELi640EEv26Group_norm_nhwc_fwd_params --------------------------
	.section	.nv.shared._Z35group_norm_nhwc_fwd_one_pass_kernelI11Fp16IOBf16WLi128ELi80ELi640EEv26Group_norm_nhwc_fwd_params,"aw",@nobits
	.sectionflags	@""
	.align	8
.nv.shared._Z35group_norm_nhwc_fwd_one_pass_kernelI11Fp16IOBf16WLi128ELi80ELi640EEv26Group_norm_nhwc_fwd_params:
	.zero		200


//--------------------- .nv.shared._Z35group_norm_nhwc_fwd_one_pass_kernelI11Fp16IOBf16WLi256ELi80ELi640EEv26Group_norm_nhwc_fwd_params --------------------------
	.section	.nv.shared._Z35group_norm_nhwc_fwd_one_pass_kernelI11Fp16IOBf16WLi256ELi80ELi640EEv26Group_norm_nhwc_fwd_params,"aw",@nobits
	.sectionflags	@""
	.align	8
.nv.shared._Z35group_norm_nhwc_fwd_one_pass_kernelI11Fp16IOBf16WLi256ELi80ELi640EEv26Group_norm_nhwc_fwd_params:
	.zero		200


//--------------------- .nv.shared._Z35group_norm_nhwc_fwd_one_pass_kernelI11Fp16IOBf16WLi512ELi80ELi640EEv26Group_norm_nhwc_fwd_params --------------------------
	.section	.nv.shared._Z35group_norm_nhwc_fwd_one_pass_kernelI11Fp16IOBf16WLi512ELi80ELi640EEv26Group_norm_nhwc_fwd_params,"aw",@nobits
	.sectionflags	@""
	.align	8
.nv.shared._Z35group_norm_nhwc_fwd_one_pass_kernelI11Fp16IOBf16WLi512ELi80ELi640EEv26Group_norm_nhwc_fwd_params:
	.zero		200


//--------------------- .nv.shared._Z35group_norm_nhwc_fwd_one_pass_kernelI11Fp16IOFp16WLi64ELi80ELi640EEv26Group_norm_nhwc_fwd_params --------------------------
	.section	.nv.shared._Z35group_norm_nhwc_fwd_one_pass_kernelI11Fp16IOFp16WLi64ELi80ELi640EEv26Group_norm_nhwc_fwd_params,"aw",@nobits
	.sectionflags	@""
	.align	8
.nv.shared._Z35group_norm_nhwc_fwd_one_pass_kernelI11Fp16IOFp16WLi64ELi80ELi640EEv26Group_norm_nhwc_fwd_params:
	.zero		200


//--------------------- .nv.shared._Z35group_norm_nhwc_fwd_one_pass_kernelI11Fp16IOFp16WLi128ELi80ELi640EEv26Group_norm_nhwc_fwd_params --------------------------
	.section	.nv.shared._Z35group_norm_nhwc_fwd_one_pass_kernelI11Fp16IOFp16WLi128ELi80ELi640EEv26Group_norm_nhwc_fwd_params,"aw",@nobits
	.sectionflags	@""
	.align	8
.nv.shared._Z35group_norm_nhwc_fwd_one_pass_kernelI11Fp16IOFp16WLi128ELi80ELi640EEv26Group_norm_nhwc_fwd_params:
	.zero		200


//--------------------- .nv.shared._Z35group_norm_nhwc_fwd_one_pass_kernelI11Fp16IOFp16WLi256ELi80ELi640EEv26Group_norm_nhwc_fwd_params --------------------------
	.section	.nv.shared._Z35group_norm_nhwc_fwd_one_pass_kernelI11Fp16IOFp16WLi256ELi80ELi640EEv26Group_norm_nhwc_fwd_params,"aw",@nobits
	.sectionflags	@""
	.align	8
.nv.shared._Z35group_norm_nhwc_fwd_one_pass_kernelI11Fp16IOFp16WLi256ELi80ELi640EEv26Group_norm_nhwc_fwd_params:
	.zero		200


//--------------------- .nv.shared._Z35group_norm_nhwc_fwd_one_pass_kernelI11Fp16IOFp16WLi512ELi80ELi640EEv26Group_norm_nhwc_fwd_params --------------------------
	.section	.nv.shared._Z35group_norm_nhwc_fwd_one_pass_kernelI11Fp16IOFp16WLi512ELi80ELi640EEv26Group_norm_nhwc_fwd_params,"aw",@nobits
	.sectionflags	@""
	.align	8
.nv.shared._Z35group_norm_nhwc_fwd_one_pass_kernelI11Fp16IOFp16WLi512ELi80ELi640EEv26Group_norm_nhwc_fwd_params:
	.zero		200


//--------------------- .nv.shared._Z35group_norm_nhwc_fwd_one_pass_kernelI11Fp32IOFp32WLi64ELi80ELi640EEv26Group_norm_nhwc_fwd_params --------------------------
	.section	.nv.shared._Z35group_norm_nhwc_fwd_one_pass_kernelI11Fp32IOFp32WLi64ELi80ELi640EEv26Group_norm_nhwc_fwd_params,"aw",@nobits
	.sectionflags	@""
	.align	8
.nv.shared._Z35group_norm_nhwc_fwd_one_pass_kernelI11Fp32IOFp32WLi64ELi80ELi640EEv26Group_norm_nhwc_fwd_params:
	.zero		200


//--------------------- .nv.shared._Z35group_norm_nhwc_fwd_one_pass_kernelI11Fp32IOFp32WLi128ELi80ELi640EEv26Group_norm_nhwc_fwd_params --------------------------
	.section	.nv.shared._Z35group_norm_nhwc_fwd_one_pass_kernelI11Fp32IOFp32WLi128ELi80ELi640EEv26Group_norm_nhwc_fwd_params,"aw",@nobits
	.sectionflags	@""
	.align	8
.nv.shared._Z35group_norm_nhwc_fwd_one_pass_kernelI11Fp32IOFp32WLi128ELi80ELi640EEv26Group_norm_nhwc_fwd_params:
	.zero		200


//--------------------- .nv.shared._Z35group_norm_nhwc_fwd_one_pass_kernelI11Fp32IOFp32WLi256ELi80ELi640EEv26Group_norm_nhwc_fwd_params --------------------------
	.section	.nv.shared._Z35group_norm_nhwc_fwd_one_pass_kernelI11Fp32IOFp32WLi256ELi80ELi640EEv26Group_norm_nhwc_fwd_params,"aw",@nobits
	.sectionflags	@""
	.align	8
.nv.shared._Z35group_norm_nhwc_fwd_one_pass_kernelI11Fp32IOFp32WLi256ELi80ELi640EEv26Group_norm_nhwc_fwd_params:
	.zero		200


//--------------------- .nv.shared._Z35group_norm_nhwc_fwd_one_pass_kernelI11Fp32IOFp32WLi512ELi80ELi640EEv26Group_norm_nhwc_fwd_params --------------------------
	.section	.nv.shared._Z35group_norm_nhwc_fwd_one_pass_kernelI11Fp32IOFp32WLi512ELi80ELi640EEv26Group_norm_nhwc_fwd_params,"aw",@nobits
	.sectionflags	@""
	.align	8
.nv.shared._Z35group_norm_nhwc_fwd_one_pass_kernelI11Fp32IOFp32WLi512ELi80ELi640EEv26Group_norm_nhwc_fwd_params:
	.zero		200


//--------------------- .nv.shared._Z35group_norm_nhwc_fwd_one_pass_kernelI11Fp32IOBf16WLi64ELi80ELi640EEv26Group_norm_nhwc_fwd_params --------------------------
	.section	.nv.shared._Z35group_norm_nhwc_fwd_one_pass_kernelI11Fp32IOBf16WLi64ELi80ELi640EEv26Group_norm_nhwc_fwd_params,"aw",@nobits
	.sectionflags	@""
	.align	8
.nv.shared._Z35group_norm_nhwc_fwd_one_pass_kernelI11Fp32IOBf16WLi64ELi80ELi640EEv26Group_norm_nhwc_fwd_params:
	.zero		200


//--------------------- .nv.shared._Z35group_norm_nhwc_fwd_one_pass_kernelI11Fp32IOBf16WLi128ELi80ELi640EEv26Group_norm_nhwc_fwd_params --------------------------
	.section	.nv.shared._Z35group_norm_nhwc_fwd_one_pass_kernelI11Fp32IOBf16WLi128ELi80ELi640EEv26Group_norm_nhwc_fwd_params,"aw",@nobits
	.sectionflags	@""
	.align	8
.nv.shared._Z35group_norm_nhwc_fwd_one_pass_kernelI11Fp32IOBf16WLi128ELi80ELi640EEv26Group_norm_nhwc_fwd_params:
	.zero		200


//--------------------- .nv.shared._Z35group_norm_nhwc_fwd_one_pass_kernelI11Fp32IOBf16WLi256ELi80ELi640EEv26Group_norm_nhwc_fwd_params --------------------------
	.section	.nv.shared._Z35group_norm_nhwc_fwd_one_pass_kernelI11Fp32IOBf16WLi256ELi80ELi640EEv26Group_norm_nhwc_fwd_params,"aw",@nobits
	.sectionflags	@""
	.align	8
.nv.shared._Z35group_norm_nhwc_fwd_one_pass_kernelI11Fp32IOBf16WLi256ELi80ELi640EEv26Group_norm_nhwc_fwd_params:
	.zero		200


//--------------------- .nv.shared._Z35group_norm_nhwc_fwd_one_pass_kernelI11Fp32IOBf16WLi512ELi80ELi640EEv26Group_norm_nhwc_fwd_params --------------------------
	.section	.nv.shared._Z35group_norm_nhwc_fwd_one_pass_kernelI11Fp32IOBf16WLi512ELi80ELi640EEv26Group_norm_nhwc_fwd_params,"aw",@nobits
	.sectionflags	@""
	.align	8
.nv.shared._Z35group_norm_nhwc_fwd_one_pass_kernelI11Fp32IOBf16WLi512ELi80ELi640EEv26Group_norm_nhwc_fwd_params:
	.zero		200


//--------------------- .nv.shared._Z35group_norm_nhwc_fwd_one_pass_kernelI11Fp32IOFp16WLi64ELi80ELi640EEv26Group_norm_nhwc_fwd_params --------------------------
	.section	.nv.shared._Z35group_norm_nhwc_fwd_one_pass_kernelI11Fp32IOFp16WLi64ELi80ELi640EEv26Group_norm_nhwc_fwd_params,"aw",@nobits
	.sectionflags	@""
	.align	8
.nv.shared._Z35group_norm_nhwc_fwd_one_pass_kernelI11Fp32IOFp16WLi64ELi80ELi640EEv26Group_norm_nhwc_fwd_params:
	.zero		200


//--------------------- .nv.shared._Z35group_norm_nhwc_fwd_one_pass_kernelI11Fp32IOFp16WLi128ELi80ELi640EEv26Group_norm_nhwc_fwd_params --------------------------
	.section	.nv.shared._Z35group_norm_nhwc_fwd_one_pass_kernelI11Fp32IOFp16WLi128ELi80ELi640EEv26Group_norm_nhwc_fwd_params,"aw",@nobits
	.sectionflags	@""
	.align	8
.nv.shared._Z35group_norm_nhwc_fwd_one_pass_kernelI11Fp32IOFp16WLi128ELi80ELi640EEv26Group_norm_nhwc_fwd_params:
	.zero		200


//--------------------- .nv.shared._Z35group_norm_nhwc_fwd_one_pass_kernelI11Fp32IOFp16WLi256ELi80ELi640EEv26Group_norm_nhwc_fwd_params --------------------------
	.section	.nv.shared._Z35group_norm_nhwc_fwd_one_pass_kernelI11Fp32IOFp16WLi256ELi80ELi640EEv26Group_norm_nhwc_fwd_params,"aw",@nobits
	.sectionflags	@""
	.align	8
.nv.shared._Z35group_norm_nhwc_fwd_one_pass_kernelI11Fp32IOFp16WLi256ELi80ELi640EEv26Group_norm_nhwc_fwd_params:
	.zero		200


//--------------------- .nv.shared._Z35group_norm_nhwc_fwd_one_pass_kernelI11Fp32IOFp16WLi512ELi80ELi640EEv26Group_norm_nhwc_fwd_params --------------------------
	.section	.nv.shared._Z35group_norm_nhwc_fwd_one_pass_kernelI11Fp32IOFp16WLi512ELi80ELi640EEv26Group_norm_nhwc_fwd_params,"aw",@nobits
	.sectionflags	@""
	.align	8
.nv.shared._Z35group_norm_nhwc_fwd_one_pass_kernelI11Fp32IOFp16WLi512ELi80ELi640EEv26Group_norm_nhwc_fwd_params:
	.zero		200
